//
// Generated by NVIDIA NVVM Compiler
//
// Compiler Build ID: CL-36424714
// Cuda compilation tools, release 13.0, V13.0.88
// Based on NVVM 20.0.0
//

.version 9.0
.target sm_100
.address_size 64

	// .globl	fill_kernel
.global .align 4 .b8 __cudart_i2opi_f[24] = {65, 144, 67, 60, 153, 149, 98, 219, 192, 221, 52, 245, 209, 87, 39, 252, 41, 21, 68, 78, 110, 131, 249, 162};

.visible .entry fill_kernel(
	.param .u32 fill_kernel_param_0,
	.param .f32 fill_kernel_param_1,
	.param .u64 .ptr .align 1 fill_kernel_param_2
)
{
	.reg .pred 	%p<2>;
	.reg .b32 	%r<9>;
	.reg .b32 	%f<2>;
	.reg .b64 	%rd<5>;

	ld.param.u32 	%r2, [fill_kernel_param_0];
	ld.param.f32 	%f1, [fill_kernel_param_1];
	ld.param.u64 	%rd1, [fill_kernel_param_2];
	mov.u32 	%r3, %ctaid.x;
	mov.u32 	%r4, %ctaid.y;
	mov.u32 	%r5, %nctaid.x;
	mad.lo.s32 	%r6, %r4, %r5, %r3;
	mov.u32 	%r7, %ntid.x;
	mov.u32 	%r8, %tid.x;
	mad.lo.s32 	%r1, %r6, %r7, %r8;
	setp.ge.s32 	%p1, %r1, %r2;
	@%p1 bra 	$L__BB0_2;
	cvta.to.global.u64 	%rd2, %rd1;
	mul.wide.s32 	%rd3, %r1, 4;
	add.s64 	%rd4, %rd2, %rd3;
	st.global.f32 	[%rd4], %f1;
$L__BB0_2:
	ret;

}
	// .globl	abs_kernel
.visible .entry abs_kernel(
	.param .u32 abs_kernel_param_0,
	.param .u64 .ptr .align 1 abs_kernel_param_1,
	.param .u64 .ptr .align 1 abs_kernel_param_2
)
{
	.reg .pred 	%p<2>;
	.reg .b32 	%r<9>;
	.reg .b32 	%f<3>;
	.reg .b64 	%rd<8>;

	ld.param.u32 	%r2, [abs_kernel_param_0];
	ld.param.u64 	%rd1, [abs_kernel_param_1];
	ld.param.u64 	%rd2, [abs_kernel_param_2];
	mov.u32 	%r3, %ctaid.x;
	mov.u32 	%r4, %ctaid.y;
	mov.u32 	%r5, %nctaid.x;
	mad.lo.s32 	%r6, %r4, %r5, %r3;
	mov.u32 	%r7, %ntid.x;
	mov.u32 	%r8, %tid.x;
	mad.lo.s32 	%r1, %r6, %r7, %r8;
	setp.ge.s32 	%p1, %r1, %r2;
	@%p1 bra 	$L__BB1_2;
	cvta.to.global.u64 	%rd3, %rd1;
	cvta.to.global.u64 	%rd4, %rd2;
	mul.wide.s32 	%rd5, %r1, 4;
	add.s64 	%rd6, %rd3, %rd5;
	ld.global.f32 	%f1, [%rd6];
	abs.f32 	%f2, %f1;
	add.s64 	%rd7, %rd4, %rd5;
	st.global.f32 	[%rd7], %f2;
$L__BB1_2:
	ret;

}
	// .globl	abs_backward_kernel
.visible .entry abs_backward_kernel(
	.param .u32 abs_backward_kernel_param_0,
	.param .u64 .ptr .align 1 abs_backward_kernel_param_1,
	.param .u64 .ptr .align 1 abs_backward_kernel_param_2,
	.param .u64 .ptr .align 1 abs_backward_kernel_param_3
)
{
	.reg .pred 	%p<3>;
	.reg .b32 	%r<9>;
	.reg .b32 	%f<7>;
	.reg .b64 	%rd<11>;

	ld.param.u32 	%r2, [abs_backward_kernel_param_0];
	ld.param.u64 	%rd1, [abs_backward_kernel_param_1];
	ld.param.u64 	%rd2, [abs_backward_kernel_param_2];
	ld.param.u64 	%rd3, [abs_backward_kernel_param_3];
	mov.u32 	%r3, %ctaid.x;
	mov.u32 	%r4, %ctaid.y;
	mov.u32 	%r5, %nctaid.x;
	mad.lo.s32 	%r6, %r4, %r5, %r3;
	mov.u32 	%r7, %ntid.x;
	mov.u32 	%r8, %tid.x;
	mad.lo.s32 	%r1, %r6, %r7, %r8;
	setp.ge.s32 	%p1, %r1, %r2;
	@%p1 bra 	$L__BB2_2;
	cvta.to.global.u64 	%rd4, %rd3;
	cvta.to.global.u64 	%rd5, %rd2;
	cvta.to.global.u64 	%rd6, %rd1;
	mul.wide.s32 	%rd7, %r1, 4;
	add.s64 	%rd8, %rd6, %rd7;
	ld.global.f32 	%f1, [%rd8];
	setp.eq.f32 	%p2, %f1, 0f00000000;
	mov.f32 	%f2, 0f3F800000;
	copysign.f32 	%f3, %f1, %f2;
	selp.f32 	%f4, 0f00000000, %f3, %p2;
	add.s64 	%rd9, %rd4, %rd7;
	ld.global.f32 	%f5, [%rd9];
	mul.f32 	%f6, %f4, %f5;
	add.s64 	%rd10, %rd5, %rd7;
	st.global.f32 	[%rd10], %f6;
$L__BB2_2:
	ret;

}
	// .globl	copy_kernel
.visible .entry copy_kernel(
	.param .u32 copy_kernel_param_0,
	.param .u64 .ptr .align 1 copy_kernel_param_1,
	.param .u32 copy_kernel_param_2,
	.param .u64 .ptr .align 1 copy_kernel_param_3,
	.param .u32 copy_kernel_param_4
)
{
	.reg .pred 	%p<2>;
	.reg .b32 	%r<13>;
	.reg .b32 	%f<2>;
	.reg .b64 	%rd<9>;

	ld.param.u32 	%r4, [copy_kernel_param_0];
	ld.param.u64 	%rd1, [copy_kernel_param_1];
	ld.param.u32 	%r2, [copy_kernel_param_2];
	ld.param.u64 	%rd2, [copy_kernel_param_3];
	ld.param.u32 	%r3, [copy_kernel_param_4];
	mov.u32 	%r5, %ctaid.x;
	mov.u32 	%r6, %ctaid.y;
	mov.u32 	%r7, %nctaid.x;
	mad.lo.s32 	%r8, %r6, %r7, %r5;
	mov.u32 	%r9, %ntid.x;
	mov.u32 	%r10, %tid.x;
	mad.lo.s32 	%r1, %r8, %r9, %r10;
	setp.ge.s32 	%p1, %r1, %r4;
	@%p1 bra 	$L__BB3_2;
	cvta.to.global.u64 	%rd3, %rd1;
	cvta.to.global.u64 	%rd4, %rd2;
	add.s32 	%r11, %r1, %r2;
	mul.wide.s32 	%rd5, %r11, 4;
	add.s64 	%rd6, %rd3, %rd5;
	ld.global.f32 	%f1, [%rd6];
	add.s32 	%r12, %r3, %r1;
	mul.wide.s32 	%rd7, %r12, 4;
	add.s64 	%rd8, %rd4, %rd7;
	st.global.f32 	[%rd8], %f1;
$L__BB3_2:
	ret;

}
	// .globl	axpy_kernel
.visible .entry axpy_kernel(
	.param .u32 axpy_kernel_param_0,
	.param .u64 .ptr .align 1 axpy_kernel_param_1,
	.param .u32 axpy_kernel_param_2,
	.param .u64 .ptr .align 1 axpy_kernel_param_3,
	.param .u32 axpy_kernel_param_4
)
{
	.reg .pred 	%p<2>;
	.reg .b32 	%r<13>;
	.reg .b32 	%f<4>;
	.reg .b64 	%rd<9>;

	ld.param.u32 	%r4, [axpy_kernel_param_0];
	ld.param.u64 	%rd1, [axpy_kernel_param_1];
	ld.param.u32 	%r2, [axpy_kernel_param_2];
	ld.param.u64 	%rd2, [axpy_kernel_param_3];
	ld.param.u32 	%r3, [axpy_kernel_param_4];
	mov.u32 	%r5, %ctaid.x;
	mov.u32 	%r6, %ctaid.y;
	mov.u32 	%r7, %nctaid.x;
	mad.lo.s32 	%r8, %r6, %r7, %r5;
	mov.u32 	%r9, %ntid.x;
	mov.u32 	%r10, %tid.x;
	mad.lo.s32 	%r1, %r8, %r9, %r10;
	setp.ge.s32 	%p1, %r1, %r4;
	@%p1 bra 	$L__BB4_2;
	cvta.to.global.u64 	%rd3, %rd1;
	cvta.to.global.u64 	%rd4, %rd2;
	add.s32 	%r11, %r1, %r2;
	mul.wide.s32 	%rd5, %r11, 4;
	add.s64 	%rd6, %rd3, %rd5;
	ld.global.f32 	%f1, [%rd6];
	add.s32 	%r12, %r3, %r1;
	mul.wide.s32 	%rd7, %r12, 4;
	add.s64 	%rd8, %rd4, %rd7;
	ld.global.f32 	%f2, [%rd8];
	add.f32 	%f3, %f1, %f2;
	st.global.f32 	[%rd8], %f3;
$L__BB4_2:
	ret;

}
	// .globl	one_hot_kernel
.visible .entry one_hot_kernel(
	.param .u32 one_hot_kernel_param_0,
	.param .u64 .ptr .align 1 one_hot_kernel_param_1,
	.param .u64 .ptr .align 1 one_hot_kernel_param_2,
	.param .u32 one_hot_kernel_param_3
)
{
	.reg .pred 	%p<2>;
	.reg .b32 	%r<13>;
	.reg .b32 	%f<2>;
	.reg .b64 	%rd<9>;

	ld.param.u32 	%r3, [one_hot_kernel_param_0];
	ld.param.u64 	%rd1, [one_hot_kernel_param_1];
	ld.param.u64 	%rd2, [one_hot_kernel_param_2];
	ld.param.u32 	%r2, [one_hot_kernel_param_3];
	mov.u32 	%r4, %ctaid.x;
	mov.u32 	%r5, %ctaid.y;
	mov.u32 	%r6, %nctaid.x;
	mad.lo.s32 	%r7, %r5, %r6, %r4;
	mov.u32 	%r8, %ntid.x;
	mov.u32 	%r9, %tid.x;
	mad.lo.s32 	%r1, %r7, %r8, %r9;
	setp.ge.s32 	%p1, %r1, %r3;
	@%p1 bra 	$L__BB5_2;
	cvta.to.global.u64 	%rd3, %rd1;
	cvta.to.global.u64 	%rd4, %rd2;
	mul.wide.s32 	%rd5, %r1, 4;
	add.s64 	%rd6, %rd3, %rd5;
	ld.global.f32 	%f1, [%rd6];
	cvt.rzi.s32.f32 	%r10, %f1;
	mad.lo.s32 	%r11, %r2, %r1, %r10;
	mul.wide.s32 	%rd7, %r11, 4;
	add.s64 	%rd8, %rd4, %rd7;
	mov.b32 	%r12, 1065353216;
	st.global.u32 	[%rd8], %r12;
$L__BB5_2:
	ret;

}
	// .globl	copy_number_kernel
.visible .entry copy_number_kernel(
	.param .u32 copy_number_kernel_param_0,
	.param .u64 .ptr .align 1 copy_number_kernel_param_1,
	.param .u64 .ptr .align 1 copy_number_kernel_param_2,
	.param .u32 copy_number_kernel_param_3,
	.param .u32 copy_number_kernel_param_4,
	.param .u32 copy_number_kernel_param_5,
	.param .u32 copy_number_kernel_param_6,
	.param .u32 copy_number_kernel_param_7,
	.param .u32 copy_number_kernel_param_8
)
{
	.reg .pred 	%p<3>;
	.reg .b32 	%r<28>;
	.reg .b32 	%f<3>;
	.reg .b64 	%rd<13>;

	ld.param.u32 	%r8, [copy_number_kernel_param_0];
	ld.param.u64 	%rd3, [copy_number_kernel_param_1];
	ld.param.u64 	%rd4, [copy_number_kernel_param_2];
	ld.param.u32 	%r3, [copy_number_kernel_param_4];
	ld.param.u32 	%r4, [copy_number_kernel_param_5];
	ld.param.u32 	%r5, [copy_number_kernel_param_6];
	ld.param.u32 	%r6, [copy_number_kernel_param_7];
	ld.param.u32 	%r7, [copy_number_kernel_param_8];
	cvta.to.global.u64 	%rd1, %rd3;
	cvta.to.global.u64 	%rd2, %rd4;
	mov.u32 	%r9, %ctaid.x;
	mov.u32 	%r10, %ctaid.y;
	mov.u32 	%r11, %nctaid.x;
	mad.lo.s32 	%r12, %r10, %r11, %r9;
	mov.u32 	%r13, %ntid.x;
	mov.u32 	%r14, %tid.x;
	mad.lo.s32 	%r1, %r12, %r13, %r14;
	setp.ge.s32 	%p1, %r1, %r8;
	@%p1 bra 	$L__BB6_4;
	mul.lo.s32 	%r15, %r4, %r3;
	mul.lo.s32 	%r16, %r15, %r5;
	div.s32 	%r17, %r1, %r16;
	add.s32 	%r18, %r17, %r6;
	div.s32 	%r19, %r1, %r4;
	div.s32 	%r20, %r19, %r5;
	rem.s32 	%r21, %r20, %r3;
	div.s32 	%r22, %r1, %r5;
	rem.s32 	%r23, %r22, %r4;
	mul.lo.s32 	%r24, %r22, %r5;
	sub.s32 	%r25, %r1, %r24;
	mad.lo.s32 	%r26, %r21, %r4, %r23;
	mad.lo.s32 	%r27, %r18, %r16, %r25;
	mad.lo.s32 	%r2, %r26, %r5, %r27;
	setp.ne.s32 	%p2, %r7, 0;
	@%p2 bra 	$L__BB6_3;
	mul.wide.s32 	%rd9, %r2, 4;
	add.s64 	%rd10, %rd1, %rd9;
	ld.global.f32 	%f2, [%rd10];
	mul.wide.s32 	%rd11, %r1, 4;
	add.s64 	%rd12, %rd2, %rd11;
	st.global.f32 	[%rd12], %f2;
	bra.uni 	$L__BB6_4;
$L__BB6_3:
	mul.wide.s32 	%rd5, %r1, 4;
	add.s64 	%rd6, %rd2, %rd5;
	ld.global.f32 	%f1, [%rd6];
	mul.wide.s32 	%rd7, %r2, 4;
	add.s64 	%rd8, %rd1, %rd7;
	st.global.f32 	[%rd8], %f1;
$L__BB6_4:
	ret;

}
	// .globl	copy_channel_kernel
.visible .entry copy_channel_kernel(
	.param .u32 copy_channel_kernel_param_0,
	.param .u64 .ptr .align 1 copy_channel_kernel_param_1,
	.param .u64 .ptr .align 1 copy_channel_kernel_param_2,
	.param .u32 copy_channel_kernel_param_3,
	.param .u32 copy_channel_kernel_param_4,
	.param .u32 copy_channel_kernel_param_5,
	.param .u32 copy_channel_kernel_param_6,
	.param .u32 copy_channel_kernel_param_7,
	.param .u32 copy_channel_kernel_param_8
)
{
	.reg .pred 	%p<3>;
	.reg .b32 	%r<32>;
	.reg .b32 	%f<3>;
	.reg .b64 	%rd<13>;

	ld.param.u32 	%r3, [copy_channel_kernel_param_0];
	ld.param.u64 	%rd3, [copy_channel_kernel_param_1];
	ld.param.u64 	%rd4, [copy_channel_kernel_param_2];
	ld.param.u32 	%r4, [copy_channel_kernel_param_3];
	ld.param.u32 	%r5, [copy_channel_kernel_param_4];
	ld.param.u32 	%r6, [copy_channel_kernel_param_5];
	ld.param.u32 	%r7, [copy_channel_kernel_param_6];
	ld.param.u32 	%r8, [copy_channel_kernel_param_7];
	ld.param.u32 	%r9, [copy_channel_kernel_param_8];
	cvta.to.global.u64 	%rd1, %rd3;
	cvta.to.global.u64 	%rd2, %rd4;
	mov.u32 	%r10, %ctaid.x;
	mov.u32 	%r11, %ctaid.y;
	mov.u32 	%r12, %nctaid.x;
	mad.lo.s32 	%r13, %r11, %r12, %r10;
	mov.u32 	%r14, %ntid.x;
	mov.u32 	%r15, %tid.x;
	mad.lo.s32 	%r1, %r13, %r14, %r15;
	setp.ge.s32 	%p1, %r1, %r3;
	@%p1 bra 	$L__BB7_4;
	div.s32 	%r16, %r3, %r4;
	div.s32 	%r17, %r16, %r6;
	div.s32 	%r18, %r17, %r7;
	mul.lo.s32 	%r19, %r7, %r6;
	mul.lo.s32 	%r20, %r19, %r18;
	div.s32 	%r21, %r1, %r20;
	div.s32 	%r22, %r1, %r6;
	div.s32 	%r23, %r22, %r7;
	rem.s32 	%r24, %r23, %r18;
	add.s32 	%r25, %r24, %r8;
	div.s32 	%r26, %r1, %r7;
	rem.s32 	%r27, %r26, %r6;
	mul.lo.s32 	%r28, %r26, %r7;
	sub.s32 	%r29, %r1, %r28;
	mad.lo.s32 	%r30, %r21, %r5, %r25;
	mad.lo.s32 	%r31, %r30, %r6, %r27;
	mad.lo.s32 	%r2, %r31, %r7, %r29;
	setp.ne.s32 	%p2, %r9, 0;
	@%p2 bra 	$L__BB7_3;
	mul.wide.s32 	%rd9, %r2, 4;
	add.s64 	%rd10, %rd1, %rd9;
	ld.global.f32 	%f2, [%rd10];
	mul.wide.s32 	%rd11, %r1, 4;
	add.s64 	%rd12, %rd2, %rd11;
	st.global.f32 	[%rd12], %f2;
	bra.uni 	$L__BB7_4;
$L__BB7_3:
	mul.wide.s32 	%rd5, %r1, 4;
	add.s64 	%rd6, %rd2, %rd5;
	ld.global.f32 	%f1, [%rd6];
	mul.wide.s32 	%rd7, %r2, 4;
	add.s64 	%rd8, %rd1, %rd7;
	st.global.f32 	[%rd8], %f1;
$L__BB7_4:
	ret;

}
	// .globl	get_by_channel_kenel
.visible .entry get_by_channel_kenel(
	.param .u32 get_by_channel_kenel_param_0,
	.param .u64 .ptr .align 1 get_by_channel_kenel_param_1,
	.param .u64 .ptr .align 1 get_by_channel_kenel_param_2,
	.param .u32 get_by_channel_kenel_param_3,
	.param .u32 get_by_channel_kenel_param_4,
	.param .u32 get_by_channel_kenel_param_5,
	.param .u64 .ptr .align 1 get_by_channel_kenel_param_6
)
{
	.reg .pred 	%p<2>;
	.reg .b32 	%r<19>;
	.reg .b32 	%f<3>;
	.reg .b64 	%rd<13>;

	ld.param.u32 	%r5, [get_by_channel_kenel_param_0];
	ld.param.u64 	%rd1, [get_by_channel_kenel_param_1];
	ld.param.u64 	%rd2, [get_by_channel_kenel_param_2];
	ld.param.u32 	%r2, [get_by_channel_kenel_param_3];
	ld.param.u32 	%r3, [get_by_channel_kenel_param_4];
	ld.param.u32 	%r4, [get_by_channel_kenel_param_5];
	ld.param.u64 	%rd3, [get_by_channel_kenel_param_6];
	mov.u32 	%r6, %ctaid.x;
	mov.u32 	%r7, %ctaid.y;
	mov.u32 	%r8, %nctaid.x;
	mad.lo.s32 	%r9, %r7, %r8, %r6;
	mov.u32 	%r10, %ntid.x;
	mov.u32 	%r11, %tid.x;
	mad.lo.s32 	%r1, %r9, %r10, %r11;
	setp.ge.s32 	%p1, %r1, %r5;
	@%p1 bra 	$L__BB8_2;
	cvta.to.global.u64 	%rd4, %rd3;
	cvta.to.global.u64 	%rd5, %rd1;
	cvta.to.global.u64 	%rd6, %rd2;
	div.s32 	%r12, %r1, %r3;
	div.s32 	%r13, %r12, %r4;
	mul.wide.s32 	%rd7, %r13, 4;
	add.s64 	%rd8, %rd4, %rd7;
	ld.global.f32 	%f1, [%rd8];
	cvt.rzi.s32.f32 	%r14, %f1;
	mul.lo.s32 	%r15, %r4, %r3;
	rem.s32 	%r16, %r1, %r15;
	mad.lo.s32 	%r17, %r13, %r2, %r14;
	mad.lo.s32 	%r18, %r15, %r17, %r16;
	mul.wide.s32 	%rd9, %r18, 4;
	add.s64 	%rd10, %rd5, %rd9;
	ld.global.f32 	%f2, [%rd10];
	mul.wide.s32 	%rd11, %r1, 4;
	add.s64 	%rd12, %rd6, %rd11;
	st.global.f32 	[%rd12], %f2;
$L__BB8_2:
	ret;

}
	// .globl	broadcast_kernel
.visible .entry broadcast_kernel(
	.param .u32 broadcast_kernel_param_0,
	.param .u64 .ptr .align 1 broadcast_kernel_param_1,
	.param .u64 .ptr .align 1 broadcast_kernel_param_2
)
{
	.reg .pred 	%p<2>;
	.reg .b32 	%r<9>;
	.reg .b32 	%f<2>;
	.reg .b64 	%rd<7>;

	ld.param.u32 	%r2, [broadcast_kernel_param_0];
	ld.param.u64 	%rd1, [broadcast_kernel_param_1];
	ld.param.u64 	%rd2, [broadcast_kernel_param_2];
	mov.u32 	%r3, %ctaid.x;
	mov.u32 	%r4, %ctaid.y;
	mov.u32 	%r5, %nctaid.x;
	mad.lo.s32 	%r6, %r4, %r5, %r3;
	mov.u32 	%r7, %ntid.x;
	mov.u32 	%r8, %tid.x;
	mad.lo.s32 	%r1, %r6, %r7, %r8;
	setp.ge.s32 	%p1, %r1, %r2;
	@%p1 bra 	$L__BB9_2;
	cvta.to.global.u64 	%rd3, %rd1;
	cvta.to.global.u64 	%rd4, %rd2;
	ld.global.f32 	%f1, [%rd3];
	mul.wide.s32 	%rd5, %r1, 4;
	add.s64 	%rd6, %rd4, %rd5;
	st.global.f32 	[%rd6], %f1;
$L__BB9_2:
	ret;

}
	// .globl	broadcast_number_kernel
.visible .entry broadcast_number_kernel(
	.param .u32 broadcast_number_kernel_param_0,
	.param .u64 .ptr .align 1 broadcast_number_kernel_param_1,
	.param .u64 .ptr .align 1 broadcast_number_kernel_param_2,
	.param .u32 broadcast_number_kernel_param_3,
	.param .u32 broadcast_number_kernel_param_4,
	.param .u32 broadcast_number_kernel_param_5
)
{
	.reg .pred 	%p<2>;
	.reg .b32 	%r<15>;
	.reg .b32 	%f<2>;
	.reg .b64 	%rd<9>;

	ld.param.u32 	%r5, [broadcast_number_kernel_param_0];
	ld.param.u64 	%rd1, [broadcast_number_kernel_param_1];
	ld.param.u64 	%rd2, [broadcast_number_kernel_param_2];
	ld.param.u32 	%r2, [broadcast_number_kernel_param_3];
	ld.param.u32 	%r3, [broadcast_number_kernel_param_4];
	ld.param.u32 	%r4, [broadcast_number_kernel_param_5];
	mov.u32 	%r6, %ctaid.x;
	mov.u32 	%r7, %ctaid.y;
	mov.u32 	%r8, %nctaid.x;
	mad.lo.s32 	%r9, %r7, %r8, %r6;
	mov.u32 	%r10, %ntid.x;
	mov.u32 	%r11, %tid.x;
	mad.lo.s32 	%r1, %r9, %r10, %r11;
	setp.ge.s32 	%p1, %r1, %r5;
	@%p1 bra 	$L__BB10_2;
	cvta.to.global.u64 	%rd3, %rd1;
	cvta.to.global.u64 	%rd4, %rd2;
	div.s32 	%r12, %r1, %r2;
	div.s32 	%r13, %r12, %r3;
	div.s32 	%r14, %r13, %r4;
	mul.wide.s32 	%rd5, %r14, 4;
	add.s64 	%rd6, %rd3, %rd5;
	ld.global.f32 	%f1, [%rd6];
	mul.wide.s32 	%rd7, %r1, 4;
	add.s64 	%rd8, %rd4, %rd7;
	st.global.f32 	[%rd8], %f1;
$L__BB10_2:
	ret;

}
	// .globl	broadcast_row_kernel
.visible .entry broadcast_row_kernel(
	.param .u32 broadcast_row_kernel_param_0,
	.param .u64 .ptr .align 1 broadcast_row_kernel_param_1,
	.param .u64 .ptr .align 1 broadcast_row_kernel_param_2,
	.param .u32 broadcast_row_kernel_param_3,
	.param .u32 broadcast_row_kernel_param_4,
	.param .u32 broadcast_row_kernel_param_5
)
{
	.reg .pred 	%p<2>;
	.reg .b32 	%r<15>;
	.reg .b32 	%f<2>;
	.reg .b64 	%rd<9>;

	ld.param.u32 	%r5, [broadcast_row_kernel_param_0];
	ld.param.u64 	%rd1, [broadcast_row_kernel_param_1];
	ld.param.u64 	%rd2, [broadcast_row_kernel_param_2];
	ld.param.u32 	%r2, [broadcast_row_kernel_param_3];
	ld.param.u32 	%r3, [broadcast_row_kernel_param_4];
	ld.param.u32 	%r4, [broadcast_row_kernel_param_5];
	mov.u32 	%r6, %ctaid.x;
	mov.u32 	%r7, %ctaid.y;
	mov.u32 	%r8, %nctaid.x;
	mad.lo.s32 	%r9, %r7, %r8, %r6;
	mov.u32 	%r10, %ntid.x;
	mov.u32 	%r11, %tid.x;
	mad.lo.s32 	%r1, %r9, %r10, %r11;
	setp.ge.s32 	%p1, %r1, %r5;
	@%p1 bra 	$L__BB11_2;
	cvta.to.global.u64 	%rd3, %rd1;
	cvta.to.global.u64 	%rd4, %rd2;
	mul.lo.s32 	%r12, %r3, %r2;
	mul.lo.s32 	%r13, %r12, %r4;
	rem.s32 	%r14, %r1, %r13;
	mul.wide.s32 	%rd5, %r14, 4;
	add.s64 	%rd6, %rd3, %rd5;
	ld.global.f32 	%f1, [%rd6];
	mul.wide.s32 	%rd7, %r1, 4;
	add.s64 	%rd8, %rd4, %rd7;
	st.global.f32 	[%rd8], %f1;
$L__BB11_2:
	ret;

}
	// .globl	broadcast_plus_kernel
.visible .entry broadcast_plus_kernel(
	.param .u32 broadcast_plus_kernel_param_0,
	.param .u64 .ptr .align 1 broadcast_plus_kernel_param_1,
	.param .u64 .ptr .align 1 broadcast_plus_kernel_param_2
)
{
	.reg .pred 	%p<2>;
	.reg .b32 	%r<9>;
	.reg .b32 	%f<4>;
	.reg .b64 	%rd<7>;

	ld.param.u32 	%r2, [broadcast_plus_kernel_param_0];
	ld.param.u64 	%rd1, [broadcast_plus_kernel_param_1];
	ld.param.u64 	%rd2, [broadcast_plus_kernel_param_2];
	mov.u32 	%r3, %ctaid.x;
	mov.u32 	%r4, %ctaid.y;
	mov.u32 	%r5, %nctaid.x;
	mad.lo.s32 	%r6, %r4, %r5, %r3;
	mov.u32 	%r7, %ntid.x;
	mov.u32 	%r8, %tid.x;
	mad.lo.s32 	%r1, %r6, %r7, %r8;
	setp.ge.s32 	%p1, %r1, %r2;
	@%p1 bra 	$L__BB12_2;
	cvta.to.global.u64 	%rd3, %rd1;
	cvta.to.global.u64 	%rd4, %rd2;
	ld.global.f32 	%f1, [%rd3];
	mul.wide.s32 	%rd5, %r1, 4;
	add.s64 	%rd6, %rd4, %rd5;
	ld.global.f32 	%f2, [%rd6];
	add.f32 	%f3, %f1, %f2;
	st.global.f32 	[%rd6], %f3;
$L__BB12_2:
	ret;

}
	// .globl	broadcast_number_plus_kernel
.visible .entry broadcast_number_plus_kernel(
	.param .u32 broadcast_number_plus_kernel_param_0,
	.param .u64 .ptr .align 1 broadcast_number_plus_kernel_param_1,
	.param .u64 .ptr .align 1 broadcast_number_plus_kernel_param_2,
	.param .u32 broadcast_number_plus_kernel_param_3,
	.param .u32 broadcast_number_plus_kernel_param_4,
	.param .u32 broadcast_number_plus_kernel_param_5
)
{
	.reg .pred 	%p<2>;
	.reg .b32 	%r<15>;
	.reg .b32 	%f<4>;
	.reg .b64 	%rd<9>;

	ld.param.u32 	%r5, [broadcast_number_plus_kernel_param_0];
	ld.param.u64 	%rd1, [broadcast_number_plus_kernel_param_1];
	ld.param.u64 	%rd2, [broadcast_number_plus_kernel_param_2];
	ld.param.u32 	%r2, [broadcast_number_plus_kernel_param_3];
	ld.param.u32 	%r3, [broadcast_number_plus_kernel_param_4];
	ld.param.u32 	%r4, [broadcast_number_plus_kernel_param_5];
	mov.u32 	%r6, %ctaid.x;
	mov.u32 	%r7, %ctaid.y;
	mov.u32 	%r8, %nctaid.x;
	mad.lo.s32 	%r9, %r7, %r8, %r6;
	mov.u32 	%r10, %ntid.x;
	mov.u32 	%r11, %tid.x;
	mad.lo.s32 	%r1, %r9, %r10, %r11;
	setp.ge.s32 	%p1, %r1, %r5;
	@%p1 bra 	$L__BB13_2;
	cvta.to.global.u64 	%rd3, %rd1;
	cvta.to.global.u64 	%rd4, %rd2;
	div.s32 	%r12, %r1, %r2;
	div.s32 	%r13, %r12, %r3;
	div.s32 	%r14, %r13, %r4;
	mul.wide.s32 	%rd5, %r14, 4;
	add.s64 	%rd6, %rd3, %rd5;
	ld.global.f32 	%f1, [%rd6];
	mul.wide.s32 	%rd7, %r1, 4;
	add.s64 	%rd8, %rd4, %rd7;
	ld.global.f32 	%f2, [%rd8];
	add.f32 	%f3, %f1, %f2;
	st.global.f32 	[%rd8], %f3;
$L__BB13_2:
	ret;

}
	// .globl	broadcast_row_plus_kernel
.visible .entry broadcast_row_plus_kernel(
	.param .u32 broadcast_row_plus_kernel_param_0,
	.param .u64 .ptr .align 1 broadcast_row_plus_kernel_param_1,
	.param .u64 .ptr .align 1 broadcast_row_plus_kernel_param_2,
	.param .u32 broadcast_row_plus_kernel_param_3,
	.param .u32 broadcast_row_plus_kernel_param_4,
	.param .u32 broadcast_row_plus_kernel_param_5
)
{
	.reg .pred 	%p<2>;
	.reg .b32 	%r<15>;
	.reg .b32 	%f<4>;
	.reg .b64 	%rd<9>;

	ld.param.u32 	%r5, [broadcast_row_plus_kernel_param_0];
	ld.param.u64 	%rd1, [broadcast_row_plus_kernel_param_1];
	ld.param.u64 	%rd2, [broadcast_row_plus_kernel_param_2];
	ld.param.u32 	%r2, [broadcast_row_plus_kernel_param_3];
	ld.param.u32 	%r3, [broadcast_row_plus_kernel_param_4];
	ld.param.u32 	%r4, [broadcast_row_plus_kernel_param_5];
	mov.u32 	%r6, %ctaid.x;
	mov.u32 	%r7, %ctaid.y;
	mov.u32 	%r8, %nctaid.x;
	mad.lo.s32 	%r9, %r7, %r8, %r6;
	mov.u32 	%r10, %ntid.x;
	mov.u32 	%r11, %tid.x;
	mad.lo.s32 	%r1, %r9, %r10, %r11;
	setp.ge.s32 	%p1, %r1, %r5;
	@%p1 bra 	$L__BB14_2;
	cvta.to.global.u64 	%rd3, %rd1;
	cvta.to.global.u64 	%rd4, %rd2;
	mul.lo.s32 	%r12, %r3, %r2;
	mul.lo.s32 	%r13, %r12, %r4;
	rem.s32 	%r14, %r1, %r13;
	mul.wide.s32 	%rd5, %r14, 4;
	add.s64 	%rd6, %rd3, %rd5;
	ld.global.f32 	%f1, [%rd6];
	mul.wide.s32 	%rd7, %r1, 4;
	add.s64 	%rd8, %rd4, %rd7;
	ld.global.f32 	%f2, [%rd8];
	add.f32 	%f3, %f1, %f2;
	st.global.f32 	[%rd8], %f3;
$L__BB14_2:
	ret;

}
	// .globl	add_kernel
.visible .entry add_kernel(
	.param .u32 add_kernel_param_0,
	.param .u64 .ptr .align 1 add_kernel_param_1,
	.param .u64 .ptr .align 1 add_kernel_param_2,
	.param .u64 .ptr .align 1 add_kernel_param_3
)
{
	.reg .pred 	%p<2>;
	.reg .b32 	%r<9>;
	.reg .b32 	%f<4>;
	.reg .b64 	%rd<11>;

	ld.param.u32 	%r2, [add_kernel_param_0];
	ld.param.u64 	%rd1, [add_kernel_param_1];
	ld.param.u64 	%rd2, [add_kernel_param_2];
	ld.param.u64 	%rd3, [add_kernel_param_3];
	mov.u32 	%r3, %ctaid.x;
	mov.u32 	%r4, %ctaid.y;
	mov.u32 	%r5, %nctaid.x;
	mad.lo.s32 	%r6, %r4, %r5, %r3;
	mov.u32 	%r7, %ntid.x;
	mov.u32 	%r8, %tid.x;
	mad.lo.s32 	%r1, %r6, %r7, %r8;
	setp.ge.s32 	%p1, %r1, %r2;
	@%p1 bra 	$L__BB15_2;
	cvta.to.global.u64 	%rd4, %rd1;
	cvta.to.global.u64 	%rd5, %rd2;
	cvta.to.global.u64 	%rd6, %rd3;
	mul.wide.s32 	%rd7, %r1, 4;
	add.s64 	%rd8, %rd4, %rd7;
	ld.global.f32 	%f1, [%rd8];
	add.s64 	%rd9, %rd5, %rd7;
	ld.global.f32 	%f2, [%rd9];
	add.f32 	%f3, %f1, %f2;
	add.s64 	%rd10, %rd6, %rd7;
	st.global.f32 	[%rd10], %f3;
$L__BB15_2:
	ret;

}
	// .globl	add_axis_kernel
.visible .entry add_axis_kernel(
	.param .u32 add_axis_kernel_param_0,
	.param .u64 .ptr .align 1 add_axis_kernel_param_1,
	.param .u64 .ptr .align 1 add_axis_kernel_param_2,
	.param .u64 .ptr .align 1 add_axis_kernel_param_3,
	.param .u32 add_axis_kernel_param_4
)
{
	.reg .pred 	%p<2>;
	.reg .b32 	%r<11>;
	.reg .b32 	%f<4>;
	.reg .b64 	%rd<12>;

	ld.param.u32 	%r3, [add_axis_kernel_param_0];
	ld.param.u64 	%rd1, [add_axis_kernel_param_1];
	ld.param.u64 	%rd2, [add_axis_kernel_param_2];
	ld.param.u64 	%rd3, [add_axis_kernel_param_3];
	ld.param.u32 	%r2, [add_axis_kernel_param_4];
	mov.u32 	%r4, %ctaid.x;
	mov.u32 	%r5, %ctaid.y;
	mov.u32 	%r6, %nctaid.x;
	mad.lo.s32 	%r7, %r5, %r6, %r4;
	mov.u32 	%r8, %ntid.x;
	mov.u32 	%r9, %tid.x;
	mad.lo.s32 	%r1, %r7, %r8, %r9;
	setp.ge.s32 	%p1, %r1, %r3;
	@%p1 bra 	$L__BB16_2;
	cvta.to.global.u64 	%rd4, %rd1;
	cvta.to.global.u64 	%rd5, %rd2;
	cvta.to.global.u64 	%rd6, %rd3;
	div.s32 	%r10, %r1, %r2;
	mul.wide.s32 	%rd7, %r1, 4;
	add.s64 	%rd8, %rd4, %rd7;
	ld.global.f32 	%f1, [%rd8];
	mul.wide.s32 	%rd9, %r10, 4;
	add.s64 	%rd10, %rd5, %rd9;
	ld.global.f32 	%f2, [%rd10];
	add.f32 	%f3, %f1, %f2;
	add.s64 	%rd11, %rd6, %rd7;
	st.global.f32 	[%rd11], %f3;
$L__BB16_2:
	ret;

}
	// .globl	add_axis_kernel2
.visible .entry add_axis_kernel2(
	.param .u32 add_axis_kernel2_param_0,
	.param .u64 .ptr .align 1 add_axis_kernel2_param_1,
	.param .u64 .ptr .align 1 add_axis_kernel2_param_2,
	.param .u64 .ptr .align 1 add_axis_kernel2_param_3,
	.param .u32 add_axis_kernel2_param_4
)
{
	.reg .pred 	%p<2>;
	.reg .b32 	%r<11>;
	.reg .b32 	%f<4>;
	.reg .b64 	%rd<12>;

	ld.param.u32 	%r3, [add_axis_kernel2_param_0];
	ld.param.u64 	%rd1, [add_axis_kernel2_param_1];
	ld.param.u64 	%rd2, [add_axis_kernel2_param_2];
	ld.param.u64 	%rd3, [add_axis_kernel2_param_3];
	ld.param.u32 	%r2, [add_axis_kernel2_param_4];
	mov.u32 	%r4, %ctaid.x;
	mov.u32 	%r5, %ctaid.y;
	mov.u32 	%r6, %nctaid.x;
	mad.lo.s32 	%r7, %r5, %r6, %r4;
	mov.u32 	%r8, %ntid.x;
	mov.u32 	%r9, %tid.x;
	mad.lo.s32 	%r1, %r7, %r8, %r9;
	setp.ge.s32 	%p1, %r1, %r3;
	@%p1 bra 	$L__BB17_2;
	cvta.to.global.u64 	%rd4, %rd1;
	cvta.to.global.u64 	%rd5, %rd2;
	cvta.to.global.u64 	%rd6, %rd3;
	rem.s32 	%r10, %r1, %r2;
	mul.wide.s32 	%rd7, %r1, 4;
	add.s64 	%rd8, %rd4, %rd7;
	ld.global.f32 	%f1, [%rd8];
	mul.wide.s32 	%rd9, %r10, 4;
	add.s64 	%rd10, %rd5, %rd9;
	ld.global.f32 	%f2, [%rd10];
	add.f32 	%f3, %f1, %f2;
	add.s64 	%rd11, %rd6, %rd7;
	st.global.f32 	[%rd11], %f3;
$L__BB17_2:
	ret;

}
	// .globl	add_axis_kernel3
.visible .entry add_axis_kernel3(
	.param .u32 add_axis_kernel3_param_0,
	.param .u64 .ptr .align 1 add_axis_kernel3_param_1,
	.param .u64 .ptr .align 1 add_axis_kernel3_param_2,
	.param .u64 .ptr .align 1 add_axis_kernel3_param_3,
	.param .u32 add_axis_kernel3_param_4,
	.param .u32 add_axis_kernel3_param_5,
	.param .u32 add_axis_kernel3_param_6,
	.param .u32 add_axis_kernel3_param_7,
	.param .u32 add_axis_kernel3_param_8
)
{
	.reg .pred 	%p<4>;
	.reg .b32 	%r<23>;
	.reg .b32 	%f<4>;
	.reg .b64 	%rd<12>;

	ld.param.u32 	%r10, [add_axis_kernel3_param_0];
	ld.param.u64 	%rd1, [add_axis_kernel3_param_1];
	ld.param.u64 	%rd2, [add_axis_kernel3_param_2];
	ld.param.u64 	%rd3, [add_axis_kernel3_param_3];
	ld.param.u32 	%r6, [add_axis_kernel3_param_5];
	ld.param.u32 	%r7, [add_axis_kernel3_param_6];
	ld.param.u32 	%r8, [add_axis_kernel3_param_7];
	ld.param.u32 	%r9, [add_axis_kernel3_param_8];
	mov.u32 	%r11, %ctaid.x;
	mov.u32 	%r12, %ctaid.y;
	mov.u32 	%r13, %nctaid.x;
	mad.lo.s32 	%r14, %r12, %r13, %r11;
	mov.u32 	%r15, %ntid.x;
	mov.u32 	%r16, %tid.x;
	mad.lo.s32 	%r1, %r14, %r15, %r16;
	setp.ge.s32 	%p1, %r1, %r10;
	@%p1 bra 	$L__BB18_6;
	mul.lo.s32 	%r18, %r7, %r6;
	mul.lo.s32 	%r2, %r18, %r8;
	mov.b32 	%r22, 0;
	setp.eq.s32 	%p2, %r9, 1;
	@%p2 bra 	$L__BB18_4;
	setp.ne.s32 	%p3, %r9, 0;
	@%p3 bra 	$L__BB18_5;
	rem.s32 	%r22, %r1, %r2;
	bra.uni 	$L__BB18_5;
$L__BB18_4:
	div.s32 	%r19, %r1, %r2;
	mul.lo.s32 	%r20, %r8, %r7;
	rem.s32 	%r21, %r1, %r20;
	mad.lo.s32 	%r22, %r19, %r20, %r21;
$L__BB18_5:
	cvta.to.global.u64 	%rd4, %rd1;
	mul.wide.s32 	%rd5, %r1, 4;
	add.s64 	%rd6, %rd4, %rd5;
	ld.global.f32 	%f1, [%rd6];
	cvta.to.global.u64 	%rd7, %rd2;
	mul.wide.s32 	%rd8, %r22, 4;
	add.s64 	%rd9, %rd7, %rd8;
	ld.global.f32 	%f2, [%rd9];
	add.f32 	%f3, %f1, %f2;
	cvta.to.global.u64 	%rd10, %rd3;
	add.s64 	%rd11, %rd10, %rd5;
	st.global.f32 	[%rd11], %f3;
$L__BB18_6:
	ret;

}
	// .globl	add_axis_back_kernel
.visible .entry add_axis_back_kernel(
	.param .u32 add_axis_back_kernel_param_0,
	.param .u64 .ptr .align 1 add_axis_back_kernel_param_1,
	.param .u64 .ptr .align 1 add_axis_back_kernel_param_2,
	.param .u32 add_axis_back_kernel_param_3,
	.param .u32 add_axis_back_kernel_param_4,
	.param .u32 add_axis_back_kernel_param_5,
	.param .u32 add_axis_back_kernel_param_6,
	.param .u32 add_axis_back_kernel_param_7
)
{
	.reg .pred 	%p<22>;
	.reg .b32 	%r<95>;
	.reg .b32 	%f<165>;
	.reg .b64 	%rd<79>;

	ld.param.u32 	%r58, [add_axis_back_kernel_param_0];
	ld.param.u64 	%rd2, [add_axis_back_kernel_param_1];
	ld.param.u64 	%rd3, [add_axis_back_kernel_param_2];
	ld.param.u32 	%r53, [add_axis_back_kernel_param_3];
	ld.param.u32 	%r54, [add_axis_back_kernel_param_4];
	ld.param.u32 	%r55, [add_axis_back_kernel_param_5];
	ld.param.u32 	%r56, [add_axis_back_kernel_param_6];
	ld.param.u32 	%r57, [add_axis_back_kernel_param_7];
	cvta.to.global.u64 	%rd1, %rd3;
	mov.u32 	%r59, %ctaid.x;
	mov.u32 	%r60, %ctaid.y;
	mov.u32 	%r61, %nctaid.x;
	mad.lo.s32 	%r62, %r60, %r61, %r59;
	mov.u32 	%r63, %ntid.x;
	mul.lo.s32 	%r1, %r62, %r63;
	mov.u32 	%r2, %tid.x;
	add.s32 	%r3, %r1, %r2;
	setp.ge.s32 	%p1, %r3, %r58;
	mov.f32 	%f164, 0f00000000;
	@%p1 bra 	$L__BB19_30;
	setp.eq.s32 	%p2, %r57, 1;
	@%p2 bra 	$L__BB19_16;
	setp.ne.s32 	%p3, %r57, 0;
	@%p3 bra 	$L__BB19_29;
	setp.lt.s32 	%p13, %r53, 1;
	@%p13 bra 	$L__BB19_29;
	mul.lo.s32 	%r74, %r55, %r54;
	mul.lo.s32 	%r4, %r74, %r56;
	and.b32  	%r5, %r53, 15;
	setp.lt.u32 	%p14, %r53, 16;
	mov.f32 	%f164, 0f00000000;
	mov.b32 	%r86, 0;
	@%p14 bra 	$L__BB19_7;
	and.b32  	%r86, %r53, 2147483632;
	neg.s32 	%r82, %r86;
	mul.lo.s32 	%r75, %r56, %r55;
	mul.lo.s32 	%r76, %r75, %r54;
	shl.b32 	%r8, %r76, 4;
	mov.f32 	%f164, 0f00000000;
	mul.wide.s32 	%rd42, %r4, 4;
	mov.u32 	%r81, %r3;
$L__BB19_6:
	.pragma "nounroll";
	mul.wide.s32 	%rd40, %r81, 4;
	add.s64 	%rd41, %rd1, %rd40;
	ld.global.f32 	%f91, [%rd41];
	add.f32 	%f92, %f164, %f91;
	add.s64 	%rd43, %rd41, %rd42;
	ld.global.f32 	%f93, [%rd43];
	add.f32 	%f94, %f92, %f93;
	add.s64 	%rd44, %rd43, %rd42;
	ld.global.f32 	%f95, [%rd44];
	add.f32 	%f96, %f94, %f95;
	add.s64 	%rd45, %rd44, %rd42;
	ld.global.f32 	%f97, [%rd45];
	add.f32 	%f98, %f96, %f97;
	add.s64 	%rd46, %rd45, %rd42;
	ld.global.f32 	%f99, [%rd46];
	add.f32 	%f100, %f98, %f99;
	add.s64 	%rd47, %rd46, %rd42;
	ld.global.f32 	%f101, [%rd47];
	add.f32 	%f102, %f100, %f101;
	add.s64 	%rd48, %rd47, %rd42;
	ld.global.f32 	%f103, [%rd48];
	add.f32 	%f104, %f102, %f103;
	add.s64 	%rd49, %rd48, %rd42;
	ld.global.f32 	%f105, [%rd49];
	add.f32 	%f106, %f104, %f105;
	add.s64 	%rd50, %rd49, %rd42;
	ld.global.f32 	%f107, [%rd50];
	add.f32 	%f108, %f106, %f107;
	add.s64 	%rd51, %rd50, %rd42;
	ld.global.f32 	%f109, [%rd51];
	add.f32 	%f110, %f108, %f109;
	add.s64 	%rd52, %rd51, %rd42;
	ld.global.f32 	%f111, [%rd52];
	add.f32 	%f112, %f110, %f111;
	add.s64 	%rd53, %rd52, %rd42;
	ld.global.f32 	%f113, [%rd53];
	add.f32 	%f114, %f112, %f113;
	add.s64 	%rd54, %rd53, %rd42;
	ld.global.f32 	%f115, [%rd54];
	add.f32 	%f116, %f114, %f115;
	add.s64 	%rd55, %rd54, %rd42;
	ld.global.f32 	%f117, [%rd55];
	add.f32 	%f118, %f116, %f117;
	add.s64 	%rd56, %rd55, %rd42;
	ld.global.f32 	%f119, [%rd56];
	add.f32 	%f120, %f118, %f119;
	add.s64 	%rd57, %rd56, %rd42;
	ld.global.f32 	%f121, [%rd57];
	add.f32 	%f164, %f120, %f121;
	add.s32 	%r82, %r82, 16;
	add.s32 	%r81, %r81, %r8;
	setp.eq.s32 	%p15, %r82, 0;
	@%p15 bra 	$L__BB19_7;
	bra.uni 	$L__BB19_6;
$L__BB19_7:
	setp.eq.s32 	%p16, %r5, 0;
	@%p16 bra 	$L__BB19_29;
	and.b32  	%r27, %r53, 7;
	setp.lt.u32 	%p17, %r5, 8;
	@%p17 bra 	$L__BB19_10;
	mad.lo.s32 	%r77, %r4, %r86, %r3;
	mul.wide.s32 	%rd58, %r77, 4;
	add.s64 	%rd59, %rd1, %rd58;
	ld.global.f32 	%f123, [%rd59];
	add.f32 	%f124, %f164, %f123;
	mul.wide.s32 	%rd60, %r4, 4;
	add.s64 	%rd61, %rd59, %rd60;
	ld.global.f32 	%f125, [%rd61];
	add.f32 	%f126, %f124, %f125;
	add.s64 	%rd62, %rd61, %rd60;
	ld.global.f32 	%f127, [%rd62];
	add.f32 	%f128, %f126, %f127;
	add.s64 	%rd63, %rd62, %rd60;
	ld.global.f32 	%f129, [%rd63];
	add.f32 	%f130, %f128, %f129;
	add.s64 	%rd64, %rd63, %rd60;
	ld.global.f32 	%f131, [%rd64];
	add.f32 	%f132, %f130, %f131;
	add.s64 	%rd65, %rd64, %rd60;
	ld.global.f32 	%f133, [%rd65];
	add.f32 	%f134, %f132, %f133;
	add.s64 	%rd66, %rd65, %rd60;
	ld.global.f32 	%f135, [%rd66];
	add.f32 	%f136, %f134, %f135;
	add.s64 	%rd67, %rd66, %rd60;
	ld.global.f32 	%f137, [%rd67];
	add.f32 	%f164, %f136, %f137;
	add.s32 	%r86, %r86, 8;
$L__BB19_10:
	setp.eq.s32 	%p18, %r27, 0;
	@%p18 bra 	$L__BB19_29;
	and.b32  	%r30, %r53, 3;
	setp.lt.u32 	%p19, %r27, 4;
	@%p19 bra 	$L__BB19_13;
	mad.lo.s32 	%r78, %r4, %r86, %r3;
	mul.wide.s32 	%rd68, %r78, 4;
	add.s64 	%rd69, %rd1, %rd68;
	ld.global.f32 	%f139, [%rd69];
	add.f32 	%f140, %f164, %f139;
	mul.wide.s32 	%rd70, %r4, 4;
	add.s64 	%rd71, %rd69, %rd70;
	ld.global.f32 	%f141, [%rd71];
	add.f32 	%f142, %f140, %f141;
	add.s64 	%rd72, %rd71, %rd70;
	ld.global.f32 	%f143, [%rd72];
	add.f32 	%f144, %f142, %f143;
	add.s64 	%rd73, %rd72, %rd70;
	ld.global.f32 	%f145, [%rd73];
	add.f32 	%f164, %f144, %f145;
	add.s32 	%r86, %r86, 4;
$L__BB19_13:
	setp.eq.s32 	%p20, %r30, 0;
	@%p20 bra 	$L__BB19_29;
	mul.lo.s32 	%r79, %r56, %r55;
	mul.lo.s32 	%r34, %r79, %r54;
	mad.lo.s32 	%r80, %r34, %r86, %r2;
	add.s32 	%r89, %r80, %r1;
	neg.s32 	%r88, %r30;
$L__BB19_15:
	.pragma "nounroll";
	mul.wide.s32 	%rd74, %r89, 4;
	add.s64 	%rd75, %rd1, %rd74;
	ld.global.f32 	%f146, [%rd75];
	add.f32 	%f164, %f164, %f146;
	add.s32 	%r89, %r89, %r34;
	add.s32 	%r88, %r88, 1;
	setp.eq.s32 	%p21, %r88, 0;
	@%p21 bra 	$L__BB19_29;
	bra.uni 	$L__BB19_15;
$L__BB19_16:
	div.s32 	%r64, %r3, %r55;
	div.s32 	%r13, %r64, %r56;
	mul.lo.s32 	%r14, %r56, %r55;
	rem.s32 	%r15, %r3, %r14;
	setp.lt.s32 	%p4, %r54, 1;
	@%p4 bra 	$L__BB19_29;
	mul.lo.s32 	%r16, %r13, %r54;
	and.b32  	%r17, %r54, 15;
	setp.lt.u32 	%p5, %r54, 16;
	mov.f32 	%f164, 0f00000000;
	mov.b32 	%r91, 0;
	@%p5 bra 	$L__BB19_20;
	and.b32  	%r91, %r54, 2147483632;
	neg.s32 	%r84, %r91;
	mul.lo.s32 	%r66, %r13, %r56;
	mul.lo.s32 	%r67, %r66, %r55;
	mad.lo.s32 	%r83, %r67, %r54, %r15;
	shl.b32 	%r21, %r14, 4;
	mov.f32 	%f164, 0f00000000;
	mul.wide.s32 	%rd6, %r14, 4;
$L__BB19_19:
	.pragma "nounroll";
	mul.wide.s32 	%rd4, %r83, 4;
	add.s64 	%rd5, %rd1, %rd4;
	ld.global.f32 	%f31, [%rd5];
	add.f32 	%f32, %f164, %f31;
	add.s64 	%rd7, %rd5, %rd6;
	ld.global.f32 	%f33, [%rd7];
	add.f32 	%f34, %f32, %f33;
	add.s64 	%rd8, %rd7, %rd6;
	ld.global.f32 	%f35, [%rd8];
	add.f32 	%f36, %f34, %f35;
	add.s64 	%rd9, %rd8, %rd6;
	ld.global.f32 	%f37, [%rd9];
	add.f32 	%f38, %f36, %f37;
	add.s64 	%rd10, %rd9, %rd6;
	ld.global.f32 	%f39, [%rd10];
	add.f32 	%f40, %f38, %f39;
	add.s64 	%rd11, %rd10, %rd6;
	ld.global.f32 	%f41, [%rd11];
	add.f32 	%f42, %f40, %f41;
	add.s64 	%rd12, %rd11, %rd6;
	ld.global.f32 	%f43, [%rd12];
	add.f32 	%f44, %f42, %f43;
	add.s64 	%rd13, %rd12, %rd6;
	ld.global.f32 	%f45, [%rd13];
	add.f32 	%f46, %f44, %f45;
	add.s64 	%rd14, %rd13, %rd6;
	ld.global.f32 	%f47, [%rd14];
	add.f32 	%f48, %f46, %f47;
	add.s64 	%rd15, %rd14, %rd6;
	ld.global.f32 	%f49, [%rd15];
	add.f32 	%f50, %f48, %f49;
	add.s64 	%rd16, %rd15, %rd6;
	ld.global.f32 	%f51, [%rd16];
	add.f32 	%f52, %f50, %f51;
	add.s64 	%rd17, %rd16, %rd6;
	ld.global.f32 	%f53, [%rd17];
	add.f32 	%f54, %f52, %f53;
	add.s64 	%rd18, %rd17, %rd6;
	ld.global.f32 	%f55, [%rd18];
	add.f32 	%f56, %f54, %f55;
	add.s64 	%rd19, %rd18, %rd6;
	ld.global.f32 	%f57, [%rd19];
	add.f32 	%f58, %f56, %f57;
	add.s64 	%rd20, %rd19, %rd6;
	ld.global.f32 	%f59, [%rd20];
	add.f32 	%f60, %f58, %f59;
	add.s64 	%rd21, %rd20, %rd6;
	ld.global.f32 	%f61, [%rd21];
	add.f32 	%f164, %f60, %f61;
	add.s32 	%r84, %r84, 16;
	add.s32 	%r83, %r83, %r21;
	setp.eq.s32 	%p6, %r84, 0;
	@%p6 bra 	$L__BB19_20;
	bra.uni 	$L__BB19_19;
$L__BB19_20:
	setp.eq.s32 	%p7, %r17, 0;
	@%p7 bra 	$L__BB19_29;
	and.b32  	%r41, %r54, 7;
	setp.lt.u32 	%p8, %r17, 8;
	@%p8 bra 	$L__BB19_23;
	add.s32 	%r68, %r91, %r16;
	mad.lo.s32 	%r69, %r14, %r68, %r15;
	mul.wide.s32 	%rd22, %r69, 4;
	add.s64 	%rd23, %rd1, %rd22;
	ld.global.f32 	%f63, [%rd23];
	add.f32 	%f64, %f164, %f63;
	mul.wide.s32 	%rd24, %r14, 4;
	add.s64 	%rd25, %rd23, %rd24;
	ld.global.f32 	%f65, [%rd25];
	add.f32 	%f66, %f64, %f65;
	add.s64 	%rd26, %rd25, %rd24;
	ld.global.f32 	%f67, [%rd26];
	add.f32 	%f68, %f66, %f67;
	add.s64 	%rd27, %rd26, %rd24;
	ld.global.f32 	%f69, [%rd27];
	add.f32 	%f70, %f68, %f69;
	add.s64 	%rd28, %rd27, %rd24;
	ld.global.f32 	%f71, [%rd28];
	add.f32 	%f72, %f70, %f71;
	add.s64 	%rd29, %rd28, %rd24;
	ld.global.f32 	%f73, [%rd29];
	add.f32 	%f74, %f72, %f73;
	add.s64 	%rd30, %rd29, %rd24;
	ld.global.f32 	%f75, [%rd30];
	add.f32 	%f76, %f74, %f75;
	add.s64 	%rd31, %rd30, %rd24;
	ld.global.f32 	%f77, [%rd31];
	add.f32 	%f164, %f76, %f77;
	add.s32 	%r91, %r91, 8;
$L__BB19_23:
	setp.eq.s32 	%p9, %r41, 0;
	@%p9 bra 	$L__BB19_29;
	and.b32  	%r44, %r54, 3;
	setp.lt.u32 	%p10, %r41, 4;
	@%p10 bra 	$L__BB19_26;
	add.s32 	%r70, %r91, %r16;
	mad.lo.s32 	%r71, %r14, %r70, %r15;
	mul.wide.s32 	%rd32, %r71, 4;
	add.s64 	%rd33, %rd1, %rd32;
	ld.global.f32 	%f79, [%rd33];
	add.f32 	%f80, %f164, %f79;
	mul.wide.s32 	%rd34, %r14, 4;
	add.s64 	%rd35, %rd33, %rd34;
	ld.global.f32 	%f81, [%rd35];
	add.f32 	%f82, %f80, %f81;
	add.s64 	%rd36, %rd35, %rd34;
	ld.global.f32 	%f83, [%rd36];
	add.f32 	%f84, %f82, %f83;
	add.s64 	%rd37, %rd36, %rd34;
	ld.global.f32 	%f85, [%rd37];
	add.f32 	%f164, %f84, %f85;
	add.s32 	%r91, %r91, 4;
$L__BB19_26:
	setp.eq.s32 	%p11, %r44, 0;
	@%p11 bra 	$L__BB19_29;
	add.s32 	%r72, %r91, %r16;
	mad.lo.s32 	%r94, %r14, %r72, %r15;
	neg.s32 	%r93, %r44;
$L__BB19_28:
	.pragma "nounroll";
	mul.wide.s32 	%rd38, %r94, 4;
	add.s64 	%rd39, %rd1, %rd38;
	ld.global.f32 	%f86, [%rd39];
	add.f32 	%f164, %f164, %f86;
	add.s32 	%r94, %r94, %r14;
	add.s32 	%r93, %r93, 1;
	setp.ne.s32 	%p12, %r93, 0;
	@%p12 bra 	$L__BB19_28;
$L__BB19_29:
	cvta.to.global.u64 	%rd76, %rd2;
	mul.wide.s32 	%rd77, %r3, 4;
	add.s64 	%rd78, %rd76, %rd77;
	st.global.f32 	[%rd78], %f164;
$L__BB19_30:
	ret;

}
	// .globl	mul_axis_kernel
.visible .entry mul_axis_kernel(
	.param .u32 mul_axis_kernel_param_0,
	.param .u64 .ptr .align 1 mul_axis_kernel_param_1,
	.param .u64 .ptr .align 1 mul_axis_kernel_param_2,
	.param .u64 .ptr .align 1 mul_axis_kernel_param_3,
	.param .u32 mul_axis_kernel_param_4,
	.param .u32 mul_axis_kernel_param_5,
	.param .u32 mul_axis_kernel_param_6,
	.param .u32 mul_axis_kernel_param_7,
	.param .u32 mul_axis_kernel_param_8
)
{
	.reg .pred 	%p<4>;
	.reg .b32 	%r<23>;
	.reg .b32 	%f<4>;
	.reg .b64 	%rd<12>;

	ld.param.u32 	%r10, [mul_axis_kernel_param_0];
	ld.param.u64 	%rd1, [mul_axis_kernel_param_1];
	ld.param.u64 	%rd2, [mul_axis_kernel_param_2];
	ld.param.u64 	%rd3, [mul_axis_kernel_param_3];
	ld.param.u32 	%r6, [mul_axis_kernel_param_5];
	ld.param.u32 	%r7, [mul_axis_kernel_param_6];
	ld.param.u32 	%r8, [mul_axis_kernel_param_7];
	ld.param.u32 	%r9, [mul_axis_kernel_param_8];
	mov.u32 	%r11, %ctaid.x;
	mov.u32 	%r12, %ctaid.y;
	mov.u32 	%r13, %nctaid.x;
	mad.lo.s32 	%r14, %r12, %r13, %r11;
	mov.u32 	%r15, %ntid.x;
	mov.u32 	%r16, %tid.x;
	mad.lo.s32 	%r1, %r14, %r15, %r16;
	setp.ge.s32 	%p1, %r1, %r10;
	@%p1 bra 	$L__BB20_6;
	mul.lo.s32 	%r18, %r7, %r6;
	mul.lo.s32 	%r2, %r18, %r8;
	mov.b32 	%r22, 0;
	setp.eq.s32 	%p2, %r9, 1;
	@%p2 bra 	$L__BB20_4;
	setp.ne.s32 	%p3, %r9, 0;
	@%p3 bra 	$L__BB20_5;
	rem.s32 	%r22, %r1, %r2;
	bra.uni 	$L__BB20_5;
$L__BB20_4:
	div.s32 	%r19, %r1, %r2;
	mul.lo.s32 	%r20, %r8, %r7;
	rem.s32 	%r21, %r1, %r20;
	mad.lo.s32 	%r22, %r19, %r20, %r21;
$L__BB20_5:
	cvta.to.global.u64 	%rd4, %rd1;
	mul.wide.s32 	%rd5, %r1, 4;
	add.s64 	%rd6, %rd4, %rd5;
	ld.global.f32 	%f1, [%rd6];
	cvta.to.global.u64 	%rd7, %rd2;
	mul.wide.s32 	%rd8, %r22, 4;
	add.s64 	%rd9, %rd7, %rd8;
	ld.global.f32 	%f2, [%rd9];
	mul.f32 	%f3, %f1, %f2;
	cvta.to.global.u64 	%rd10, %rd3;
	add.s64 	%rd11, %rd10, %rd5;
	st.global.f32 	[%rd11], %f3;
$L__BB20_6:
	ret;

}
	// .globl	mul_axis_kernel2
.visible .entry mul_axis_kernel2(
	.param .u32 mul_axis_kernel2_param_0,
	.param .u64 .ptr .align 1 mul_axis_kernel2_param_1,
	.param .u64 .ptr .align 1 mul_axis_kernel2_param_2,
	.param .u64 .ptr .align 1 mul_axis_kernel2_param_3,
	.param .u32 mul_axis_kernel2_param_4
)
{
	.reg .pred 	%p<2>;
	.reg .b32 	%r<11>;
	.reg .b32 	%f<4>;
	.reg .b64 	%rd<12>;

	ld.param.u32 	%r3, [mul_axis_kernel2_param_0];
	ld.param.u64 	%rd1, [mul_axis_kernel2_param_1];
	ld.param.u64 	%rd2, [mul_axis_kernel2_param_2];
	ld.param.u64 	%rd3, [mul_axis_kernel2_param_3];
	ld.param.u32 	%r2, [mul_axis_kernel2_param_4];
	mov.u32 	%r4, %ctaid.x;
	mov.u32 	%r5, %ctaid.y;
	mov.u32 	%r6, %nctaid.x;
	mad.lo.s32 	%r7, %r5, %r6, %r4;
	mov.u32 	%r8, %ntid.x;
	mov.u32 	%r9, %tid.x;
	mad.lo.s32 	%r1, %r7, %r8, %r9;
	setp.ge.s32 	%p1, %r1, %r3;
	@%p1 bra 	$L__BB21_2;
	cvta.to.global.u64 	%rd4, %rd1;
	cvta.to.global.u64 	%rd5, %rd2;
	cvta.to.global.u64 	%rd6, %rd3;
	rem.s32 	%r10, %r1, %r2;
	mul.wide.s32 	%rd7, %r1, 4;
	add.s64 	%rd8, %rd4, %rd7;
	ld.global.f32 	%f1, [%rd8];
	mul.wide.s32 	%rd9, %r10, 4;
	add.s64 	%rd10, %rd5, %rd9;
	ld.global.f32 	%f2, [%rd10];
	mul.f32 	%f3, %f1, %f2;
	add.s64 	%rd11, %rd6, %rd7;
	st.global.f32 	[%rd11], %f3;
$L__BB21_2:
	ret;

}
	// .globl	mul_axis_back_kernel
.visible .entry mul_axis_back_kernel(
	.param .u32 mul_axis_back_kernel_param_0,
	.param .u64 .ptr .align 1 mul_axis_back_kernel_param_1,
	.param .u64 .ptr .align 1 mul_axis_back_kernel_param_2,
	.param .u64 .ptr .align 1 mul_axis_back_kernel_param_3,
	.param .u32 mul_axis_back_kernel_param_4
)
{
	.reg .pred 	%p<11>;
	.reg .b32 	%r<42>;
	.reg .b32 	%f<100>;
	.reg .b64 	%rd<23>;

	ld.param.u32 	%r24, [mul_axis_back_kernel_param_0];
	ld.param.u64 	%rd7, [mul_axis_back_kernel_param_1];
	ld.param.u64 	%rd8, [mul_axis_back_kernel_param_2];
	ld.param.u64 	%rd6, [mul_axis_back_kernel_param_3];
	ld.param.u32 	%r23, [mul_axis_back_kernel_param_4];
	cvta.to.global.u64 	%rd1, %rd8;
	cvta.to.global.u64 	%rd2, %rd7;
	mov.u32 	%r25, %ctaid.x;
	mov.u32 	%r26, %ctaid.y;
	mov.u32 	%r27, %nctaid.x;
	mad.lo.s32 	%r28, %r26, %r27, %r25;
	mov.u32 	%r29, %ntid.x;
	mov.u32 	%r30, %tid.x;
	mad.lo.s32 	%r1, %r28, %r29, %r30;
	setp.ge.s32 	%p1, %r1, %r24;
	@%p1 bra 	$L__BB22_14;
	cvta.to.global.u64 	%rd9, %rd6;
	mul.wide.s32 	%rd10, %r1, 4;
	add.s64 	%rd3, %rd9, %rd10;
	mov.b32 	%r31, 0;
	st.global.u32 	[%rd3], %r31;
	setp.lt.s32 	%p2, %r23, 1;
	@%p2 bra 	$L__BB22_14;
	mul.lo.s32 	%r2, %r23, %r1;
	and.b32  	%r3, %r23, 15;
	setp.lt.u32 	%p3, %r23, 16;
	mov.b32 	%r38, 0;
	mov.f32 	%f96, 0f00000000;
	@%p3 bra 	$L__BB22_5;
	and.b32  	%r38, %r23, 2147483632;
	neg.s32 	%r36, %r38;
	add.s64 	%rd4, %rd2, 32;
	add.s64 	%rd5, %rd1, 32;
	mov.f32 	%f96, 0f00000000;
	mov.u32 	%r35, %r2;
$L__BB22_4:
	.pragma "nounroll";
	mul.wide.s32 	%rd11, %r35, 4;
	add.s64 	%rd12, %rd4, %rd11;
	add.s64 	%rd13, %rd5, %rd11;
	ld.global.f32 	%f12, [%rd12+-32];
	ld.global.f32 	%f13, [%rd13+-32];
	fma.rn.f32 	%f14, %f12, %f13, %f96;
	st.global.f32 	[%rd3], %f14;
	ld.global.f32 	%f15, [%rd12+-28];
	ld.global.f32 	%f16, [%rd13+-28];
	fma.rn.f32 	%f17, %f15, %f16, %f14;
	st.global.f32 	[%rd3], %f17;
	ld.global.f32 	%f18, [%rd12+-24];
	ld.global.f32 	%f19, [%rd13+-24];
	fma.rn.f32 	%f20, %f18, %f19, %f17;
	st.global.f32 	[%rd3], %f20;
	ld.global.f32 	%f21, [%rd12+-20];
	ld.global.f32 	%f22, [%rd13+-20];
	fma.rn.f32 	%f23, %f21, %f22, %f20;
	st.global.f32 	[%rd3], %f23;
	ld.global.f32 	%f24, [%rd12+-16];
	ld.global.f32 	%f25, [%rd13+-16];
	fma.rn.f32 	%f26, %f24, %f25, %f23;
	st.global.f32 	[%rd3], %f26;
	ld.global.f32 	%f27, [%rd12+-12];
	ld.global.f32 	%f28, [%rd13+-12];
	fma.rn.f32 	%f29, %f27, %f28, %f26;
	st.global.f32 	[%rd3], %f29;
	ld.global.f32 	%f30, [%rd12+-8];
	ld.global.f32 	%f31, [%rd13+-8];
	fma.rn.f32 	%f32, %f30, %f31, %f29;
	st.global.f32 	[%rd3], %f32;
	ld.global.f32 	%f33, [%rd12+-4];
	ld.global.f32 	%f34, [%rd13+-4];
	fma.rn.f32 	%f35, %f33, %f34, %f32;
	st.global.f32 	[%rd3], %f35;
	ld.global.f32 	%f36, [%rd12];
	ld.global.f32 	%f37, [%rd13];
	fma.rn.f32 	%f38, %f36, %f37, %f35;
	st.global.f32 	[%rd3], %f38;
	ld.global.f32 	%f39, [%rd12+4];
	ld.global.f32 	%f40, [%rd13+4];
	fma.rn.f32 	%f41, %f39, %f40, %f38;
	st.global.f32 	[%rd3], %f41;
	ld.global.f32 	%f42, [%rd12+8];
	ld.global.f32 	%f43, [%rd13+8];
	fma.rn.f32 	%f44, %f42, %f43, %f41;
	st.global.f32 	[%rd3], %f44;
	ld.global.f32 	%f45, [%rd12+12];
	ld.global.f32 	%f46, [%rd13+12];
	fma.rn.f32 	%f47, %f45, %f46, %f44;
	st.global.f32 	[%rd3], %f47;
	ld.global.f32 	%f48, [%rd12+16];
	ld.global.f32 	%f49, [%rd13+16];
	fma.rn.f32 	%f50, %f48, %f49, %f47;
	st.global.f32 	[%rd3], %f50;
	ld.global.f32 	%f51, [%rd12+20];
	ld.global.f32 	%f52, [%rd13+20];
	fma.rn.f32 	%f53, %f51, %f52, %f50;
	st.global.f32 	[%rd3], %f53;
	ld.global.f32 	%f54, [%rd12+24];
	ld.global.f32 	%f55, [%rd13+24];
	fma.rn.f32 	%f56, %f54, %f55, %f53;
	st.global.f32 	[%rd3], %f56;
	ld.global.f32 	%f57, [%rd12+28];
	ld.global.f32 	%f58, [%rd13+28];
	fma.rn.f32 	%f96, %f57, %f58, %f56;
	st.global.f32 	[%rd3], %f96;
	add.s32 	%r36, %r36, 16;
	add.s32 	%r35, %r35, 16;
	setp.ne.s32 	%p4, %r36, 0;
	@%p4 bra 	$L__BB22_4;
$L__BB22_5:
	setp.eq.s32 	%p5, %r3, 0;
	@%p5 bra 	$L__BB22_14;
	and.b32  	%r11, %r23, 7;
	setp.lt.u32 	%p6, %r3, 8;
	@%p6 bra 	$L__BB22_8;
	add.s32 	%r33, %r38, %r2;
	mul.wide.s32 	%rd14, %r33, 4;
	add.s64 	%rd15, %rd2, %rd14;
	ld.global.f32 	%f59, [%rd15];
	add.s64 	%rd16, %rd1, %rd14;
	ld.global.f32 	%f60, [%rd16];
	fma.rn.f32 	%f61, %f59, %f60, %f96;
	st.global.f32 	[%rd3], %f61;
	ld.global.f32 	%f62, [%rd15+4];
	ld.global.f32 	%f63, [%rd16+4];
	fma.rn.f32 	%f64, %f62, %f63, %f61;
	st.global.f32 	[%rd3], %f64;
	ld.global.f32 	%f65, [%rd15+8];
	ld.global.f32 	%f66, [%rd16+8];
	fma.rn.f32 	%f67, %f65, %f66, %f64;
	st.global.f32 	[%rd3], %f67;
	ld.global.f32 	%f68, [%rd15+12];
	ld.global.f32 	%f69, [%rd16+12];
	fma.rn.f32 	%f70, %f68, %f69, %f67;
	st.global.f32 	[%rd3], %f70;
	ld.global.f32 	%f71, [%rd15+16];
	ld.global.f32 	%f72, [%rd16+16];
	fma.rn.f32 	%f73, %f71, %f72, %f70;
	st.global.f32 	[%rd3], %f73;
	ld.global.f32 	%f74, [%rd15+20];
	ld.global.f32 	%f75, [%rd16+20];
	fma.rn.f32 	%f76, %f74, %f75, %f73;
	st.global.f32 	[%rd3], %f76;
	ld.global.f32 	%f77, [%rd15+24];
	ld.global.f32 	%f78, [%rd16+24];
	fma.rn.f32 	%f79, %f77, %f78, %f76;
	st.global.f32 	[%rd3], %f79;
	ld.global.f32 	%f80, [%rd15+28];
	ld.global.f32 	%f81, [%rd16+28];
	fma.rn.f32 	%f96, %f80, %f81, %f79;
	st.global.f32 	[%rd3], %f96;
	add.s32 	%r38, %r38, 8;
$L__BB22_8:
	setp.eq.s32 	%p7, %r11, 0;
	@%p7 bra 	$L__BB22_14;
	and.b32  	%r14, %r23, 3;
	setp.lt.u32 	%p8, %r11, 4;
	@%p8 bra 	$L__BB22_11;
	add.s32 	%r34, %r38, %r2;
	mul.wide.s32 	%rd17, %r34, 4;
	add.s64 	%rd18, %rd2, %rd17;
	ld.global.f32 	%f82, [%rd18];
	add.s64 	%rd19, %rd1, %rd17;
	ld.global.f32 	%f83, [%rd19];
	fma.rn.f32 	%f84, %f82, %f83, %f96;
	st.global.f32 	[%rd3], %f84;
	ld.global.f32 	%f85, [%rd18+4];
	ld.global.f32 	%f86, [%rd19+4];
	fma.rn.f32 	%f87, %f85, %f86, %f84;
	st.global.f32 	[%rd3], %f87;
	ld.global.f32 	%f88, [%rd18+8];
	ld.global.f32 	%f89, [%rd19+8];
	fma.rn.f32 	%f90, %f88, %f89, %f87;
	st.global.f32 	[%rd3], %f90;
	ld.global.f32 	%f91, [%rd18+12];
	ld.global.f32 	%f92, [%rd19+12];
	fma.rn.f32 	%f96, %f91, %f92, %f90;
	st.global.f32 	[%rd3], %f96;
	add.s32 	%r38, %r38, 4;
$L__BB22_11:
	setp.eq.s32 	%p9, %r14, 0;
	@%p9 bra 	$L__BB22_14;
	add.s32 	%r41, %r38, %r2;
	neg.s32 	%r40, %r14;
$L__BB22_13:
	.pragma "nounroll";
	mul.wide.s32 	%rd20, %r41, 4;
	add.s64 	%rd21, %rd1, %rd20;
	add.s64 	%rd22, %rd2, %rd20;
	ld.global.f32 	%f93, [%rd22];
	ld.global.f32 	%f94, [%rd21];
	fma.rn.f32 	%f96, %f93, %f94, %f96;
	st.global.f32 	[%rd3], %f96;
	add.s32 	%r41, %r41, 1;
	add.s32 	%r40, %r40, 1;
	setp.ne.s32 	%p10, %r40, 0;
	@%p10 bra 	$L__BB22_13;
$L__BB22_14:
	ret;

}
	// .globl	mul_axis_back_left_kernel
.visible .entry mul_axis_back_left_kernel(
	.param .u32 mul_axis_back_left_kernel_param_0,
	.param .u64 .ptr .align 1 mul_axis_back_left_kernel_param_1,
	.param .u64 .ptr .align 1 mul_axis_back_left_kernel_param_2,
	.param .u64 .ptr .align 1 mul_axis_back_left_kernel_param_3,
	.param .u32 mul_axis_back_left_kernel_param_4,
	.param .u32 mul_axis_back_left_kernel_param_5,
	.param .u32 mul_axis_back_left_kernel_param_6,
	.param .u32 mul_axis_back_left_kernel_param_7,
	.param .u32 mul_axis_back_left_kernel_param_8
)
{
	.reg .pred 	%p<4>;
	.reg .b32 	%r<23>;
	.reg .b32 	%f<4>;
	.reg .b64 	%rd<12>;

	ld.param.u32 	%r10, [mul_axis_back_left_kernel_param_0];
	ld.param.u64 	%rd1, [mul_axis_back_left_kernel_param_1];
	ld.param.u64 	%rd2, [mul_axis_back_left_kernel_param_2];
	ld.param.u64 	%rd3, [mul_axis_back_left_kernel_param_3];
	ld.param.u32 	%r6, [mul_axis_back_left_kernel_param_5];
	ld.param.u32 	%r7, [mul_axis_back_left_kernel_param_6];
	ld.param.u32 	%r8, [mul_axis_back_left_kernel_param_7];
	ld.param.u32 	%r9, [mul_axis_back_left_kernel_param_8];
	mov.u32 	%r11, %ctaid.x;
	mov.u32 	%r12, %ctaid.y;
	mov.u32 	%r13, %nctaid.x;
	mad.lo.s32 	%r14, %r12, %r13, %r11;
	mov.u32 	%r15, %ntid.x;
	mov.u32 	%r16, %tid.x;
	mad.lo.s32 	%r1, %r14, %r15, %r16;
	setp.ge.s32 	%p1, %r1, %r10;
	@%p1 bra 	$L__BB23_6;
	mul.lo.s32 	%r18, %r7, %r6;
	mul.lo.s32 	%r2, %r18, %r8;
	mov.b32 	%r22, 0;
	setp.eq.s32 	%p2, %r9, 1;
	@%p2 bra 	$L__BB23_4;
	setp.ne.s32 	%p3, %r9, 0;
	@%p3 bra 	$L__BB23_5;
	rem.s32 	%r22, %r1, %r2;
	bra.uni 	$L__BB23_5;
$L__BB23_4:
	div.s32 	%r19, %r1, %r2;
	mul.lo.s32 	%r20, %r8, %r7;
	rem.s32 	%r21, %r1, %r20;
	mad.lo.s32 	%r22, %r19, %r20, %r21;
$L__BB23_5:
	cvta.to.global.u64 	%rd4, %rd2;
	mul.wide.s32 	%rd5, %r1, 4;
	add.s64 	%rd6, %rd4, %rd5;
	ld.global.f32 	%f1, [%rd6];
	cvta.to.global.u64 	%rd7, %rd1;
	mul.wide.s32 	%rd8, %r22, 4;
	add.s64 	%rd9, %rd7, %rd8;
	ld.global.f32 	%f2, [%rd9];
	mul.f32 	%f3, %f1, %f2;
	cvta.to.global.u64 	%rd10, %rd3;
	add.s64 	%rd11, %rd10, %rd5;
	st.global.f32 	[%rd11], %f3;
$L__BB23_6:
	ret;

}
	// .globl	mul_axis_back_right_kernel
.visible .entry mul_axis_back_right_kernel(
	.param .u32 mul_axis_back_right_kernel_param_0,
	.param .u64 .ptr .align 1 mul_axis_back_right_kernel_param_1,
	.param .u64 .ptr .align 1 mul_axis_back_right_kernel_param_2,
	.param .u64 .ptr .align 1 mul_axis_back_right_kernel_param_3,
	.param .u32 mul_axis_back_right_kernel_param_4,
	.param .u32 mul_axis_back_right_kernel_param_5,
	.param .u32 mul_axis_back_right_kernel_param_6,
	.param .u32 mul_axis_back_right_kernel_param_7,
	.param .u32 mul_axis_back_right_kernel_param_8
)
{
	.reg .pred 	%p<22>;
	.reg .b32 	%r<95>;
	.reg .b32 	%f<223>;
	.reg .b64 	%rd<139>;

	ld.param.u32 	%r58, [mul_axis_back_right_kernel_param_0];
	ld.param.u64 	%rd4, [mul_axis_back_right_kernel_param_1];
	ld.param.u64 	%rd5, [mul_axis_back_right_kernel_param_2];
	ld.param.u64 	%rd3, [mul_axis_back_right_kernel_param_3];
	ld.param.u32 	%r53, [mul_axis_back_right_kernel_param_4];
	ld.param.u32 	%r54, [mul_axis_back_right_kernel_param_5];
	ld.param.u32 	%r55, [mul_axis_back_right_kernel_param_6];
	ld.param.u32 	%r56, [mul_axis_back_right_kernel_param_7];
	ld.param.u32 	%r57, [mul_axis_back_right_kernel_param_8];
	cvta.to.global.u64 	%rd1, %rd4;
	cvta.to.global.u64 	%rd2, %rd5;
	mov.u32 	%r59, %ctaid.x;
	mov.u32 	%r60, %ctaid.y;
	mov.u32 	%r61, %nctaid.x;
	mad.lo.s32 	%r62, %r60, %r61, %r59;
	mov.u32 	%r63, %ntid.x;
	mul.lo.s32 	%r1, %r62, %r63;
	mov.u32 	%r2, %tid.x;
	add.s32 	%r3, %r1, %r2;
	setp.ge.s32 	%p1, %r3, %r58;
	mov.f32 	%f222, 0f00000000;
	@%p1 bra 	$L__BB24_30;
	setp.eq.s32 	%p2, %r57, 1;
	@%p2 bra 	$L__BB24_16;
	setp.ne.s32 	%p3, %r57, 0;
	@%p3 bra 	$L__BB24_29;
	setp.lt.s32 	%p13, %r53, 1;
	@%p13 bra 	$L__BB24_29;
	mul.lo.s32 	%r74, %r55, %r54;
	mul.lo.s32 	%r4, %r74, %r56;
	and.b32  	%r5, %r53, 15;
	setp.lt.u32 	%p14, %r53, 16;
	mov.f32 	%f222, 0f00000000;
	mov.b32 	%r86, 0;
	@%p14 bra 	$L__BB24_7;
	and.b32  	%r86, %r53, 2147483632;
	neg.s32 	%r82, %r86;
	mul.lo.s32 	%r75, %r56, %r55;
	mul.lo.s32 	%r76, %r75, %r54;
	shl.b32 	%r8, %r76, 4;
	mov.f32 	%f222, 0f00000000;
	mul.wide.s32 	%rd74, %r4, 4;
	mov.u32 	%r81, %r3;
$L__BB24_6:
	.pragma "nounroll";
	mul.wide.s32 	%rd71, %r81, 4;
	add.s64 	%rd72, %rd2, %rd71;
	ld.global.f32 	%f120, [%rd72];
	add.s64 	%rd73, %rd1, %rd71;
	ld.global.f32 	%f121, [%rd73];
	fma.rn.f32 	%f122, %f120, %f121, %f222;
	add.s64 	%rd75, %rd72, %rd74;
	ld.global.f32 	%f123, [%rd75];
	add.s64 	%rd76, %rd73, %rd74;
	ld.global.f32 	%f124, [%rd76];
	fma.rn.f32 	%f125, %f123, %f124, %f122;
	add.s64 	%rd77, %rd75, %rd74;
	ld.global.f32 	%f126, [%rd77];
	add.s64 	%rd78, %rd76, %rd74;
	ld.global.f32 	%f127, [%rd78];
	fma.rn.f32 	%f128, %f126, %f127, %f125;
	add.s64 	%rd79, %rd77, %rd74;
	ld.global.f32 	%f129, [%rd79];
	add.s64 	%rd80, %rd78, %rd74;
	ld.global.f32 	%f130, [%rd80];
	fma.rn.f32 	%f131, %f129, %f130, %f128;
	add.s64 	%rd81, %rd79, %rd74;
	ld.global.f32 	%f132, [%rd81];
	add.s64 	%rd82, %rd80, %rd74;
	ld.global.f32 	%f133, [%rd82];
	fma.rn.f32 	%f134, %f132, %f133, %f131;
	add.s64 	%rd83, %rd81, %rd74;
	ld.global.f32 	%f135, [%rd83];
	add.s64 	%rd84, %rd82, %rd74;
	ld.global.f32 	%f136, [%rd84];
	fma.rn.f32 	%f137, %f135, %f136, %f134;
	add.s64 	%rd85, %rd83, %rd74;
	ld.global.f32 	%f138, [%rd85];
	add.s64 	%rd86, %rd84, %rd74;
	ld.global.f32 	%f139, [%rd86];
	fma.rn.f32 	%f140, %f138, %f139, %f137;
	add.s64 	%rd87, %rd85, %rd74;
	ld.global.f32 	%f141, [%rd87];
	add.s64 	%rd88, %rd86, %rd74;
	ld.global.f32 	%f142, [%rd88];
	fma.rn.f32 	%f143, %f141, %f142, %f140;
	add.s64 	%rd89, %rd87, %rd74;
	ld.global.f32 	%f144, [%rd89];
	add.s64 	%rd90, %rd88, %rd74;
	ld.global.f32 	%f145, [%rd90];
	fma.rn.f32 	%f146, %f144, %f145, %f143;
	add.s64 	%rd91, %rd89, %rd74;
	ld.global.f32 	%f147, [%rd91];
	add.s64 	%rd92, %rd90, %rd74;
	ld.global.f32 	%f148, [%rd92];
	fma.rn.f32 	%f149, %f147, %f148, %f146;
	add.s64 	%rd93, %rd91, %rd74;
	ld.global.f32 	%f150, [%rd93];
	add.s64 	%rd94, %rd92, %rd74;
	ld.global.f32 	%f151, [%rd94];
	fma.rn.f32 	%f152, %f150, %f151, %f149;
	add.s64 	%rd95, %rd93, %rd74;
	ld.global.f32 	%f153, [%rd95];
	add.s64 	%rd96, %rd94, %rd74;
	ld.global.f32 	%f154, [%rd96];
	fma.rn.f32 	%f155, %f153, %f154, %f152;
	add.s64 	%rd97, %rd95, %rd74;
	ld.global.f32 	%f156, [%rd97];
	add.s64 	%rd98, %rd96, %rd74;
	ld.global.f32 	%f157, [%rd98];
	fma.rn.f32 	%f158, %f156, %f157, %f155;
	add.s64 	%rd99, %rd97, %rd74;
	ld.global.f32 	%f159, [%rd99];
	add.s64 	%rd100, %rd98, %rd74;
	ld.global.f32 	%f160, [%rd100];
	fma.rn.f32 	%f161, %f159, %f160, %f158;
	add.s64 	%rd101, %rd99, %rd74;
	ld.global.f32 	%f162, [%rd101];
	add.s64 	%rd102, %rd100, %rd74;
	ld.global.f32 	%f163, [%rd102];
	fma.rn.f32 	%f164, %f162, %f163, %f161;
	add.s64 	%rd103, %rd101, %rd74;
	ld.global.f32 	%f165, [%rd103];
	add.s64 	%rd104, %rd102, %rd74;
	ld.global.f32 	%f166, [%rd104];
	fma.rn.f32 	%f222, %f165, %f166, %f164;
	add.s32 	%r82, %r82, 16;
	add.s32 	%r81, %r81, %r8;
	setp.eq.s32 	%p15, %r82, 0;
	@%p15 bra 	$L__BB24_7;
	bra.uni 	$L__BB24_6;
$L__BB24_7:
	setp.eq.s32 	%p16, %r5, 0;
	@%p16 bra 	$L__BB24_29;
	and.b32  	%r27, %r53, 7;
	setp.lt.u32 	%p17, %r5, 8;
	@%p17 bra 	$L__BB24_10;
	mad.lo.s32 	%r77, %r4, %r86, %r3;
	mul.wide.s32 	%rd105, %r77, 4;
	add.s64 	%rd106, %rd2, %rd105;
	ld.global.f32 	%f168, [%rd106];
	add.s64 	%rd107, %rd1, %rd105;
	ld.global.f32 	%f169, [%rd107];
	fma.rn.f32 	%f170, %f168, %f169, %f222;
	mul.wide.s32 	%rd108, %r4, 4;
	add.s64 	%rd109, %rd106, %rd108;
	ld.global.f32 	%f171, [%rd109];
	add.s64 	%rd110, %rd107, %rd108;
	ld.global.f32 	%f172, [%rd110];
	fma.rn.f32 	%f173, %f171, %f172, %f170;
	add.s64 	%rd111, %rd109, %rd108;
	ld.global.f32 	%f174, [%rd111];
	add.s64 	%rd112, %rd110, %rd108;
	ld.global.f32 	%f175, [%rd112];
	fma.rn.f32 	%f176, %f174, %f175, %f173;
	add.s64 	%rd113, %rd111, %rd108;
	ld.global.f32 	%f177, [%rd113];
	add.s64 	%rd114, %rd112, %rd108;
	ld.global.f32 	%f178, [%rd114];
	fma.rn.f32 	%f179, %f177, %f178, %f176;
	add.s64 	%rd115, %rd113, %rd108;
	ld.global.f32 	%f180, [%rd115];
	add.s64 	%rd116, %rd114, %rd108;
	ld.global.f32 	%f181, [%rd116];
	fma.rn.f32 	%f182, %f180, %f181, %f179;
	add.s64 	%rd117, %rd115, %rd108;
	ld.global.f32 	%f183, [%rd117];
	add.s64 	%rd118, %rd116, %rd108;
	ld.global.f32 	%f184, [%rd118];
	fma.rn.f32 	%f185, %f183, %f184, %f182;
	add.s64 	%rd119, %rd117, %rd108;
	ld.global.f32 	%f186, [%rd119];
	add.s64 	%rd120, %rd118, %rd108;
	ld.global.f32 	%f187, [%rd120];
	fma.rn.f32 	%f188, %f186, %f187, %f185;
	add.s64 	%rd121, %rd119, %rd108;
	ld.global.f32 	%f189, [%rd121];
	add.s64 	%rd122, %rd120, %rd108;
	ld.global.f32 	%f190, [%rd122];
	fma.rn.f32 	%f222, %f189, %f190, %f188;
	add.s32 	%r86, %r86, 8;
$L__BB24_10:
	setp.eq.s32 	%p18, %r27, 0;
	@%p18 bra 	$L__BB24_29;
	and.b32  	%r30, %r53, 3;
	setp.lt.u32 	%p19, %r27, 4;
	@%p19 bra 	$L__BB24_13;
	mad.lo.s32 	%r78, %r4, %r86, %r3;
	mul.wide.s32 	%rd123, %r78, 4;
	add.s64 	%rd124, %rd2, %rd123;
	ld.global.f32 	%f192, [%rd124];
	add.s64 	%rd125, %rd1, %rd123;
	ld.global.f32 	%f193, [%rd125];
	fma.rn.f32 	%f194, %f192, %f193, %f222;
	mul.wide.s32 	%rd126, %r4, 4;
	add.s64 	%rd127, %rd124, %rd126;
	ld.global.f32 	%f195, [%rd127];
	add.s64 	%rd128, %rd125, %rd126;
	ld.global.f32 	%f196, [%rd128];
	fma.rn.f32 	%f197, %f195, %f196, %f194;
	add.s64 	%rd129, %rd127, %rd126;
	ld.global.f32 	%f198, [%rd129];
	add.s64 	%rd130, %rd128, %rd126;
	ld.global.f32 	%f199, [%rd130];
	fma.rn.f32 	%f200, %f198, %f199, %f197;
	add.s64 	%rd131, %rd129, %rd126;
	ld.global.f32 	%f201, [%rd131];
	add.s64 	%rd132, %rd130, %rd126;
	ld.global.f32 	%f202, [%rd132];
	fma.rn.f32 	%f222, %f201, %f202, %f200;
	add.s32 	%r86, %r86, 4;
$L__BB24_13:
	setp.eq.s32 	%p20, %r30, 0;
	@%p20 bra 	$L__BB24_29;
	mul.lo.s32 	%r79, %r56, %r55;
	mul.lo.s32 	%r34, %r79, %r54;
	mad.lo.s32 	%r80, %r34, %r86, %r2;
	add.s32 	%r89, %r80, %r1;
	neg.s32 	%r88, %r30;
$L__BB24_15:
	.pragma "nounroll";
	mul.wide.s32 	%rd133, %r89, 4;
	add.s64 	%rd134, %rd2, %rd133;
	ld.global.f32 	%f203, [%rd134];
	add.s64 	%rd135, %rd1, %rd133;
	ld.global.f32 	%f204, [%rd135];
	fma.rn.f32 	%f222, %f203, %f204, %f222;
	add.s32 	%r89, %r89, %r34;
	add.s32 	%r88, %r88, 1;
	setp.eq.s32 	%p21, %r88, 0;
	@%p21 bra 	$L__BB24_29;
	bra.uni 	$L__BB24_15;
$L__BB24_16:
	div.s32 	%r64, %r3, %r55;
	div.s32 	%r13, %r64, %r56;
	mul.lo.s32 	%r14, %r56, %r55;
	rem.s32 	%r15, %r3, %r14;
	setp.lt.s32 	%p4, %r54, 1;
	@%p4 bra 	$L__BB24_29;
	mul.lo.s32 	%r16, %r13, %r54;
	and.b32  	%r17, %r54, 15;
	setp.lt.u32 	%p5, %r54, 16;
	mov.f32 	%f222, 0f00000000;
	mov.b32 	%r91, 0;
	@%p5 bra 	$L__BB24_20;
	and.b32  	%r91, %r54, 2147483632;
	neg.s32 	%r84, %r91;
	mul.lo.s32 	%r66, %r13, %r56;
	mul.lo.s32 	%r67, %r66, %r55;
	mad.lo.s32 	%r83, %r67, %r54, %r15;
	shl.b32 	%r21, %r14, 4;
	mov.f32 	%f222, 0f00000000;
	mul.wide.s32 	%rd9, %r14, 4;
$L__BB24_19:
	.pragma "nounroll";
	mul.wide.s32 	%rd6, %r83, 4;
	add.s64 	%rd7, %rd2, %rd6;
	ld.global.f32 	%f31, [%rd7];
	add.s64 	%rd8, %rd1, %rd6;
	ld.global.f32 	%f32, [%rd8];
	fma.rn.f32 	%f33, %f31, %f32, %f222;
	add.s64 	%rd10, %rd7, %rd9;
	ld.global.f32 	%f34, [%rd10];
	add.s64 	%rd11, %rd8, %rd9;
	ld.global.f32 	%f35, [%rd11];
	fma.rn.f32 	%f36, %f34, %f35, %f33;
	add.s64 	%rd12, %rd10, %rd9;
	ld.global.f32 	%f37, [%rd12];
	add.s64 	%rd13, %rd11, %rd9;
	ld.global.f32 	%f38, [%rd13];
	fma.rn.f32 	%f39, %f37, %f38, %f36;
	add.s64 	%rd14, %rd12, %rd9;
	ld.global.f32 	%f40, [%rd14];
	add.s64 	%rd15, %rd13, %rd9;
	ld.global.f32 	%f41, [%rd15];
	fma.rn.f32 	%f42, %f40, %f41, %f39;
	add.s64 	%rd16, %rd14, %rd9;
	ld.global.f32 	%f43, [%rd16];
	add.s64 	%rd17, %rd15, %rd9;
	ld.global.f32 	%f44, [%rd17];
	fma.rn.f32 	%f45, %f43, %f44, %f42;
	add.s64 	%rd18, %rd16, %rd9;
	ld.global.f32 	%f46, [%rd18];
	add.s64 	%rd19, %rd17, %rd9;
	ld.global.f32 	%f47, [%rd19];
	fma.rn.f32 	%f48, %f46, %f47, %f45;
	add.s64 	%rd20, %rd18, %rd9;
	ld.global.f32 	%f49, [%rd20];
	add.s64 	%rd21, %rd19, %rd9;
	ld.global.f32 	%f50, [%rd21];
	fma.rn.f32 	%f51, %f49, %f50, %f48;
	add.s64 	%rd22, %rd20, %rd9;
	ld.global.f32 	%f52, [%rd22];
	add.s64 	%rd23, %rd21, %rd9;
	ld.global.f32 	%f53, [%rd23];
	fma.rn.f32 	%f54, %f52, %f53, %f51;
	add.s64 	%rd24, %rd22, %rd9;
	ld.global.f32 	%f55, [%rd24];
	add.s64 	%rd25, %rd23, %rd9;
	ld.global.f32 	%f56, [%rd25];
	fma.rn.f32 	%f57, %f55, %f56, %f54;
	add.s64 	%rd26, %rd24, %rd9;
	ld.global.f32 	%f58, [%rd26];
	add.s64 	%rd27, %rd25, %rd9;
	ld.global.f32 	%f59, [%rd27];
	fma.rn.f32 	%f60, %f58, %f59, %f57;
	add.s64 	%rd28, %rd26, %rd9;
	ld.global.f32 	%f61, [%rd28];
	add.s64 	%rd29, %rd27, %rd9;
	ld.global.f32 	%f62, [%rd29];
	fma.rn.f32 	%f63, %f61, %f62, %f60;
	add.s64 	%rd30, %rd28, %rd9;
	ld.global.f32 	%f64, [%rd30];
	add.s64 	%rd31, %rd29, %rd9;
	ld.global.f32 	%f65, [%rd31];
	fma.rn.f32 	%f66, %f64, %f65, %f63;
	add.s64 	%rd32, %rd30, %rd9;
	ld.global.f32 	%f67, [%rd32];
	add.s64 	%rd33, %rd31, %rd9;
	ld.global.f32 	%f68, [%rd33];
	fma.rn.f32 	%f69, %f67, %f68, %f66;
	add.s64 	%rd34, %rd32, %rd9;
	ld.global.f32 	%f70, [%rd34];
	add.s64 	%rd35, %rd33, %rd9;
	ld.global.f32 	%f71, [%rd35];
	fma.rn.f32 	%f72, %f70, %f71, %f69;
	add.s64 	%rd36, %rd34, %rd9;
	ld.global.f32 	%f73, [%rd36];
	add.s64 	%rd37, %rd35, %rd9;
	ld.global.f32 	%f74, [%rd37];
	fma.rn.f32 	%f75, %f73, %f74, %f72;
	add.s64 	%rd38, %rd36, %rd9;
	ld.global.f32 	%f76, [%rd38];
	add.s64 	%rd39, %rd37, %rd9;
	ld.global.f32 	%f77, [%rd39];
	fma.rn.f32 	%f222, %f76, %f77, %f75;
	add.s32 	%r84, %r84, 16;
	add.s32 	%r83, %r83, %r21;
	setp.eq.s32 	%p6, %r84, 0;
	@%p6 bra 	$L__BB24_20;
	bra.uni 	$L__BB24_19;
$L__BB24_20:
	setp.eq.s32 	%p7, %r17, 0;
	@%p7 bra 	$L__BB24_29;
	and.b32  	%r41, %r54, 7;
	setp.lt.u32 	%p8, %r17, 8;
	@%p8 bra 	$L__BB24_23;
	add.s32 	%r68, %r91, %r16;
	mad.lo.s32 	%r69, %r14, %r68, %r15;
	mul.wide.s32 	%rd40, %r69, 4;
	add.s64 	%rd41, %rd2, %rd40;
	ld.global.f32 	%f79, [%rd41];
	add.s64 	%rd42, %rd1, %rd40;
	ld.global.f32 	%f80, [%rd42];
	fma.rn.f32 	%f81, %f79, %f80, %f222;
	mul.wide.s32 	%rd43, %r14, 4;
	add.s64 	%rd44, %rd41, %rd43;
	ld.global.f32 	%f82, [%rd44];
	add.s64 	%rd45, %rd42, %rd43;
	ld.global.f32 	%f83, [%rd45];
	fma.rn.f32 	%f84, %f82, %f83, %f81;
	add.s64 	%rd46, %rd44, %rd43;
	ld.global.f32 	%f85, [%rd46];
	add.s64 	%rd47, %rd45, %rd43;
	ld.global.f32 	%f86, [%rd47];
	fma.rn.f32 	%f87, %f85, %f86, %f84;
	add.s64 	%rd48, %rd46, %rd43;
	ld.global.f32 	%f88, [%rd48];
	add.s64 	%rd49, %rd47, %rd43;
	ld.global.f32 	%f89, [%rd49];
	fma.rn.f32 	%f90, %f88, %f89, %f87;
	add.s64 	%rd50, %rd48, %rd43;
	ld.global.f32 	%f91, [%rd50];
	add.s64 	%rd51, %rd49, %rd43;
	ld.global.f32 	%f92, [%rd51];
	fma.rn.f32 	%f93, %f91, %f92, %f90;
	add.s64 	%rd52, %rd50, %rd43;
	ld.global.f32 	%f94, [%rd52];
	add.s64 	%rd53, %rd51, %rd43;
	ld.global.f32 	%f95, [%rd53];
	fma.rn.f32 	%f96, %f94, %f95, %f93;
	add.s64 	%rd54, %rd52, %rd43;
	ld.global.f32 	%f97, [%rd54];
	add.s64 	%rd55, %rd53, %rd43;
	ld.global.f32 	%f98, [%rd55];
	fma.rn.f32 	%f99, %f97, %f98, %f96;
	add.s64 	%rd56, %rd54, %rd43;
	ld.global.f32 	%f100, [%rd56];
	add.s64 	%rd57, %rd55, %rd43;
	ld.global.f32 	%f101, [%rd57];
	fma.rn.f32 	%f222, %f100, %f101, %f99;
	add.s32 	%r91, %r91, 8;
$L__BB24_23:
	setp.eq.s32 	%p9, %r41, 0;
	@%p9 bra 	$L__BB24_29;
	and.b32  	%r44, %r54, 3;
	setp.lt.u32 	%p10, %r41, 4;
	@%p10 bra 	$L__BB24_26;
	add.s32 	%r70, %r91, %r16;
	mad.lo.s32 	%r71, %r14, %r70, %r15;
	mul.wide.s32 	%rd58, %r71, 4;
	add.s64 	%rd59, %rd2, %rd58;
	ld.global.f32 	%f103, [%rd59];
	add.s64 	%rd60, %rd1, %rd58;
	ld.global.f32 	%f104, [%rd60];
	fma.rn.f32 	%f105, %f103, %f104, %f222;
	mul.wide.s32 	%rd61, %r14, 4;
	add.s64 	%rd62, %rd59, %rd61;
	ld.global.f32 	%f106, [%rd62];
	add.s64 	%rd63, %rd60, %rd61;
	ld.global.f32 	%f107, [%rd63];
	fma.rn.f32 	%f108, %f106, %f107, %f105;
	add.s64 	%rd64, %rd62, %rd61;
	ld.global.f32 	%f109, [%rd64];
	add.s64 	%rd65, %rd63, %rd61;
	ld.global.f32 	%f110, [%rd65];
	fma.rn.f32 	%f111, %f109, %f110, %f108;
	add.s64 	%rd66, %rd64, %rd61;
	ld.global.f32 	%f112, [%rd66];
	add.s64 	%rd67, %rd65, %rd61;
	ld.global.f32 	%f113, [%rd67];
	fma.rn.f32 	%f222, %f112, %f113, %f111;
	add.s32 	%r91, %r91, 4;
$L__BB24_26:
	setp.eq.s32 	%p11, %r44, 0;
	@%p11 bra 	$L__BB24_29;
	add.s32 	%r72, %r91, %r16;
	mad.lo.s32 	%r94, %r14, %r72, %r15;
	neg.s32 	%r93, %r44;
$L__BB24_28:
	.pragma "nounroll";
	mul.wide.s32 	%rd68, %r94, 4;
	add.s64 	%rd69, %rd2, %rd68;
	ld.global.f32 	%f114, [%rd69];
	add.s64 	%rd70, %rd1, %rd68;
	ld.global.f32 	%f115, [%rd70];
	fma.rn.f32 	%f222, %f114, %f115, %f222;
	add.s32 	%r94, %r94, %r14;
	add.s32 	%r93, %r93, 1;
	setp.ne.s32 	%p12, %r93, 0;
	@%p12 bra 	$L__BB24_28;
$L__BB24_29:
	cvta.to.global.u64 	%rd136, %rd3;
	mul.wide.s32 	%rd137, %r3, 4;
	add.s64 	%rd138, %rd136, %rd137;
	st.global.f32 	[%rd138], %f222;
$L__BB24_30:
	ret;

}
	// .globl	expand_kernel
.visible .entry expand_kernel(
	.param .u32 expand_kernel_param_0,
	.param .u64 .ptr .align 1 expand_kernel_param_1,
	.param .u64 .ptr .align 1 expand_kernel_param_2,
	.param .u32 expand_kernel_param_3
)
{
	.reg .pred 	%p<2>;
	.reg .b32 	%r<11>;
	.reg .b32 	%f<2>;
	.reg .b64 	%rd<9>;

	ld.param.u32 	%r3, [expand_kernel_param_0];
	ld.param.u64 	%rd1, [expand_kernel_param_1];
	ld.param.u64 	%rd2, [expand_kernel_param_2];
	ld.param.u32 	%r2, [expand_kernel_param_3];
	mov.u32 	%r4, %ctaid.x;
	mov.u32 	%r5, %ctaid.y;
	mov.u32 	%r6, %nctaid.x;
	mad.lo.s32 	%r7, %r5, %r6, %r4;
	mov.u32 	%r8, %ntid.x;
	mov.u32 	%r9, %tid.x;
	mad.lo.s32 	%r1, %r7, %r8, %r9;
	setp.ge.s32 	%p1, %r1, %r3;
	@%p1 bra 	$L__BB25_2;
	cvta.to.global.u64 	%rd3, %rd1;
	cvta.to.global.u64 	%rd4, %rd2;
	rem.s32 	%r10, %r1, %r2;
	mul.wide.s32 	%rd5, %r10, 4;
	add.s64 	%rd6, %rd3, %rd5;
	ld.global.f32 	%f1, [%rd6];
	mul.wide.s32 	%rd7, %r1, 4;
	add.s64 	%rd8, %rd4, %rd7;
	st.global.f32 	[%rd8], %f1;
$L__BB25_2:
	ret;

}
	// .globl	sum_kernel
.visible .entry sum_kernel(
	.param .u32 sum_kernel_param_0,
	.param .u64 .ptr .align 1 sum_kernel_param_1,
	.param .u64 .ptr .align 1 sum_kernel_param_2
)
{
	.reg .pred 	%p<11>;
	.reg .b32 	%r<31>;
	.reg .b32 	%f<71>;
	.reg .b64 	%rd<18>;

	ld.param.u32 	%r16, [sum_kernel_param_0];
	ld.param.u64 	%rd9, [sum_kernel_param_1];
	ld.param.u64 	%rd10, [sum_kernel_param_2];
	cvta.to.global.u64 	%rd1, %rd9;
	cvta.to.global.u64 	%rd2, %rd10;
	mov.u32 	%r17, %ctaid.x;
	mov.u32 	%r18, %ctaid.y;
	mov.u32 	%r19, %nctaid.x;
	mad.lo.s32 	%r20, %r18, %r19, %r17;
	mov.u32 	%r21, %ntid.x;
	mov.u32 	%r22, %tid.x;
	mad.lo.s32 	%r23, %r20, %r21, %r22;
	setp.gt.s32 	%p1, %r23, 0;
	@%p1 bra 	$L__BB26_14;
	mov.b32 	%r24, 0;
	st.global.u32 	[%rd2], %r24;
	setp.lt.s32 	%p2, %r16, 1;
	@%p2 bra 	$L__BB26_14;
	and.b32  	%r1, %r16, 15;
	setp.lt.u32 	%p3, %r16, 16;
	mov.b32 	%r28, 0;
	mov.f32 	%f67, 0f00000000;
	@%p3 bra 	$L__BB26_5;
	and.b32  	%r28, %r16, 2147483632;
	neg.s32 	%r26, %r28;
	add.s64 	%rd16, %rd1, 32;
	mov.f32 	%f67, 0f00000000;
$L__BB26_4:
	.pragma "nounroll";
	ld.global.f32 	%f12, [%rd16+-32];
	add.f32 	%f13, %f12, %f67;
	st.global.f32 	[%rd2], %f13;
	ld.global.f32 	%f14, [%rd16+-28];
	add.f32 	%f15, %f14, %f13;
	st.global.f32 	[%rd2], %f15;
	ld.global.f32 	%f16, [%rd16+-24];
	add.f32 	%f17, %f16, %f15;
	st.global.f32 	[%rd2], %f17;
	ld.global.f32 	%f18, [%rd16+-20];
	add.f32 	%f19, %f18, %f17;
	st.global.f32 	[%rd2], %f19;
	ld.global.f32 	%f20, [%rd16+-16];
	add.f32 	%f21, %f20, %f19;
	st.global.f32 	[%rd2], %f21;
	ld.global.f32 	%f22, [%rd16+-12];
	add.f32 	%f23, %f22, %f21;
	st.global.f32 	[%rd2], %f23;
	ld.global.f32 	%f24, [%rd16+-8];
	add.f32 	%f25, %f24, %f23;
	st.global.f32 	[%rd2], %f25;
	ld.global.f32 	%f26, [%rd16+-4];
	add.f32 	%f27, %f26, %f25;
	st.global.f32 	[%rd2], %f27;
	ld.global.f32 	%f28, [%rd16];
	add.f32 	%f29, %f28, %f27;
	st.global.f32 	[%rd2], %f29;
	ld.global.f32 	%f30, [%rd16+4];
	add.f32 	%f31, %f30, %f29;
	st.global.f32 	[%rd2], %f31;
	ld.global.f32 	%f32, [%rd16+8];
	add.f32 	%f33, %f32, %f31;
	st.global.f32 	[%rd2], %f33;
	ld.global.f32 	%f34, [%rd16+12];
	add.f32 	%f35, %f34, %f33;
	st.global.f32 	[%rd2], %f35;
	ld.global.f32 	%f36, [%rd16+16];
	add.f32 	%f37, %f36, %f35;
	st.global.f32 	[%rd2], %f37;
	ld.global.f32 	%f38, [%rd16+20];
	add.f32 	%f39, %f38, %f37;
	st.global.f32 	[%rd2], %f39;
	ld.global.f32 	%f40, [%rd16+24];
	add.f32 	%f41, %f40, %f39;
	st.global.f32 	[%rd2], %f41;
	ld.global.f32 	%f42, [%rd16+28];
	add.f32 	%f67, %f42, %f41;
	st.global.f32 	[%rd2], %f67;
	add.s32 	%r26, %r26, 16;
	add.s64 	%rd16, %rd16, 64;
	setp.ne.s32 	%p4, %r26, 0;
	@%p4 bra 	$L__BB26_4;
$L__BB26_5:
	setp.eq.s32 	%p5, %r1, 0;
	@%p5 bra 	$L__BB26_14;
	and.b32  	%r7, %r16, 7;
	setp.lt.u32 	%p6, %r1, 8;
	@%p6 bra 	$L__BB26_8;
	mul.wide.u32 	%rd11, %r28, 4;
	add.s64 	%rd12, %rd1, %rd11;
	ld.global.f32 	%f43, [%rd12];
	add.f32 	%f44, %f43, %f67;
	st.global.f32 	[%rd2], %f44;
	ld.global.f32 	%f45, [%rd12+4];
	add.f32 	%f46, %f45, %f44;
	st.global.f32 	[%rd2], %f46;
	ld.global.f32 	%f47, [%rd12+8];
	add.f32 	%f48, %f47, %f46;
	st.global.f32 	[%rd2], %f48;
	ld.global.f32 	%f49, [%rd12+12];
	add.f32 	%f50, %f49, %f48;
	st.global.f32 	[%rd2], %f50;
	ld.global.f32 	%f51, [%rd12+16];
	add.f32 	%f52, %f51, %f50;
	st.global.f32 	[%rd2], %f52;
	ld.global.f32 	%f53, [%rd12+20];
	add.f32 	%f54, %f53, %f52;
	st.global.f32 	[%rd2], %f54;
	ld.global.f32 	%f55, [%rd12+24];
	add.f32 	%f56, %f55, %f54;
	st.global.f32 	[%rd2], %f56;
	ld.global.f32 	%f57, [%rd12+28];
	add.f32 	%f67, %f57, %f56;
	st.global.f32 	[%rd2], %f67;
	add.s32 	%r28, %r28, 8;
$L__BB26_8:
	setp.eq.s32 	%p7, %r7, 0;
	@%p7 bra 	$L__BB26_14;
	and.b32  	%r10, %r16, 3;
	setp.lt.u32 	%p8, %r7, 4;
	@%p8 bra 	$L__BB26_11;
	mul.wide.u32 	%rd13, %r28, 4;
	add.s64 	%rd14, %rd1, %rd13;
	ld.global.f32 	%f58, [%rd14];
	add.f32 	%f59, %f58, %f67;
	st.global.f32 	[%rd2], %f59;
	ld.global.f32 	%f60, [%rd14+4];
	add.f32 	%f61, %f60, %f59;
	st.global.f32 	[%rd2], %f61;
	ld.global.f32 	%f62, [%rd14+8];
	add.f32 	%f63, %f62, %f61;
	st.global.f32 	[%rd2], %f63;
	ld.global.f32 	%f64, [%rd14+12];
	add.f32 	%f67, %f64, %f63;
	st.global.f32 	[%rd2], %f67;
	add.s32 	%r28, %r28, 4;
$L__BB26_11:
	setp.eq.s32 	%p9, %r10, 0;
	@%p9 bra 	$L__BB26_14;
	mul.wide.u32 	%rd15, %r28, 4;
	add.s64 	%rd17, %rd1, %rd15;
	neg.s32 	%r30, %r10;
$L__BB26_13:
	.pragma "nounroll";
	ld.global.f32 	%f65, [%rd17];
	add.f32 	%f67, %f65, %f67;
	st.global.f32 	[%rd2], %f67;
	add.s64 	%rd17, %rd17, 4;
	add.s32 	%r30, %r30, 1;
	setp.ne.s32 	%p10, %r30, 0;
	@%p10 bra 	$L__BB26_13;
$L__BB26_14:
	ret;

}
	// .globl	sum_channel_kernel
.visible .entry sum_channel_kernel(
	.param .u32 sum_channel_kernel_param_0,
	.param .u64 .ptr .align 1 sum_channel_kernel_param_1,
	.param .u64 .ptr .align 1 sum_channel_kernel_param_2,
	.param .u32 sum_channel_kernel_param_3,
	.param .u32 sum_channel_kernel_param_4,
	.param .u32 sum_channel_kernel_param_5
)
{
	.reg .pred 	%p<11>;
	.reg .b32 	%r<45>;
	.reg .b32 	%f<70>;
	.reg .b64 	%rd<16>;

	ld.param.u32 	%r27, [sum_channel_kernel_param_0];
	ld.param.u64 	%rd5, [sum_channel_kernel_param_1];
	ld.param.u64 	%rd4, [sum_channel_kernel_param_2];
	ld.param.u32 	%r24, [sum_channel_kernel_param_3];
	ld.param.u32 	%r25, [sum_channel_kernel_param_4];
	ld.param.u32 	%r26, [sum_channel_kernel_param_5];
	cvta.to.global.u64 	%rd1, %rd5;
	mov.u32 	%r28, %ctaid.x;
	mov.u32 	%r29, %ctaid.y;
	mov.u32 	%r30, %nctaid.x;
	mad.lo.s32 	%r31, %r29, %r30, %r28;
	mov.u32 	%r32, %ntid.x;
	mov.u32 	%r33, %tid.x;
	mad.lo.s32 	%r1, %r31, %r32, %r33;
	setp.ge.s32 	%p1, %r1, %r27;
	@%p1 bra 	$L__BB27_14;
	mul.lo.s32 	%r34, %r25, %r24;
	mul.lo.s32 	%r2, %r34, %r26;
	setp.lt.s32 	%p2, %r2, 1;
	@%p2 bra 	$L__BB27_14;
	mul.lo.s32 	%r3, %r2, %r1;
	cvta.to.global.u64 	%rd6, %rd4;
	mul.wide.s32 	%rd7, %r1, 4;
	add.s64 	%rd2, %rd6, %rd7;
	ld.global.f32 	%f66, [%rd2];
	and.b32  	%r4, %r2, 15;
	setp.lt.u32 	%p3, %r2, 16;
	mov.b32 	%r41, 0;
	@%p3 bra 	$L__BB27_5;
	and.b32  	%r41, %r2, 2147483632;
	neg.s32 	%r39, %r41;
	add.s64 	%rd3, %rd1, 32;
	mov.u32 	%r38, %r3;
$L__BB27_4:
	.pragma "nounroll";
	mul.wide.s32 	%rd8, %r38, 4;
	add.s64 	%rd9, %rd3, %rd8;
	ld.global.f32 	%f11, [%rd9+-32];
	add.f32 	%f12, %f11, %f66;
	st.global.f32 	[%rd2], %f12;
	ld.global.f32 	%f13, [%rd9+-28];
	add.f32 	%f14, %f13, %f12;
	st.global.f32 	[%rd2], %f14;
	ld.global.f32 	%f15, [%rd9+-24];
	add.f32 	%f16, %f15, %f14;
	st.global.f32 	[%rd2], %f16;
	ld.global.f32 	%f17, [%rd9+-20];
	add.f32 	%f18, %f17, %f16;
	st.global.f32 	[%rd2], %f18;
	ld.global.f32 	%f19, [%rd9+-16];
	add.f32 	%f20, %f19, %f18;
	st.global.f32 	[%rd2], %f20;
	ld.global.f32 	%f21, [%rd9+-12];
	add.f32 	%f22, %f21, %f20;
	st.global.f32 	[%rd2], %f22;
	ld.global.f32 	%f23, [%rd9+-8];
	add.f32 	%f24, %f23, %f22;
	st.global.f32 	[%rd2], %f24;
	ld.global.f32 	%f25, [%rd9+-4];
	add.f32 	%f26, %f25, %f24;
	st.global.f32 	[%rd2], %f26;
	ld.global.f32 	%f27, [%rd9];
	add.f32 	%f28, %f27, %f26;
	st.global.f32 	[%rd2], %f28;
	ld.global.f32 	%f29, [%rd9+4];
	add.f32 	%f30, %f29, %f28;
	st.global.f32 	[%rd2], %f30;
	ld.global.f32 	%f31, [%rd9+8];
	add.f32 	%f32, %f31, %f30;
	st.global.f32 	[%rd2], %f32;
	ld.global.f32 	%f33, [%rd9+12];
	add.f32 	%f34, %f33, %f32;
	st.global.f32 	[%rd2], %f34;
	ld.global.f32 	%f35, [%rd9+16];
	add.f32 	%f36, %f35, %f34;
	st.global.f32 	[%rd2], %f36;
	ld.global.f32 	%f37, [%rd9+20];
	add.f32 	%f38, %f37, %f36;
	st.global.f32 	[%rd2], %f38;
	ld.global.f32 	%f39, [%rd9+24];
	add.f32 	%f40, %f39, %f38;
	st.global.f32 	[%rd2], %f40;
	ld.global.f32 	%f41, [%rd9+28];
	add.f32 	%f66, %f41, %f40;
	st.global.f32 	[%rd2], %f66;
	add.s32 	%r39, %r39, 16;
	add.s32 	%r38, %r38, 16;
	setp.ne.s32 	%p4, %r39, 0;
	@%p4 bra 	$L__BB27_4;
$L__BB27_5:
	setp.eq.s32 	%p5, %r4, 0;
	@%p5 bra 	$L__BB27_14;
	and.b32  	%r12, %r2, 7;
	setp.lt.u32 	%p6, %r4, 8;
	@%p6 bra 	$L__BB27_8;
	add.s32 	%r36, %r41, %r3;
	mul.wide.s32 	%rd10, %r36, 4;
	add.s64 	%rd11, %rd1, %rd10;
	ld.global.f32 	%f42, [%rd11];
	add.f32 	%f43, %f42, %f66;
	st.global.f32 	[%rd2], %f43;
	ld.global.f32 	%f44, [%rd11+4];
	add.f32 	%f45, %f44, %f43;
	st.global.f32 	[%rd2], %f45;
	ld.global.f32 	%f46, [%rd11+8];
	add.f32 	%f47, %f46, %f45;
	st.global.f32 	[%rd2], %f47;
	ld.global.f32 	%f48, [%rd11+12];
	add.f32 	%f49, %f48, %f47;
	st.global.f32 	[%rd2], %f49;
	ld.global.f32 	%f50, [%rd11+16];
	add.f32 	%f51, %f50, %f49;
	st.global.f32 	[%rd2], %f51;
	ld.global.f32 	%f52, [%rd11+20];
	add.f32 	%f53, %f52, %f51;
	st.global.f32 	[%rd2], %f53;
	ld.global.f32 	%f54, [%rd11+24];
	add.f32 	%f55, %f54, %f53;
	st.global.f32 	[%rd2], %f55;
	ld.global.f32 	%f56, [%rd11+28];
	add.f32 	%f66, %f56, %f55;
	st.global.f32 	[%rd2], %f66;
	add.s32 	%r41, %r41, 8;
$L__BB27_8:
	setp.eq.s32 	%p7, %r12, 0;
	@%p7 bra 	$L__BB27_14;
	and.b32  	%r15, %r2, 3;
	setp.lt.u32 	%p8, %r12, 4;
	@%p8 bra 	$L__BB27_11;
	add.s32 	%r37, %r41, %r3;
	mul.wide.s32 	%rd12, %r37, 4;
	add.s64 	%rd13, %rd1, %rd12;
	ld.global.f32 	%f57, [%rd13];
	add.f32 	%f58, %f57, %f66;
	st.global.f32 	[%rd2], %f58;
	ld.global.f32 	%f59, [%rd13+4];
	add.f32 	%f60, %f59, %f58;
	st.global.f32 	[%rd2], %f60;
	ld.global.f32 	%f61, [%rd13+8];
	add.f32 	%f62, %f61, %f60;
	st.global.f32 	[%rd2], %f62;
	ld.global.f32 	%f63, [%rd13+12];
	add.f32 	%f66, %f63, %f62;
	st.global.f32 	[%rd2], %f66;
	add.s32 	%r41, %r41, 4;
$L__BB27_11:
	setp.eq.s32 	%p9, %r15, 0;
	@%p9 bra 	$L__BB27_14;
	add.s32 	%r44, %r41, %r3;
	neg.s32 	%r43, %r15;
$L__BB27_13:
	.pragma "nounroll";
	mul.wide.s32 	%rd14, %r44, 4;
	add.s64 	%rd15, %rd1, %rd14;
	ld.global.f32 	%f64, [%rd15];
	add.f32 	%f66, %f64, %f66;
	st.global.f32 	[%rd2], %f66;
	add.s32 	%r44, %r44, 1;
	add.s32 	%r43, %r43, 1;
	setp.ne.s32 	%p10, %r43, 0;
	@%p10 bra 	$L__BB27_13;
$L__BB27_14:
	ret;

}
	// .globl	sum_height_kernel
.visible .entry sum_height_kernel(
	.param .u32 sum_height_kernel_param_0,
	.param .u64 .ptr .align 1 sum_height_kernel_param_1,
	.param .u64 .ptr .align 1 sum_height_kernel_param_2,
	.param .u32 sum_height_kernel_param_3,
	.param .u32 sum_height_kernel_param_4,
	.param .u32 sum_height_kernel_param_5
)
{
	.reg .pred 	%p<11>;
	.reg .b32 	%r<44>;
	.reg .b32 	%f<71>;
	.reg .b64 	%rd<16>;

	ld.param.u32 	%r26, [sum_height_kernel_param_0];
	ld.param.u64 	%rd5, [sum_height_kernel_param_1];
	ld.param.u64 	%rd4, [sum_height_kernel_param_2];
	ld.param.u32 	%r24, [sum_height_kernel_param_4];
	ld.param.u32 	%r25, [sum_height_kernel_param_5];
	cvta.to.global.u64 	%rd1, %rd5;
	mov.u32 	%r27, %ctaid.x;
	mov.u32 	%r28, %ctaid.y;
	mov.u32 	%r29, %nctaid.x;
	mad.lo.s32 	%r30, %r28, %r29, %r27;
	mov.u32 	%r31, %ntid.x;
	mov.u32 	%r32, %tid.x;
	mad.lo.s32 	%r1, %r30, %r31, %r32;
	setp.ge.s32 	%p1, %r1, %r26;
	@%p1 bra 	$L__BB28_14;
	cvta.to.global.u64 	%rd6, %rd4;
	mul.wide.s32 	%rd7, %r1, 4;
	add.s64 	%rd2, %rd6, %rd7;
	mov.b32 	%r33, 0;
	st.global.u32 	[%rd2], %r33;
	mul.lo.s32 	%r2, %r25, %r24;
	setp.lt.s32 	%p2, %r2, 1;
	@%p2 bra 	$L__BB28_14;
	mul.lo.s32 	%r3, %r2, %r1;
	and.b32  	%r4, %r2, 15;
	setp.lt.u32 	%p3, %r2, 16;
	mov.b32 	%r40, 0;
	mov.f32 	%f67, 0f00000000;
	@%p3 bra 	$L__BB28_5;
	and.b32  	%r40, %r2, 2147483632;
	neg.s32 	%r38, %r40;
	add.s64 	%rd3, %rd1, 32;
	mov.f32 	%f67, 0f00000000;
	mov.u32 	%r37, %r3;
$L__BB28_4:
	.pragma "nounroll";
	mul.wide.s32 	%rd8, %r37, 4;
	add.s64 	%rd9, %rd3, %rd8;
	ld.global.f32 	%f12, [%rd9+-32];
	add.f32 	%f13, %f12, %f67;
	st.global.f32 	[%rd2], %f13;
	ld.global.f32 	%f14, [%rd9+-28];
	add.f32 	%f15, %f14, %f13;
	st.global.f32 	[%rd2], %f15;
	ld.global.f32 	%f16, [%rd9+-24];
	add.f32 	%f17, %f16, %f15;
	st.global.f32 	[%rd2], %f17;
	ld.global.f32 	%f18, [%rd9+-20];
	add.f32 	%f19, %f18, %f17;
	st.global.f32 	[%rd2], %f19;
	ld.global.f32 	%f20, [%rd9+-16];
	add.f32 	%f21, %f20, %f19;
	st.global.f32 	[%rd2], %f21;
	ld.global.f32 	%f22, [%rd9+-12];
	add.f32 	%f23, %f22, %f21;
	st.global.f32 	[%rd2], %f23;
	ld.global.f32 	%f24, [%rd9+-8];
	add.f32 	%f25, %f24, %f23;
	st.global.f32 	[%rd2], %f25;
	ld.global.f32 	%f26, [%rd9+-4];
	add.f32 	%f27, %f26, %f25;
	st.global.f32 	[%rd2], %f27;
	ld.global.f32 	%f28, [%rd9];
	add.f32 	%f29, %f28, %f27;
	st.global.f32 	[%rd2], %f29;
	ld.global.f32 	%f30, [%rd9+4];
	add.f32 	%f31, %f30, %f29;
	st.global.f32 	[%rd2], %f31;
	ld.global.f32 	%f32, [%rd9+8];
	add.f32 	%f33, %f32, %f31;
	st.global.f32 	[%rd2], %f33;
	ld.global.f32 	%f34, [%rd9+12];
	add.f32 	%f35, %f34, %f33;
	st.global.f32 	[%rd2], %f35;
	ld.global.f32 	%f36, [%rd9+16];
	add.f32 	%f37, %f36, %f35;
	st.global.f32 	[%rd2], %f37;
	ld.global.f32 	%f38, [%rd9+20];
	add.f32 	%f39, %f38, %f37;
	st.global.f32 	[%rd2], %f39;
	ld.global.f32 	%f40, [%rd9+24];
	add.f32 	%f41, %f40, %f39;
	st.global.f32 	[%rd2], %f41;
	ld.global.f32 	%f42, [%rd9+28];
	add.f32 	%f67, %f42, %f41;
	st.global.f32 	[%rd2], %f67;
	add.s32 	%r38, %r38, 16;
	add.s32 	%r37, %r37, 16;
	setp.ne.s32 	%p4, %r38, 0;
	@%p4 bra 	$L__BB28_4;
$L__BB28_5:
	setp.eq.s32 	%p5, %r4, 0;
	@%p5 bra 	$L__BB28_14;
	and.b32  	%r12, %r2, 7;
	setp.lt.u32 	%p6, %r4, 8;
	@%p6 bra 	$L__BB28_8;
	add.s32 	%r35, %r40, %r3;
	mul.wide.s32 	%rd10, %r35, 4;
	add.s64 	%rd11, %rd1, %rd10;
	ld.global.f32 	%f43, [%rd11];
	add.f32 	%f44, %f43, %f67;
	st.global.f32 	[%rd2], %f44;
	ld.global.f32 	%f45, [%rd11+4];
	add.f32 	%f46, %f45, %f44;
	st.global.f32 	[%rd2], %f46;
	ld.global.f32 	%f47, [%rd11+8];
	add.f32 	%f48, %f47, %f46;
	st.global.f32 	[%rd2], %f48;
	ld.global.f32 	%f49, [%rd11+12];
	add.f32 	%f50, %f49, %f48;
	st.global.f32 	[%rd2], %f50;
	ld.global.f32 	%f51, [%rd11+16];
	add.f32 	%f52, %f51, %f50;
	st.global.f32 	[%rd2], %f52;
	ld.global.f32 	%f53, [%rd11+20];
	add.f32 	%f54, %f53, %f52;
	st.global.f32 	[%rd2], %f54;
	ld.global.f32 	%f55, [%rd11+24];
	add.f32 	%f56, %f55, %f54;
	st.global.f32 	[%rd2], %f56;
	ld.global.f32 	%f57, [%rd11+28];
	add.f32 	%f67, %f57, %f56;
	st.global.f32 	[%rd2], %f67;
	add.s32 	%r40, %r40, 8;
$L__BB28_8:
	setp.eq.s32 	%p7, %r12, 0;
	@%p7 bra 	$L__BB28_14;
	and.b32  	%r15, %r2, 3;
	setp.lt.u32 	%p8, %r12, 4;
	@%p8 bra 	$L__BB28_11;
	add.s32 	%r36, %r40, %r3;
	mul.wide.s32 	%rd12, %r36, 4;
	add.s64 	%rd13, %rd1, %rd12;
	ld.global.f32 	%f58, [%rd13];
	add.f32 	%f59, %f58, %f67;
	st.global.f32 	[%rd2], %f59;
	ld.global.f32 	%f60, [%rd13+4];
	add.f32 	%f61, %f60, %f59;
	st.global.f32 	[%rd2], %f61;
	ld.global.f32 	%f62, [%rd13+8];
	add.f32 	%f63, %f62, %f61;
	st.global.f32 	[%rd2], %f63;
	ld.global.f32 	%f64, [%rd13+12];
	add.f32 	%f67, %f64, %f63;
	st.global.f32 	[%rd2], %f67;
	add.s32 	%r40, %r40, 4;
$L__BB28_11:
	setp.eq.s32 	%p9, %r15, 0;
	@%p9 bra 	$L__BB28_14;
	add.s32 	%r43, %r40, %r3;
	neg.s32 	%r42, %r15;
$L__BB28_13:
	.pragma "nounroll";
	mul.wide.s32 	%rd14, %r43, 4;
	add.s64 	%rd15, %rd1, %rd14;
	ld.global.f32 	%f65, [%rd15];
	add.f32 	%f67, %f65, %f67;
	st.global.f32 	[%rd2], %f67;
	add.s32 	%r43, %r43, 1;
	add.s32 	%r42, %r42, 1;
	setp.ne.s32 	%p10, %r42, 0;
	@%p10 bra 	$L__BB28_13;
$L__BB28_14:
	ret;

}
	// .globl	sum_pow_kernel
.visible .entry sum_pow_kernel(
	.param .u32 sum_pow_kernel_param_0,
	.param .f64 sum_pow_kernel_param_1,
	.param .u64 .ptr .align 1 sum_pow_kernel_param_2,
	.param .u64 .ptr .align 1 sum_pow_kernel_param_3
)
{
	.reg .pred 	%p<52>;
	.reg .b32 	%r<53>;
	.reg .b32 	%f<188>;
	.reg .b64 	%rd<11>;
	.reg .b64 	%fd<2>;

	ld.param.u32 	%r16, [sum_pow_kernel_param_0];
	ld.param.f64 	%fd1, [sum_pow_kernel_param_1];
	ld.param.u64 	%rd7, [sum_pow_kernel_param_2];
	ld.param.u64 	%rd8, [sum_pow_kernel_param_3];
	cvta.to.global.u64 	%rd1, %rd8;
	cvta.to.global.u64 	%rd9, %rd7;
	mov.u32 	%r17, %ctaid.x;
	mov.u32 	%r18, %ctaid.y;
	mov.u32 	%r19, %nctaid.x;
	mad.lo.s32 	%r20, %r18, %r19, %r17;
	mov.u32 	%r21, %ntid.x;
	mov.u32 	%r22, %tid.x;
	mad.lo.s32 	%r23, %r20, %r21, %r22;
	setp.gt.s32 	%p1, %r23, 0;
	setp.lt.s32 	%p2, %r16, 1;
	or.pred  	%p3, %p1, %p2;
	@%p3 bra 	$L__BB29_37;
	cvt.rn.f32.f64 	%f1, %fd1;
	mul.f32 	%f33, %f1, 0f3F000000;
	cvt.rzi.f32.f32 	%f34, %f33;
	add.f32 	%f35, %f34, %f34;
	sub.f32 	%f36, %f1, %f35;
	abs.f32 	%f2, %f36;
	setp.neu.f32 	%p4, %f1, 0f00000000;
	abs.f32 	%f3, %f1;
	cvt.rmi.f32.f32 	%f4, %f1;
	ld.global.f32 	%f180, [%rd1];
	@%p4 bra 	$L__BB29_16;
	and.b32  	%r1, %r16, 15;
	setp.lt.u32 	%p44, %r16, 16;
	@%p44 bra 	$L__BB29_6;
	and.b32  	%r48, %r16, 2147483632;
	neg.s32 	%r49, %r48;
$L__BB29_4:
	.pragma "nounroll";
	add.f32 	%f154, %f180, 0f3F800000;
	add.f32 	%f155, %f154, 0f3F800000;
	add.f32 	%f156, %f155, 0f3F800000;
	add.f32 	%f157, %f156, 0f3F800000;
	add.f32 	%f158, %f157, 0f3F800000;
	add.f32 	%f159, %f158, 0f3F800000;
	add.f32 	%f160, %f159, 0f3F800000;
	add.f32 	%f161, %f160, 0f3F800000;
	add.f32 	%f162, %f161, 0f3F800000;
	add.f32 	%f163, %f162, 0f3F800000;
	add.f32 	%f164, %f163, 0f3F800000;
	add.f32 	%f165, %f164, 0f3F800000;
	add.f32 	%f166, %f165, 0f3F800000;
	add.f32 	%f167, %f166, 0f3F800000;
	add.f32 	%f168, %f167, 0f3F800000;
	add.f32 	%f180, %f168, 0f3F800000;
	add.s32 	%r49, %r49, 16;
	setp.ne.s32 	%p45, %r49, 0;
	@%p45 bra 	$L__BB29_4;
	st.global.f32 	[%rd1], %f180;
$L__BB29_6:
	setp.eq.s32 	%p46, %r1, 0;
	@%p46 bra 	$L__BB29_37;
	and.b32  	%r5, %r16, 7;
	setp.lt.u32 	%p47, %r1, 8;
	@%p47 bra 	$L__BB29_9;
	add.f32 	%f169, %f180, 0f3F800000;
	add.f32 	%f170, %f169, 0f3F800000;
	add.f32 	%f171, %f170, 0f3F800000;
	add.f32 	%f172, %f171, 0f3F800000;
	add.f32 	%f173, %f172, 0f3F800000;
	add.f32 	%f174, %f173, 0f3F800000;
	add.f32 	%f175, %f174, 0f3F800000;
	add.f32 	%f180, %f175, 0f3F800000;
	st.global.f32 	[%rd1], %f180;
$L__BB29_9:
	setp.eq.s32 	%p48, %r5, 0;
	@%p48 bra 	$L__BB29_37;
	and.b32  	%r6, %r16, 3;
	setp.lt.u32 	%p49, %r5, 4;
	@%p49 bra 	$L__BB29_12;
	add.f32 	%f176, %f180, 0f3F800000;
	add.f32 	%f177, %f176, 0f3F800000;
	add.f32 	%f178, %f177, 0f3F800000;
	add.f32 	%f180, %f178, 0f3F800000;
	st.global.f32 	[%rd1], %f180;
$L__BB29_12:
	setp.eq.s32 	%p50, %r6, 0;
	@%p50 bra 	$L__BB29_37;
	neg.s32 	%r50, %r6;
$L__BB29_14:
	.pragma "nounroll";
	add.f32 	%f180, %f180, 0f3F800000;
	add.s32 	%r50, %r50, 1;
	setp.eq.s32 	%p51, %r50, 0;
	@%p51 bra 	$L__BB29_15;
	bra.uni 	$L__BB29_14;
$L__BB29_15:
	st.global.f32 	[%rd1], %f180;
	bra.uni 	$L__BB29_37;
$L__BB29_16:
	setp.lt.f32 	%p5, %f1, 0f00000000;
	@%p5 bra 	$L__BB29_21;
	neg.s32 	%r52, %r16;
$L__BB29_18:
	ld.global.f32 	%f25, [%rd9];
	abs.f32 	%f26, %f25;
	setp.lt.f32 	%p6, %f26, 0f00800000;
	mul.f32 	%f38, %f26, 0f4B800000;
	selp.f32 	%f39, %f38, %f26, %p6;
	selp.f32 	%f40, 0fC1C00000, 0f00000000, %p6;
	mov.b32 	%r24, %f39;
	add.s32 	%r25, %r24, -1060439283;
	and.b32  	%r26, %r25, -8388608;
	sub.s32 	%r27, %r24, %r26;
	mov.b32 	%f41, %r27;
	cvt.rn.f32.s32 	%f42, %r26;
	fma.rn.f32 	%f43, %f42, 0f34000000, %f40;
	add.f32 	%f44, %f41, 0fBF800000;
	add.f32 	%f45, %f41, 0f3F800000;
	rcp.approx.ftz.f32 	%f46, %f45;
	add.f32 	%f47, %f44, %f44;
	mul.f32 	%f48, %f47, %f46;
	mul.f32 	%f49, %f48, %f48;
	sub.f32 	%f50, %f44, %f48;
	add.f32 	%f51, %f50, %f50;
	neg.f32 	%f52, %f48;
	fma.rn.f32 	%f53, %f52, %f44, %f51;
	mul.rn.f32 	%f54, %f46, %f53;
	fma.rn.f32 	%f55, %f49, 0f3A2C32E4, 0f3B52E7DB;
	fma.rn.f32 	%f56, %f55, %f49, 0f3C93BB73;
	fma.rn.f32 	%f57, %f56, %f49, 0f3DF6384F;
	mul.rn.f32 	%f58, %f57, %f49;
	fma.rn.f32 	%f59, %f48, 0f3FB8AA3B, %f43;
	sub.f32 	%f60, %f43, %f59;
	fma.rn.f32 	%f61, %f48, 0f3FB8AA3B, %f60;
	fma.rn.f32 	%f62, %f54, 0f3FB8AA3B, %f61;
	fma.rn.f32 	%f63, %f48, 0f32A55E34, %f62;
	mul.f32 	%f64, %f58, 0f40400000;
	fma.rn.f32 	%f65, %f64, %f54, %f63;
	fma.rn.f32 	%f66, %f58, %f48, %f65;
	add.rn.f32 	%f67, %f59, %f66;
	neg.f32 	%f68, %f59;
	add.rn.f32 	%f69, %f67, %f68;
	neg.f32 	%f70, %f69;
	add.rn.f32 	%f71, %f66, %f70;
	mul.rn.f32 	%f72, %f67, %f1;
	neg.f32 	%f73, %f72;
	fma.rn.f32 	%f74, %f67, %f1, %f73;
	fma.rn.f32 	%f75, %f71, %f1, %f74;
	cvt.rni.f32.f32 	%f76, %f72;
	sub.f32 	%f77, %f72, %f76;
	add.f32 	%f78, %f77, %f75;
	fma.rn.f32 	%f79, %f78, 0f391FCB8E, 0f3AAF85ED;
	fma.rn.f32 	%f80, %f79, %f78, 0f3C1D9856;
	fma.rn.f32 	%f81, %f80, %f78, 0f3D6357BB;
	fma.rn.f32 	%f82, %f81, %f78, 0f3E75FDEC;
	fma.rn.f32 	%f83, %f82, %f78, 0f3F317218;
	fma.rn.f32 	%f84, %f83, %f78, 0f3F800000;
	cvt.rzi.s32.f32 	%r28, %f76;
	setp.gt.f32 	%p7, %f76, 0f00000000;
	selp.b32 	%r29, 0, -2097152000, %p7;
	add.s32 	%r30, %r29, 2130706432;
	mov.b32 	%f85, %r30;
	mul.f32 	%f86, %f84, %f85;
	shl.b32 	%r31, %r28, 23;
	sub.s32 	%r32, %r31, %r29;
	mov.b32 	%f87, %r32;
	mul.f32 	%f88, %f86, %f87;
	abs.f32 	%f89, %f72;
	setp.gt.f32 	%p8, %f89, 0f43180000;
	setp.lt.f32 	%p9, %f72, 0f00000000;
	selp.f32 	%f90, 0f00000000, 0f7F800000, %p9;
	selp.f32 	%f27, %f90, %f88, %p8;
	setp.eq.f32 	%p10, %f25, 0f3F800000;
	mov.f32 	%f187, 0f3F800000;
	@%p10 bra 	$L__BB29_36;
	setp.num.f32 	%p11, %f3, %f3;
	setp.num.f32 	%p12, %f26, %f26;
	and.pred  	%p13, %p12, %p11;
	@%p13 bra 	$L__BB29_31;
	add.rn.f32 	%f187, %f25, %f1;
	bra.uni 	$L__BB29_36;
$L__BB29_21:
	neg.s32 	%r51, %r16;
$L__BB29_22:
	ld.global.f32 	%f16, [%rd9];
	abs.f32 	%f17, %f16;
	setp.lt.f32 	%p25, %f17, 0f00800000;
	mul.f32 	%f97, %f17, 0f4B800000;
	selp.f32 	%f98, %f97, %f17, %p25;
	selp.f32 	%f99, 0fC1C00000, 0f00000000, %p25;
	mov.b32 	%r35, %f98;
	add.s32 	%r36, %r35, -1060439283;
	and.b32  	%r37, %r36, -8388608;
	sub.s32 	%r38, %r35, %r37;
	mov.b32 	%f100, %r38;
	cvt.rn.f32.s32 	%f101, %r37;
	fma.rn.f32 	%f102, %f101, 0f34000000, %f99;
	add.f32 	%f103, %f100, 0fBF800000;
	add.f32 	%f104, %f100, 0f3F800000;
	rcp.approx.ftz.f32 	%f105, %f104;
	add.f32 	%f106, %f103, %f103;
	mul.f32 	%f107, %f106, %f105;
	mul.f32 	%f108, %f107, %f107;
	sub.f32 	%f109, %f103, %f107;
	add.f32 	%f110, %f109, %f109;
	neg.f32 	%f111, %f107;
	fma.rn.f32 	%f112, %f111, %f103, %f110;
	mul.rn.f32 	%f113, %f105, %f112;
	fma.rn.f32 	%f114, %f108, 0f3A2C32E4, 0f3B52E7DB;
	fma.rn.f32 	%f115, %f114, %f108, 0f3C93BB73;
	fma.rn.f32 	%f116, %f115, %f108, 0f3DF6384F;
	mul.rn.f32 	%f117, %f116, %f108;
	fma.rn.f32 	%f118, %f107, 0f3FB8AA3B, %f102;
	sub.f32 	%f119, %f102, %f118;
	fma.rn.f32 	%f120, %f107, 0f3FB8AA3B, %f119;
	fma.rn.f32 	%f121, %f113, 0f3FB8AA3B, %f120;
	fma.rn.f32 	%f122, %f107, 0f32A55E34, %f121;
	mul.f32 	%f123, %f117, 0f40400000;
	fma.rn.f32 	%f124, %f123, %f113, %f122;
	fma.rn.f32 	%f125, %f117, %f107, %f124;
	add.rn.f32 	%f126, %f118, %f125;
	neg.f32 	%f127, %f118;
	add.rn.f32 	%f128, %f126, %f127;
	neg.f32 	%f129, %f128;
	add.rn.f32 	%f130, %f125, %f129;
	mul.rn.f32 	%f131, %f126, %f1;
	neg.f32 	%f132, %f131;
	fma.rn.f32 	%f133, %f126, %f1, %f132;
	fma.rn.f32 	%f134, %f130, %f1, %f133;
	cvt.rni.f32.f32 	%f135, %f131;
	sub.f32 	%f136, %f131, %f135;
	add.f32 	%f137, %f136, %f134;
	fma.rn.f32 	%f138, %f137, 0f391FCB8E, 0f3AAF85ED;
	fma.rn.f32 	%f139, %f138, %f137, 0f3C1D9856;
	fma.rn.f32 	%f140, %f139, %f137, 0f3D6357BB;
	fma.rn.f32 	%f141, %f140, %f137, 0f3E75FDEC;
	fma.rn.f32 	%f142, %f141, %f137, 0f3F317218;
	fma.rn.f32 	%f143, %f142, %f137, 0f3F800000;
	cvt.rzi.s32.f32 	%r39, %f135;
	setp.gt.f32 	%p26, %f135, 0f00000000;
	selp.b32 	%r40, 0, -2097152000, %p26;
	add.s32 	%r41, %r40, 2130706432;
	mov.b32 	%f144, %r41;
	mul.f32 	%f145, %f143, %f144;
	shl.b32 	%r42, %r39, 23;
	sub.s32 	%r43, %r42, %r40;
	mov.b32 	%f146, %r43;
	mul.f32 	%f147, %f145, %f146;
	abs.f32 	%f148, %f131;
	setp.gt.f32 	%p27, %f148, 0f43180000;
	setp.lt.f32 	%p28, %f131, 0f00000000;
	selp.f32 	%f149, 0f00000000, 0f7F800000, %p28;
	selp.f32 	%f18, %f149, %f147, %p27;
	setp.eq.f32 	%p29, %f16, 0f3F800000;
	mov.f32 	%f185, 0f3F800000;
	@%p29 bra 	$L__BB29_29;
	setp.nan.f32 	%p30, %f3, %f3;
	setp.nan.f32 	%p31, %f17, %f17;
	or.pred  	%p32, %p31, %p30;
	@%p32 bra 	$L__BB29_28;
	setp.eq.f32 	%p33, %f16, 0f00000000;
	setp.eq.f32 	%p34, %f17, 0f7F800000;
	or.pred  	%p35, %p33, %p34;
	@%p35 bra 	$L__BB29_30;
	setp.eq.f32 	%p36, %f3, 0f7F800000;
	setp.eq.f32 	%p37, %f16, 0fBF800000;
	and.pred  	%p38, %p37, %p36;
	@%p38 bra 	$L__BB29_29;
	setp.geu.f32 	%p39, %f16, 0f00000000;
	mov.f32 	%f185, %f18;
	@%p39 bra 	$L__BB29_29;
	setp.neu.f32 	%p40, %f4, %f1;
	setp.neu.f32 	%p41, %f2, 0f3F800000;
	neg.f32 	%f151, %f18;
	selp.f32 	%f152, %f18, %f151, %p41;
	selp.f32 	%f185, 0f7FFFFFFF, %f152, %p40;
	bra.uni 	$L__BB29_29;
$L__BB29_28:
	add.rn.f32 	%f185, %f16, %f1;
$L__BB29_29:
	add.f32 	%f180, %f185, %f180;
	st.global.f32 	[%rd1], %f180;
	add.s32 	%r51, %r51, 1;
	setp.eq.s32 	%p43, %r51, 0;
	add.s64 	%rd9, %rd9, 4;
	@%p43 bra 	$L__BB29_37;
	bra.uni 	$L__BB29_22;
$L__BB29_30:
	setp.neu.f32 	%p42, %f2, 0f3F800000;
	add.f32 	%f153, %f16, %f16;
	mov.b32 	%r44, %f153;
	xor.b32  	%r45, %r44, 2139095040;
	and.b32  	%r46, %r45, 2147483647;
	selp.b32 	%r47, %r46, %r45, %p42;
	mov.b32 	%f185, %r47;
	bra.uni 	$L__BB29_29;
$L__BB29_31:
	setp.neu.f32 	%p14, %f25, 0f00000000;
	setp.neu.f32 	%p15, %f26, 0f7F800000;
	and.pred  	%p16, %p14, %p15;
	@%p16 bra 	$L__BB29_33;
	setp.neu.f32 	%p23, %f2, 0f3F800000;
	add.f32 	%f94, %f25, %f25;
	mov.b32 	%r33, %f94;
	and.b32  	%r34, %r33, 2147483647;
	mov.b32 	%f95, %r34;
	selp.f32 	%f187, %f95, %f94, %p23;
	bra.uni 	$L__BB29_36;
$L__BB29_33:
	setp.eq.f32 	%p17, %f3, 0f7F800000;
	setp.eq.f32 	%p18, %f25, 0fBF800000;
	and.pred  	%p19, %p18, %p17;
	@%p19 bra 	$L__BB29_36;
	setp.geu.f32 	%p20, %f25, 0f00000000;
	mov.f32 	%f187, %f27;
	@%p20 bra 	$L__BB29_36;
	setp.neu.f32 	%p21, %f4, %f1;
	setp.neu.f32 	%p22, %f2, 0f3F800000;
	neg.f32 	%f92, %f27;
	selp.f32 	%f93, %f27, %f92, %p22;
	selp.f32 	%f187, 0f7FFFFFFF, %f93, %p21;
$L__BB29_36:
	add.f32 	%f180, %f187, %f180;
	st.global.f32 	[%rd1], %f180;
	add.s32 	%r52, %r52, 1;
	setp.eq.s32 	%p24, %r52, 0;
	add.s64 	%rd9, %rd9, 4;
	@%p24 bra 	$L__BB29_37;
	bra.uni 	$L__BB29_18;
$L__BB29_37:
	ret;

}
	// .globl	sum_pow_channel_kernel
.visible .entry sum_pow_channel_kernel(
	.param .u32 sum_pow_channel_kernel_param_0,
	.param .f64 sum_pow_channel_kernel_param_1,
	.param .u64 .ptr .align 1 sum_pow_channel_kernel_param_2,
	.param .u64 .ptr .align 1 sum_pow_channel_kernel_param_3,
	.param .u32 sum_pow_channel_kernel_param_4,
	.param .u32 sum_pow_channel_kernel_param_5,
	.param .u32 sum_pow_channel_kernel_param_6
)
{
	.reg .pred 	%p<25>;
	.reg .b32 	%r<38>;
	.reg .b32 	%f<79>;
	.reg .b64 	%rd<9>;
	.reg .b64 	%fd<2>;

	ld.param.u32 	%r12, [sum_pow_channel_kernel_param_0];
	ld.param.f64 	%fd1, [sum_pow_channel_kernel_param_1];
	ld.param.u64 	%rd3, [sum_pow_channel_kernel_param_2];
	ld.param.u64 	%rd4, [sum_pow_channel_kernel_param_3];
	ld.param.u32 	%r9, [sum_pow_channel_kernel_param_4];
	ld.param.u32 	%r10, [sum_pow_channel_kernel_param_5];
	ld.param.u32 	%r11, [sum_pow_channel_kernel_param_6];
	mov.u32 	%r13, %ctaid.x;
	mov.u32 	%r14, %ctaid.y;
	mov.u32 	%r15, %nctaid.x;
	mad.lo.s32 	%r16, %r14, %r15, %r13;
	mov.u32 	%r17, %ntid.x;
	mov.u32 	%r18, %tid.x;
	mad.lo.s32 	%r1, %r16, %r17, %r18;
	setp.ge.s32 	%p1, %r1, %r12;
	@%p1 bra 	$L__BB30_12;
	mul.lo.s32 	%r19, %r10, %r9;
	mul.lo.s32 	%r2, %r19, %r11;
	setp.lt.s32 	%p2, %r2, 1;
	@%p2 bra 	$L__BB30_12;
	mul.lo.s32 	%r36, %r2, %r1;
	cvt.rn.f32.f64 	%f1, %fd1;
	mul.f32 	%f15, %f1, 0f3F000000;
	cvt.rzi.f32.f32 	%f16, %f15;
	add.f32 	%f17, %f16, %f16;
	sub.f32 	%f18, %f1, %f17;
	abs.f32 	%f2, %f18;
	abs.f32 	%f3, %f1;
	cvt.rmi.f32.f32 	%f4, %f1;
	cvta.to.global.u64 	%rd5, %rd4;
	mul.wide.s32 	%rd6, %r1, 4;
	add.s64 	%rd1, %rd5, %rd6;
	ld.global.f32 	%f77, [%rd1];
	mul.lo.s32 	%r20, %r11, %r10;
	mul.lo.s32 	%r21, %r20, %r9;
	neg.s32 	%r37, %r21;
	cvta.to.global.u64 	%rd2, %rd3;
$L__BB30_3:
	setp.eq.f32 	%p3, %f1, 0f00000000;
	mul.wide.s32 	%rd7, %r36, 4;
	add.s64 	%rd8, %rd2, %rd7;
	ld.global.f32 	%f7, [%rd8];
	abs.f32 	%f8, %f7;
	setp.lt.f32 	%p4, %f8, 0f00800000;
	mul.f32 	%f20, %f8, 0f4B800000;
	selp.f32 	%f21, %f20, %f8, %p4;
	selp.f32 	%f22, 0fC1C00000, 0f00000000, %p4;
	mov.b32 	%r22, %f21;
	add.s32 	%r23, %r22, -1060439283;
	and.b32  	%r24, %r23, -8388608;
	sub.s32 	%r25, %r22, %r24;
	mov.b32 	%f23, %r25;
	cvt.rn.f32.s32 	%f24, %r24;
	fma.rn.f32 	%f25, %f24, 0f34000000, %f22;
	add.f32 	%f26, %f23, 0fBF800000;
	add.f32 	%f27, %f23, 0f3F800000;
	rcp.approx.ftz.f32 	%f28, %f27;
	add.f32 	%f29, %f26, %f26;
	mul.f32 	%f30, %f29, %f28;
	mul.f32 	%f31, %f30, %f30;
	sub.f32 	%f32, %f26, %f30;
	add.f32 	%f33, %f32, %f32;
	neg.f32 	%f34, %f30;
	fma.rn.f32 	%f35, %f34, %f26, %f33;
	mul.rn.f32 	%f36, %f28, %f35;
	fma.rn.f32 	%f37, %f31, 0f3A2C32E4, 0f3B52E7DB;
	fma.rn.f32 	%f38, %f37, %f31, 0f3C93BB73;
	fma.rn.f32 	%f39, %f38, %f31, 0f3DF6384F;
	mul.rn.f32 	%f40, %f39, %f31;
	fma.rn.f32 	%f41, %f30, 0f3FB8AA3B, %f25;
	sub.f32 	%f42, %f25, %f41;
	fma.rn.f32 	%f43, %f30, 0f3FB8AA3B, %f42;
	fma.rn.f32 	%f44, %f36, 0f3FB8AA3B, %f43;
	fma.rn.f32 	%f45, %f30, 0f32A55E34, %f44;
	mul.f32 	%f46, %f40, 0f40400000;
	fma.rn.f32 	%f47, %f46, %f36, %f45;
	fma.rn.f32 	%f48, %f40, %f30, %f47;
	add.rn.f32 	%f49, %f41, %f48;
	neg.f32 	%f50, %f41;
	add.rn.f32 	%f51, %f49, %f50;
	neg.f32 	%f52, %f51;
	add.rn.f32 	%f53, %f48, %f52;
	mul.rn.f32 	%f54, %f49, %f1;
	neg.f32 	%f55, %f54;
	fma.rn.f32 	%f56, %f49, %f1, %f55;
	fma.rn.f32 	%f57, %f53, %f1, %f56;
	cvt.rni.f32.f32 	%f58, %f54;
	sub.f32 	%f59, %f54, %f58;
	add.f32 	%f60, %f59, %f57;
	fma.rn.f32 	%f61, %f60, 0f391FCB8E, 0f3AAF85ED;
	fma.rn.f32 	%f62, %f61, %f60, 0f3C1D9856;
	fma.rn.f32 	%f63, %f62, %f60, 0f3D6357BB;
	fma.rn.f32 	%f64, %f63, %f60, 0f3E75FDEC;
	fma.rn.f32 	%f65, %f64, %f60, 0f3F317218;
	fma.rn.f32 	%f66, %f65, %f60, 0f3F800000;
	cvt.rzi.s32.f32 	%r26, %f58;
	setp.gt.f32 	%p5, %f58, 0f00000000;
	selp.b32 	%r27, 0, -2097152000, %p5;
	add.s32 	%r28, %r27, 2130706432;
	mov.b32 	%f67, %r28;
	mul.f32 	%f68, %f66, %f67;
	shl.b32 	%r29, %r26, 23;
	sub.s32 	%r30, %r29, %r27;
	mov.b32 	%f69, %r30;
	mul.f32 	%f70, %f68, %f69;
	abs.f32 	%f71, %f54;
	setp.gt.f32 	%p6, %f71, 0f43180000;
	setp.lt.f32 	%p7, %f54, 0f00000000;
	selp.f32 	%f72, 0f00000000, 0f7F800000, %p7;
	selp.f32 	%f9, %f72, %f70, %p6;
	setp.eq.f32 	%p8, %f7, 0f3F800000;
	or.pred  	%p9, %p3, %p8;
	mov.f32 	%f78, 0f3F800000;
	@%p9 bra 	$L__BB30_11;
	setp.num.f32 	%p10, %f3, %f3;
	setp.num.f32 	%p11, %f8, %f8;
	and.pred  	%p12, %p11, %p10;
	@%p12 bra 	$L__BB30_6;
	add.rn.f32 	%f78, %f7, %f1;
	bra.uni 	$L__BB30_11;
$L__BB30_6:
	setp.neu.f32 	%p13, %f7, 0f00000000;
	setp.neu.f32 	%p14, %f8, 0f7F800000;
	and.pred  	%p15, %p13, %p14;
	@%p15 bra 	$L__BB30_8;
	setp.lt.f32 	%p22, %f1, 0f00000000;
	setp.neu.f32 	%p23, %f2, 0f3F800000;
	add.f32 	%f76, %f7, %f7;
	mov.b32 	%r31, %f76;
	xor.b32  	%r32, %r31, 2139095040;
	selp.b32 	%r33, %r32, %r31, %p22;
	and.b32  	%r34, %r33, 2147483647;
	selp.b32 	%r35, %r34, %r33, %p23;
	mov.b32 	%f78, %r35;
	bra.uni 	$L__BB30_11;
$L__BB30_8:
	setp.eq.f32 	%p16, %f3, 0f7F800000;
	setp.eq.f32 	%p17, %f7, 0fBF800000;
	and.pred  	%p18, %p17, %p16;
	@%p18 bra 	$L__BB30_11;
	setp.geu.f32 	%p19, %f7, 0f00000000;
	mov.f32 	%f78, %f9;
	@%p19 bra 	$L__BB30_11;
	setp.neu.f32 	%p20, %f4, %f1;
	setp.neu.f32 	%p21, %f2, 0f3F800000;
	neg.f32 	%f74, %f9;
	selp.f32 	%f75, %f9, %f74, %p21;
	selp.f32 	%f78, 0f7FFFFFFF, %f75, %p20;
$L__BB30_11:
	add.f32 	%f77, %f78, %f77;
	st.global.f32 	[%rd1], %f77;
	add.s32 	%r37, %r37, 1;
	setp.ne.s32 	%p24, %r37, 0;
	add.s32 	%r36, %r36, 1;
	@%p24 bra 	$L__BB30_3;
$L__BB30_12:
	ret;

}
	// .globl	sum_pow_height_kernel
.visible .entry sum_pow_height_kernel(
	.param .u32 sum_pow_height_kernel_param_0,
	.param .f64 sum_pow_height_kernel_param_1,
	.param .u64 .ptr .align 1 sum_pow_height_kernel_param_2,
	.param .u64 .ptr .align 1 sum_pow_height_kernel_param_3,
	.param .u32 sum_pow_height_kernel_param_4,
	.param .u32 sum_pow_height_kernel_param_5,
	.param .u32 sum_pow_height_kernel_param_6
)
{
	.reg .pred 	%p<25>;
	.reg .b32 	%r<35>;
	.reg .b32 	%f<79>;
	.reg .b64 	%rd<9>;
	.reg .b64 	%fd<2>;

	ld.param.u32 	%r11, [sum_pow_height_kernel_param_0];
	ld.param.f64 	%fd1, [sum_pow_height_kernel_param_1];
	ld.param.u64 	%rd3, [sum_pow_height_kernel_param_2];
	ld.param.u64 	%rd4, [sum_pow_height_kernel_param_3];
	ld.param.u32 	%r9, [sum_pow_height_kernel_param_5];
	ld.param.u32 	%r10, [sum_pow_height_kernel_param_6];
	mov.u32 	%r12, %ctaid.x;
	mov.u32 	%r13, %ctaid.y;
	mov.u32 	%r14, %nctaid.x;
	mad.lo.s32 	%r15, %r13, %r14, %r12;
	mov.u32 	%r16, %ntid.x;
	mov.u32 	%r17, %tid.x;
	mad.lo.s32 	%r1, %r15, %r16, %r17;
	setp.ge.s32 	%p1, %r1, %r11;
	@%p1 bra 	$L__BB31_12;
	cvta.to.global.u64 	%rd5, %rd4;
	mul.wide.s32 	%rd6, %r1, 4;
	add.s64 	%rd1, %rd5, %rd6;
	mov.b32 	%r18, 0;
	st.global.u32 	[%rd1], %r18;
	mul.lo.s32 	%r2, %r10, %r9;
	setp.lt.s32 	%p2, %r2, 1;
	@%p2 bra 	$L__BB31_12;
	mul.lo.s32 	%r33, %r2, %r1;
	cvt.rn.f32.f64 	%f1, %fd1;
	mul.f32 	%f15, %f1, 0f3F000000;
	cvt.rzi.f32.f32 	%f16, %f15;
	add.f32 	%f17, %f16, %f16;
	sub.f32 	%f18, %f1, %f17;
	abs.f32 	%f2, %f18;
	abs.f32 	%f3, %f1;
	cvt.rmi.f32.f32 	%f4, %f1;
	neg.s32 	%r34, %r2;
	cvta.to.global.u64 	%rd2, %rd3;
	mov.f32 	%f77, 0f00000000;
$L__BB31_3:
	setp.eq.f32 	%p3, %f1, 0f00000000;
	mul.wide.s32 	%rd7, %r33, 4;
	add.s64 	%rd8, %rd2, %rd7;
	ld.global.f32 	%f6, [%rd8];
	abs.f32 	%f7, %f6;
	setp.lt.f32 	%p4, %f7, 0f00800000;
	mul.f32 	%f20, %f7, 0f4B800000;
	selp.f32 	%f21, %f20, %f7, %p4;
	selp.f32 	%f22, 0fC1C00000, 0f00000000, %p4;
	mov.b32 	%r19, %f21;
	add.s32 	%r20, %r19, -1060439283;
	and.b32  	%r21, %r20, -8388608;
	sub.s32 	%r22, %r19, %r21;
	mov.b32 	%f23, %r22;
	cvt.rn.f32.s32 	%f24, %r21;
	fma.rn.f32 	%f25, %f24, 0f34000000, %f22;
	add.f32 	%f26, %f23, 0fBF800000;
	add.f32 	%f27, %f23, 0f3F800000;
	rcp.approx.ftz.f32 	%f28, %f27;
	add.f32 	%f29, %f26, %f26;
	mul.f32 	%f30, %f29, %f28;
	mul.f32 	%f31, %f30, %f30;
	sub.f32 	%f32, %f26, %f30;
	add.f32 	%f33, %f32, %f32;
	neg.f32 	%f34, %f30;
	fma.rn.f32 	%f35, %f34, %f26, %f33;
	mul.rn.f32 	%f36, %f28, %f35;
	fma.rn.f32 	%f37, %f31, 0f3A2C32E4, 0f3B52E7DB;
	fma.rn.f32 	%f38, %f37, %f31, 0f3C93BB73;
	fma.rn.f32 	%f39, %f38, %f31, 0f3DF6384F;
	mul.rn.f32 	%f40, %f39, %f31;
	fma.rn.f32 	%f41, %f30, 0f3FB8AA3B, %f25;
	sub.f32 	%f42, %f25, %f41;
	fma.rn.f32 	%f43, %f30, 0f3FB8AA3B, %f42;
	fma.rn.f32 	%f44, %f36, 0f3FB8AA3B, %f43;
	fma.rn.f32 	%f45, %f30, 0f32A55E34, %f44;
	mul.f32 	%f46, %f40, 0f40400000;
	fma.rn.f32 	%f47, %f46, %f36, %f45;
	fma.rn.f32 	%f48, %f40, %f30, %f47;
	add.rn.f32 	%f49, %f41, %f48;
	neg.f32 	%f50, %f41;
	add.rn.f32 	%f51, %f49, %f50;
	neg.f32 	%f52, %f51;
	add.rn.f32 	%f53, %f48, %f52;
	mul.rn.f32 	%f54, %f49, %f1;
	neg.f32 	%f55, %f54;
	fma.rn.f32 	%f56, %f49, %f1, %f55;
	fma.rn.f32 	%f57, %f53, %f1, %f56;
	cvt.rni.f32.f32 	%f58, %f54;
	sub.f32 	%f59, %f54, %f58;
	add.f32 	%f60, %f59, %f57;
	fma.rn.f32 	%f61, %f60, 0f391FCB8E, 0f3AAF85ED;
	fma.rn.f32 	%f62, %f61, %f60, 0f3C1D9856;
	fma.rn.f32 	%f63, %f62, %f60, 0f3D6357BB;
	fma.rn.f32 	%f64, %f63, %f60, 0f3E75FDEC;
	fma.rn.f32 	%f65, %f64, %f60, 0f3F317218;
	fma.rn.f32 	%f66, %f65, %f60, 0f3F800000;
	cvt.rzi.s32.f32 	%r23, %f58;
	setp.gt.f32 	%p5, %f58, 0f00000000;
	selp.b32 	%r24, 0, -2097152000, %p5;
	add.s32 	%r25, %r24, 2130706432;
	mov.b32 	%f67, %r25;
	mul.f32 	%f68, %f66, %f67;
	shl.b32 	%r26, %r23, 23;
	sub.s32 	%r27, %r26, %r24;
	mov.b32 	%f69, %r27;
	mul.f32 	%f70, %f68, %f69;
	abs.f32 	%f71, %f54;
	setp.gt.f32 	%p6, %f71, 0f43180000;
	setp.lt.f32 	%p7, %f54, 0f00000000;
	selp.f32 	%f72, 0f00000000, 0f7F800000, %p7;
	selp.f32 	%f8, %f72, %f70, %p6;
	setp.eq.f32 	%p8, %f6, 0f3F800000;
	or.pred  	%p9, %p3, %p8;
	mov.f32 	%f78, 0f3F800000;
	@%p9 bra 	$L__BB31_11;
	setp.num.f32 	%p10, %f3, %f3;
	setp.num.f32 	%p11, %f7, %f7;
	and.pred  	%p12, %p11, %p10;
	@%p12 bra 	$L__BB31_6;
	add.rn.f32 	%f78, %f6, %f1;
	bra.uni 	$L__BB31_11;
$L__BB31_6:
	setp.neu.f32 	%p13, %f6, 0f00000000;
	setp.neu.f32 	%p14, %f7, 0f7F800000;
	and.pred  	%p15, %p13, %p14;
	@%p15 bra 	$L__BB31_8;
	setp.lt.f32 	%p22, %f1, 0f00000000;
	setp.neu.f32 	%p23, %f2, 0f3F800000;
	add.f32 	%f76, %f6, %f6;
	mov.b32 	%r28, %f76;
	xor.b32  	%r29, %r28, 2139095040;
	selp.b32 	%r30, %r29, %r28, %p22;
	and.b32  	%r31, %r30, 2147483647;
	selp.b32 	%r32, %r31, %r30, %p23;
	mov.b32 	%f78, %r32;
	bra.uni 	$L__BB31_11;
$L__BB31_8:
	setp.eq.f32 	%p16, %f3, 0f7F800000;
	setp.eq.f32 	%p17, %f6, 0fBF800000;
	and.pred  	%p18, %p17, %p16;
	@%p18 bra 	$L__BB31_11;
	setp.geu.f32 	%p19, %f6, 0f00000000;
	mov.f32 	%f78, %f8;
	@%p19 bra 	$L__BB31_11;
	setp.neu.f32 	%p20, %f4, %f1;
	setp.neu.f32 	%p21, %f2, 0f3F800000;
	neg.f32 	%f74, %f8;
	selp.f32 	%f75, %f8, %f74, %p21;
	selp.f32 	%f78, 0f7FFFFFFF, %f75, %p20;
$L__BB31_11:
	add.f32 	%f77, %f78, %f77;
	st.global.f32 	[%rd1], %f77;
	add.s32 	%r34, %r34, 1;
	setp.ne.s32 	%p24, %r34, 0;
	add.s32 	%r33, %r33, 1;
	@%p24 bra 	$L__BB31_3;
$L__BB31_12:
	ret;

}
	// .globl	max_kernel
.visible .entry max_kernel(
	.param .u32 max_kernel_param_0,
	.param .u64 .ptr .align 1 max_kernel_param_1,
	.param .u64 .ptr .align 1 max_kernel_param_2
)
{
	.reg .pred 	%p<40>;
	.reg .b32 	%r<30>;
	.reg .b32 	%f<83>;
	.reg .b64 	%rd<18>;

	ld.param.u32 	%r16, [max_kernel_param_0];
	ld.param.u64 	%rd9, [max_kernel_param_1];
	ld.param.u64 	%rd8, [max_kernel_param_2];
	cvta.to.global.u64 	%rd1, %rd9;
	mov.u32 	%r17, %ctaid.x;
	mov.u32 	%r18, %ctaid.y;
	mov.u32 	%r19, %nctaid.x;
	mad.lo.s32 	%r20, %r18, %r19, %r17;
	mov.u32 	%r21, %ntid.x;
	mov.u32 	%r22, %tid.x;
	mad.lo.s32 	%r23, %r20, %r21, %r22;
	setp.gt.s32 	%p1, %r23, 0;
	@%p1 bra 	$L__BB32_15;
	setp.lt.s32 	%p2, %r16, 1;
	mov.f32 	%f82, 0fFF7FFFFF;
	@%p2 bra 	$L__BB32_14;
	and.b32  	%r1, %r16, 15;
	setp.lt.u32 	%p3, %r16, 16;
	mov.f32 	%f82, 0fFF7FFFFF;
	mov.b32 	%r27, 0;
	@%p3 bra 	$L__BB32_5;
	and.b32  	%r27, %r16, 2147483632;
	neg.s32 	%r25, %r27;
	add.s64 	%rd16, %rd1, 32;
	mov.f32 	%f82, 0fFF7FFFFF;
$L__BB32_4:
	.pragma "nounroll";
	ld.global.f32 	%f18, [%rd16+-32];
	setp.le.f32 	%p4, %f82, %f18;
	selp.f32 	%f19, %f18, %f82, %p4;
	ld.global.f32 	%f20, [%rd16+-28];
	setp.le.f32 	%p5, %f19, %f20;
	selp.f32 	%f21, %f20, %f19, %p5;
	ld.global.f32 	%f22, [%rd16+-24];
	setp.le.f32 	%p6, %f21, %f22;
	selp.f32 	%f23, %f22, %f21, %p6;
	ld.global.f32 	%f24, [%rd16+-20];
	setp.le.f32 	%p7, %f23, %f24;
	selp.f32 	%f25, %f24, %f23, %p7;
	ld.global.f32 	%f26, [%rd16+-16];
	setp.le.f32 	%p8, %f25, %f26;
	selp.f32 	%f27, %f26, %f25, %p8;
	ld.global.f32 	%f28, [%rd16+-12];
	setp.le.f32 	%p9, %f27, %f28;
	selp.f32 	%f29, %f28, %f27, %p9;
	ld.global.f32 	%f30, [%rd16+-8];
	setp.le.f32 	%p10, %f29, %f30;
	selp.f32 	%f31, %f30, %f29, %p10;
	ld.global.f32 	%f32, [%rd16+-4];
	setp.le.f32 	%p11, %f31, %f32;
	selp.f32 	%f33, %f32, %f31, %p11;
	ld.global.f32 	%f34, [%rd16];
	setp.le.f32 	%p12, %f33, %f34;
	selp.f32 	%f35, %f34, %f33, %p12;
	ld.global.f32 	%f36, [%rd16+4];
	setp.le.f32 	%p13, %f35, %f36;
	selp.f32 	%f37, %f36, %f35, %p13;
	ld.global.f32 	%f38, [%rd16+8];
	setp.le.f32 	%p14, %f37, %f38;
	selp.f32 	%f39, %f38, %f37, %p14;
	ld.global.f32 	%f40, [%rd16+12];
	setp.le.f32 	%p15, %f39, %f40;
	selp.f32 	%f41, %f40, %f39, %p15;
	ld.global.f32 	%f42, [%rd16+16];
	setp.le.f32 	%p16, %f41, %f42;
	selp.f32 	%f43, %f42, %f41, %p16;
	ld.global.f32 	%f44, [%rd16+20];
	setp.le.f32 	%p17, %f43, %f44;
	selp.f32 	%f45, %f44, %f43, %p17;
	ld.global.f32 	%f46, [%rd16+24];
	setp.le.f32 	%p18, %f45, %f46;
	selp.f32 	%f47, %f46, %f45, %p18;
	ld.global.f32 	%f48, [%rd16+28];
	setp.le.f32 	%p19, %f47, %f48;
	selp.f32 	%f82, %f48, %f47, %p19;
	add.s32 	%r25, %r25, 16;
	add.s64 	%rd16, %rd16, 64;
	setp.ne.s32 	%p20, %r25, 0;
	@%p20 bra 	$L__BB32_4;
$L__BB32_5:
	setp.eq.s32 	%p21, %r1, 0;
	@%p21 bra 	$L__BB32_14;
	and.b32  	%r7, %r16, 7;
	setp.lt.u32 	%p22, %r1, 8;
	@%p22 bra 	$L__BB32_8;
	mul.wide.u32 	%rd10, %r27, 4;
	add.s64 	%rd11, %rd1, %rd10;
	ld.global.f32 	%f50, [%rd11];
	setp.le.f32 	%p23, %f82, %f50;
	selp.f32 	%f51, %f50, %f82, %p23;
	ld.global.f32 	%f52, [%rd11+4];
	setp.le.f32 	%p24, %f51, %f52;
	selp.f32 	%f53, %f52, %f51, %p24;
	ld.global.f32 	%f54, [%rd11+8];
	setp.le.f32 	%p25, %f53, %f54;
	selp.f32 	%f55, %f54, %f53, %p25;
	ld.global.f32 	%f56, [%rd11+12];
	setp.le.f32 	%p26, %f55, %f56;
	selp.f32 	%f57, %f56, %f55, %p26;
	ld.global.f32 	%f58, [%rd11+16];
	setp.le.f32 	%p27, %f57, %f58;
	selp.f32 	%f59, %f58, %f57, %p27;
	ld.global.f32 	%f60, [%rd11+20];
	setp.le.f32 	%p28, %f59, %f60;
	selp.f32 	%f61, %f60, %f59, %p28;
	ld.global.f32 	%f62, [%rd11+24];
	setp.le.f32 	%p29, %f61, %f62;
	selp.f32 	%f63, %f62, %f61, %p29;
	ld.global.f32 	%f64, [%rd11+28];
	setp.le.f32 	%p30, %f63, %f64;
	selp.f32 	%f82, %f64, %f63, %p30;
	add.s32 	%r27, %r27, 8;
$L__BB32_8:
	setp.eq.s32 	%p31, %r7, 0;
	@%p31 bra 	$L__BB32_14;
	and.b32  	%r10, %r16, 3;
	setp.lt.u32 	%p32, %r7, 4;
	@%p32 bra 	$L__BB32_11;
	mul.wide.u32 	%rd12, %r27, 4;
	add.s64 	%rd13, %rd1, %rd12;
	ld.global.f32 	%f66, [%rd13];
	setp.le.f32 	%p33, %f82, %f66;
	selp.f32 	%f67, %f66, %f82, %p33;
	ld.global.f32 	%f68, [%rd13+4];
	setp.le.f32 	%p34, %f67, %f68;
	selp.f32 	%f69, %f68, %f67, %p34;
	ld.global.f32 	%f70, [%rd13+8];
	setp.le.f32 	%p35, %f69, %f70;
	selp.f32 	%f71, %f70, %f69, %p35;
	ld.global.f32 	%f72, [%rd13+12];
	setp.le.f32 	%p36, %f71, %f72;
	selp.f32 	%f82, %f72, %f71, %p36;
	add.s32 	%r27, %r27, 4;
$L__BB32_11:
	setp.eq.s32 	%p37, %r10, 0;
	@%p37 bra 	$L__BB32_14;
	mul.wide.u32 	%rd14, %r27, 4;
	add.s64 	%rd17, %rd1, %rd14;
	neg.s32 	%r29, %r10;
$L__BB32_13:
	.pragma "nounroll";
	ld.global.f32 	%f73, [%rd17];
	setp.le.f32 	%p38, %f82, %f73;
	selp.f32 	%f82, %f73, %f82, %p38;
	add.s64 	%rd17, %rd17, 4;
	add.s32 	%r29, %r29, 1;
	setp.ne.s32 	%p39, %r29, 0;
	@%p39 bra 	$L__BB32_13;
$L__BB32_14:
	cvta.to.global.u64 	%rd15, %rd8;
	st.global.f32 	[%rd15], %f82;
$L__BB32_15:
	ret;

}
	// .globl	max_channel_kernel
.visible .entry max_channel_kernel(
	.param .u32 max_channel_kernel_param_0,
	.param .u64 .ptr .align 1 max_channel_kernel_param_1,
	.param .u64 .ptr .align 1 max_channel_kernel_param_2,
	.param .u32 max_channel_kernel_param_3,
	.param .u32 max_channel_kernel_param_4,
	.param .u32 max_channel_kernel_param_5
)
{
	.reg .pred 	%p<40>;
	.reg .b32 	%r<45>;
	.reg .b32 	%f<83>;
	.reg .b64 	%rd<16>;

	ld.param.u32 	%r27, [max_channel_kernel_param_0];
	ld.param.u64 	%rd4, [max_channel_kernel_param_1];
	ld.param.u64 	%rd3, [max_channel_kernel_param_2];
	ld.param.u32 	%r24, [max_channel_kernel_param_3];
	ld.param.u32 	%r25, [max_channel_kernel_param_4];
	ld.param.u32 	%r26, [max_channel_kernel_param_5];
	cvta.to.global.u64 	%rd1, %rd4;
	mov.u32 	%r28, %ctaid.x;
	mov.u32 	%r29, %ctaid.y;
	mov.u32 	%r30, %nctaid.x;
	mad.lo.s32 	%r31, %r29, %r30, %r28;
	mov.u32 	%r32, %ntid.x;
	mov.u32 	%r33, %tid.x;
	mad.lo.s32 	%r1, %r31, %r32, %r33;
	setp.ge.s32 	%p1, %r1, %r27;
	@%p1 bra 	$L__BB33_15;
	mul.lo.s32 	%r34, %r25, %r24;
	mul.lo.s32 	%r2, %r34, %r26;
	setp.lt.s32 	%p2, %r2, 1;
	mov.f32 	%f82, 0fFF7FFFFF;
	@%p2 bra 	$L__BB33_14;
	mul.lo.s32 	%r3, %r2, %r1;
	and.b32  	%r4, %r2, 15;
	setp.lt.u32 	%p3, %r2, 16;
	mov.f32 	%f82, 0fFF7FFFFF;
	mov.b32 	%r41, 0;
	@%p3 bra 	$L__BB33_5;
	and.b32  	%r41, %r2, 2147483632;
	neg.s32 	%r39, %r41;
	add.s64 	%rd2, %rd1, 32;
	mov.f32 	%f82, 0fFF7FFFFF;
	mov.u32 	%r38, %r3;
$L__BB33_4:
	.pragma "nounroll";
	mul.wide.s32 	%rd5, %r38, 4;
	add.s64 	%rd6, %rd2, %rd5;
	ld.global.f32 	%f18, [%rd6+-32];
	setp.le.f32 	%p4, %f82, %f18;
	selp.f32 	%f19, %f18, %f82, %p4;
	ld.global.f32 	%f20, [%rd6+-28];
	setp.le.f32 	%p5, %f19, %f20;
	selp.f32 	%f21, %f20, %f19, %p5;
	ld.global.f32 	%f22, [%rd6+-24];
	setp.le.f32 	%p6, %f21, %f22;
	selp.f32 	%f23, %f22, %f21, %p6;
	ld.global.f32 	%f24, [%rd6+-20];
	setp.le.f32 	%p7, %f23, %f24;
	selp.f32 	%f25, %f24, %f23, %p7;
	ld.global.f32 	%f26, [%rd6+-16];
	setp.le.f32 	%p8, %f25, %f26;
	selp.f32 	%f27, %f26, %f25, %p8;
	ld.global.f32 	%f28, [%rd6+-12];
	setp.le.f32 	%p9, %f27, %f28;
	selp.f32 	%f29, %f28, %f27, %p9;
	ld.global.f32 	%f30, [%rd6+-8];
	setp.le.f32 	%p10, %f29, %f30;
	selp.f32 	%f31, %f30, %f29, %p10;
	ld.global.f32 	%f32, [%rd6+-4];
	setp.le.f32 	%p11, %f31, %f32;
	selp.f32 	%f33, %f32, %f31, %p11;
	ld.global.f32 	%f34, [%rd6];
	setp.le.f32 	%p12, %f33, %f34;
	selp.f32 	%f35, %f34, %f33, %p12;
	ld.global.f32 	%f36, [%rd6+4];
	setp.le.f32 	%p13, %f35, %f36;
	selp.f32 	%f37, %f36, %f35, %p13;
	ld.global.f32 	%f38, [%rd6+8];
	setp.le.f32 	%p14, %f37, %f38;
	selp.f32 	%f39, %f38, %f37, %p14;
	ld.global.f32 	%f40, [%rd6+12];
	setp.le.f32 	%p15, %f39, %f40;
	selp.f32 	%f41, %f40, %f39, %p15;
	ld.global.f32 	%f42, [%rd6+16];
	setp.le.f32 	%p16, %f41, %f42;
	selp.f32 	%f43, %f42, %f41, %p16;
	ld.global.f32 	%f44, [%rd6+20];
	setp.le.f32 	%p17, %f43, %f44;
	selp.f32 	%f45, %f44, %f43, %p17;
	ld.global.f32 	%f46, [%rd6+24];
	setp.le.f32 	%p18, %f45, %f46;
	selp.f32 	%f47, %f46, %f45, %p18;
	ld.global.f32 	%f48, [%rd6+28];
	setp.le.f32 	%p19, %f47, %f48;
	selp.f32 	%f82, %f48, %f47, %p19;
	add.s32 	%r39, %r39, 16;
	add.s32 	%r38, %r38, 16;
	setp.ne.s32 	%p20, %r39, 0;
	@%p20 bra 	$L__BB33_4;
$L__BB33_5:
	setp.eq.s32 	%p21, %r4, 0;
	@%p21 bra 	$L__BB33_14;
	and.b32  	%r12, %r2, 7;
	setp.lt.u32 	%p22, %r4, 8;
	@%p22 bra 	$L__BB33_8;
	add.s32 	%r36, %r41, %r3;
	mul.wide.s32 	%rd7, %r36, 4;
	add.s64 	%rd8, %rd1, %rd7;
	ld.global.f32 	%f50, [%rd8];
	setp.le.f32 	%p23, %f82, %f50;
	selp.f32 	%f51, %f50, %f82, %p23;
	ld.global.f32 	%f52, [%rd8+4];
	setp.le.f32 	%p24, %f51, %f52;
	selp.f32 	%f53, %f52, %f51, %p24;
	ld.global.f32 	%f54, [%rd8+8];
	setp.le.f32 	%p25, %f53, %f54;
	selp.f32 	%f55, %f54, %f53, %p25;
	ld.global.f32 	%f56, [%rd8+12];
	setp.le.f32 	%p26, %f55, %f56;
	selp.f32 	%f57, %f56, %f55, %p26;
	ld.global.f32 	%f58, [%rd8+16];
	setp.le.f32 	%p27, %f57, %f58;
	selp.f32 	%f59, %f58, %f57, %p27;
	ld.global.f32 	%f60, [%rd8+20];
	setp.le.f32 	%p28, %f59, %f60;
	selp.f32 	%f61, %f60, %f59, %p28;
	ld.global.f32 	%f62, [%rd8+24];
	setp.le.f32 	%p29, %f61, %f62;
	selp.f32 	%f63, %f62, %f61, %p29;
	ld.global.f32 	%f64, [%rd8+28];
	setp.le.f32 	%p30, %f63, %f64;
	selp.f32 	%f82, %f64, %f63, %p30;
	add.s32 	%r41, %r41, 8;
$L__BB33_8:
	setp.eq.s32 	%p31, %r12, 0;
	@%p31 bra 	$L__BB33_14;
	and.b32  	%r15, %r2, 3;
	setp.lt.u32 	%p32, %r12, 4;
	@%p32 bra 	$L__BB33_11;
	add.s32 	%r37, %r41, %r3;
	mul.wide.s32 	%rd9, %r37, 4;
	add.s64 	%rd10, %rd1, %rd9;
	ld.global.f32 	%f66, [%rd10];
	setp.le.f32 	%p33, %f82, %f66;
	selp.f32 	%f67, %f66, %f82, %p33;
	ld.global.f32 	%f68, [%rd10+4];
	setp.le.f32 	%p34, %f67, %f68;
	selp.f32 	%f69, %f68, %f67, %p34;
	ld.global.f32 	%f70, [%rd10+8];
	setp.le.f32 	%p35, %f69, %f70;
	selp.f32 	%f71, %f70, %f69, %p35;
	ld.global.f32 	%f72, [%rd10+12];
	setp.le.f32 	%p36, %f71, %f72;
	selp.f32 	%f82, %f72, %f71, %p36;
	add.s32 	%r41, %r41, 4;
$L__BB33_11:
	setp.eq.s32 	%p37, %r15, 0;
	@%p37 bra 	$L__BB33_14;
	add.s32 	%r44, %r41, %r3;
	neg.s32 	%r43, %r15;
$L__BB33_13:
	.pragma "nounroll";
	mul.wide.s32 	%rd11, %r44, 4;
	add.s64 	%rd12, %rd1, %rd11;
	ld.global.f32 	%f73, [%rd12];
	setp.le.f32 	%p38, %f82, %f73;
	selp.f32 	%f82, %f73, %f82, %p38;
	add.s32 	%r44, %r44, 1;
	add.s32 	%r43, %r43, 1;
	setp.ne.s32 	%p39, %r43, 0;
	@%p39 bra 	$L__BB33_13;
$L__BB33_14:
	cvta.to.global.u64 	%rd13, %rd3;
	mul.wide.s32 	%rd14, %r1, 4;
	add.s64 	%rd15, %rd13, %rd14;
	st.global.f32 	[%rd15], %f82;
$L__BB33_15:
	ret;

}
	// .globl	max_backward_kernel
.visible .entry max_backward_kernel(
	.param .u32 max_backward_kernel_param_0,
	.param .u64 .ptr .align 1 max_backward_kernel_param_1,
	.param .u64 .ptr .align 1 max_backward_kernel_param_2,
	.param .u64 .ptr .align 1 max_backward_kernel_param_3
)
{
	.reg .pred 	%p<40>;
	.reg .b32 	%r<108>;
	.reg .b32 	%f<74>;
	.reg .b64 	%rd<26>;

	ld.param.u32 	%r30, [max_backward_kernel_param_0];
	ld.param.u64 	%rd10, [max_backward_kernel_param_1];
	ld.param.u64 	%rd12, [max_backward_kernel_param_2];
	ld.param.u64 	%rd11, [max_backward_kernel_param_3];
	cvta.to.global.u64 	%rd1, %rd12;
	mov.u32 	%r31, %ctaid.x;
	mov.u32 	%r32, %ctaid.y;
	mov.u32 	%r33, %nctaid.x;
	mad.lo.s32 	%r34, %r32, %r33, %r31;
	mov.u32 	%r35, %ntid.x;
	mov.u32 	%r36, %tid.x;
	mad.lo.s32 	%r37, %r34, %r35, %r36;
	setp.gt.s32 	%p1, %r37, 0;
	@%p1 bra 	$L__BB34_16;
	setp.lt.s32 	%p2, %r30, 1;
	mov.b64 	%rd25, 0;
	@%p2 bra 	$L__BB34_15;
	and.b32  	%r1, %r30, 15;
	setp.lt.u32 	%p3, %r30, 16;
	mov.f32 	%f70, 0fFF7FFFFF;
	mov.b32 	%r99, 0;
	mov.u32 	%r107, %r99;
	@%p3 bra 	$L__BB34_5;
	and.b32  	%r99, %r30, 2147483632;
	add.s64 	%rd23, %rd1, 32;
	mov.f32 	%f70, 0fFF7FFFFF;
	mov.b32 	%r93, 0;
	mov.u32 	%r107, %r93;
$L__BB34_4:
	.pragma "nounroll";
	ld.global.f32 	%f12, [%rd23+-32];
	setp.gtu.f32 	%p4, %f70, %f12;
	selp.f32 	%f13, %f70, %f12, %p4;
	selp.b32 	%r41, %r107, %r93, %p4;
	ld.global.f32 	%f14, [%rd23+-28];
	setp.gtu.f32 	%p5, %f13, %f14;
	selp.f32 	%f15, %f13, %f14, %p5;
	add.s32 	%r42, %r93, 1;
	selp.b32 	%r43, %r41, %r42, %p5;
	ld.global.f32 	%f16, [%rd23+-24];
	setp.gtu.f32 	%p6, %f15, %f16;
	selp.f32 	%f17, %f15, %f16, %p6;
	add.s32 	%r44, %r93, 2;
	selp.b32 	%r45, %r43, %r44, %p6;
	ld.global.f32 	%f18, [%rd23+-20];
	setp.gtu.f32 	%p7, %f17, %f18;
	selp.f32 	%f19, %f17, %f18, %p7;
	add.s32 	%r46, %r93, 3;
	selp.b32 	%r47, %r45, %r46, %p7;
	ld.global.f32 	%f20, [%rd23+-16];
	setp.gtu.f32 	%p8, %f19, %f20;
	selp.f32 	%f21, %f19, %f20, %p8;
	add.s32 	%r48, %r93, 4;
	selp.b32 	%r49, %r47, %r48, %p8;
	ld.global.f32 	%f22, [%rd23+-12];
	setp.gtu.f32 	%p9, %f21, %f22;
	selp.f32 	%f23, %f21, %f22, %p9;
	add.s32 	%r50, %r93, 5;
	selp.b32 	%r51, %r49, %r50, %p9;
	ld.global.f32 	%f24, [%rd23+-8];
	setp.gtu.f32 	%p10, %f23, %f24;
	selp.f32 	%f25, %f23, %f24, %p10;
	add.s32 	%r52, %r93, 6;
	selp.b32 	%r53, %r51, %r52, %p10;
	ld.global.f32 	%f26, [%rd23+-4];
	setp.gtu.f32 	%p11, %f25, %f26;
	selp.f32 	%f27, %f25, %f26, %p11;
	add.s32 	%r54, %r93, 7;
	selp.b32 	%r55, %r53, %r54, %p11;
	ld.global.f32 	%f28, [%rd23];
	setp.gtu.f32 	%p12, %f27, %f28;
	selp.f32 	%f29, %f27, %f28, %p12;
	add.s32 	%r56, %r93, 8;
	selp.b32 	%r57, %r55, %r56, %p12;
	ld.global.f32 	%f30, [%rd23+4];
	setp.gtu.f32 	%p13, %f29, %f30;
	selp.f32 	%f31, %f29, %f30, %p13;
	add.s32 	%r58, %r93, 9;
	selp.b32 	%r59, %r57, %r58, %p13;
	ld.global.f32 	%f32, [%rd23+8];
	setp.gtu.f32 	%p14, %f31, %f32;
	selp.f32 	%f33, %f31, %f32, %p14;
	add.s32 	%r60, %r93, 10;
	selp.b32 	%r61, %r59, %r60, %p14;
	ld.global.f32 	%f34, [%rd23+12];
	setp.gtu.f32 	%p15, %f33, %f34;
	selp.f32 	%f35, %f33, %f34, %p15;
	add.s32 	%r62, %r93, 11;
	selp.b32 	%r63, %r61, %r62, %p15;
	ld.global.f32 	%f36, [%rd23+16];
	setp.gtu.f32 	%p16, %f35, %f36;
	selp.f32 	%f37, %f35, %f36, %p16;
	add.s32 	%r64, %r93, 12;
	selp.b32 	%r65, %r63, %r64, %p16;
	ld.global.f32 	%f38, [%rd23+20];
	setp.gtu.f32 	%p17, %f37, %f38;
	selp.f32 	%f39, %f37, %f38, %p17;
	add.s32 	%r66, %r93, 13;
	selp.b32 	%r67, %r65, %r66, %p17;
	ld.global.f32 	%f40, [%rd23+24];
	setp.gtu.f32 	%p18, %f39, %f40;
	selp.f32 	%f41, %f39, %f40, %p18;
	add.s32 	%r68, %r93, 14;
	selp.b32 	%r69, %r67, %r68, %p18;
	ld.global.f32 	%f42, [%rd23+28];
	setp.gtu.f32 	%p19, %f41, %f42;
	selp.f32 	%f70, %f41, %f42, %p19;
	add.s32 	%r70, %r93, 15;
	selp.b32 	%r107, %r69, %r70, %p19;
	add.s64 	%rd23, %rd23, 64;
	add.s32 	%r93, %r93, 16;
	setp.ne.s32 	%p20, %r93, %r99;
	@%p20 bra 	$L__BB34_4;
$L__BB34_5:
	setp.eq.s32 	%p21, %r1, 0;
	@%p21 bra 	$L__BB34_14;
	and.b32  	%r10, %r30, 7;
	setp.lt.u32 	%p22, %r1, 8;
	@%p22 bra 	$L__BB34_8;
	mul.wide.u32 	%rd14, %r99, 4;
	add.s64 	%rd15, %rd1, %rd14;
	ld.global.f32 	%f43, [%rd15];
	setp.gtu.f32 	%p23, %f70, %f43;
	selp.f32 	%f44, %f70, %f43, %p23;
	selp.b32 	%r72, %r107, %r99, %p23;
	add.s32 	%r73, %r99, 1;
	ld.global.f32 	%f45, [%rd15+4];
	setp.gtu.f32 	%p24, %f44, %f45;
	selp.f32 	%f46, %f44, %f45, %p24;
	selp.b32 	%r74, %r72, %r73, %p24;
	add.s32 	%r75, %r99, 2;
	ld.global.f32 	%f47, [%rd15+8];
	setp.gtu.f32 	%p25, %f46, %f47;
	selp.f32 	%f48, %f46, %f47, %p25;
	selp.b32 	%r76, %r74, %r75, %p25;
	add.s32 	%r77, %r99, 3;
	ld.global.f32 	%f49, [%rd15+12];
	setp.gtu.f32 	%p26, %f48, %f49;
	selp.f32 	%f50, %f48, %f49, %p26;
	selp.b32 	%r78, %r76, %r77, %p26;
	add.s32 	%r79, %r99, 4;
	ld.global.f32 	%f51, [%rd15+16];
	setp.gtu.f32 	%p27, %f50, %f51;
	selp.f32 	%f52, %f50, %f51, %p27;
	selp.b32 	%r80, %r78, %r79, %p27;
	add.s32 	%r81, %r99, 5;
	ld.global.f32 	%f53, [%rd15+20];
	setp.gtu.f32 	%p28, %f52, %f53;
	selp.f32 	%f54, %f52, %f53, %p28;
	selp.b32 	%r82, %r80, %r81, %p28;
	add.s32 	%r83, %r99, 6;
	ld.global.f32 	%f55, [%rd15+24];
	setp.gtu.f32 	%p29, %f54, %f55;
	selp.f32 	%f56, %f54, %f55, %p29;
	selp.b32 	%r84, %r82, %r83, %p29;
	add.s32 	%r85, %r99, 7;
	ld.global.f32 	%f57, [%rd15+28];
	setp.gtu.f32 	%p30, %f56, %f57;
	selp.f32 	%f70, %f56, %f57, %p30;
	selp.b32 	%r107, %r84, %r85, %p30;
	add.s32 	%r99, %r99, 8;
$L__BB34_8:
	setp.eq.s32 	%p31, %r10, 0;
	@%p31 bra 	$L__BB34_14;
	and.b32  	%r16, %r30, 3;
	setp.lt.u32 	%p32, %r10, 4;
	@%p32 bra 	$L__BB34_11;
	mul.wide.u32 	%rd16, %r99, 4;
	add.s64 	%rd17, %rd1, %rd16;
	ld.global.f32 	%f58, [%rd17];
	setp.gtu.f32 	%p33, %f70, %f58;
	selp.f32 	%f59, %f70, %f58, %p33;
	selp.b32 	%r87, %r107, %r99, %p33;
	add.s32 	%r88, %r99, 1;
	ld.global.f32 	%f60, [%rd17+4];
	setp.gtu.f32 	%p34, %f59, %f60;
	selp.f32 	%f61, %f59, %f60, %p34;
	selp.b32 	%r89, %r87, %r88, %p34;
	add.s32 	%r90, %r99, 2;
	ld.global.f32 	%f62, [%rd17+8];
	setp.gtu.f32 	%p35, %f61, %f62;
	selp.f32 	%f63, %f61, %f62, %p35;
	selp.b32 	%r91, %r89, %r90, %p35;
	add.s32 	%r92, %r99, 3;
	ld.global.f32 	%f64, [%rd17+12];
	setp.gtu.f32 	%p36, %f63, %f64;
	selp.f32 	%f70, %f63, %f64, %p36;
	selp.b32 	%r107, %r91, %r92, %p36;
	add.s32 	%r99, %r99, 4;
$L__BB34_11:
	setp.eq.s32 	%p37, %r16, 0;
	@%p37 bra 	$L__BB34_14;
	mul.wide.u32 	%rd18, %r99, 4;
	add.s64 	%rd24, %rd1, %rd18;
	neg.s32 	%r104, %r16;
$L__BB34_13:
	.pragma "nounroll";
	ld.global.f32 	%f65, [%rd24];
	setp.gtu.f32 	%p38, %f70, %f65;
	selp.f32 	%f70, %f70, %f65, %p38;
	selp.b32 	%r107, %r107, %r99, %p38;
	add.s32 	%r99, %r99, 1;
	add.s64 	%rd24, %rd24, 4;
	add.s32 	%r104, %r104, 1;
	setp.ne.s32 	%p39, %r104, 0;
	@%p39 bra 	$L__BB34_13;
$L__BB34_14:
	cvt.u64.u32 	%rd25, %r107;
$L__BB34_15:
	cvta.to.global.u64 	%rd19, %rd10;
	ld.global.f32 	%f66, [%rd19];
	cvta.to.global.u64 	%rd20, %rd11;
	shl.b64 	%rd21, %rd25, 2;
	add.s64 	%rd22, %rd20, %rd21;
	ld.global.f32 	%f67, [%rd22];
	add.f32 	%f68, %f66, %f67;
	st.global.f32 	[%rd22], %f68;
$L__BB34_16:
	ret;

}
	// .globl	max_channel_backward_kernel
.visible .entry max_channel_backward_kernel(
	.param .u32 max_channel_backward_kernel_param_0,
	.param .u64 .ptr .align 1 max_channel_backward_kernel_param_1,
	.param .u64 .ptr .align 1 max_channel_backward_kernel_param_2,
	.param .u64 .ptr .align 1 max_channel_backward_kernel_param_3,
	.param .u32 max_channel_backward_kernel_param_4,
	.param .u32 max_channel_backward_kernel_param_5,
	.param .u32 max_channel_backward_kernel_param_6
)
{
	.reg .pred 	%p<40>;
	.reg .b32 	%r<118>;
	.reg .b32 	%f<74>;
	.reg .b64 	%rd<23>;

	ld.param.u32 	%r37, [max_channel_backward_kernel_param_0];
	ld.param.u64 	%rd4, [max_channel_backward_kernel_param_1];
	ld.param.u64 	%rd6, [max_channel_backward_kernel_param_2];
	ld.param.u64 	%rd5, [max_channel_backward_kernel_param_3];
	ld.param.u32 	%r34, [max_channel_backward_kernel_param_4];
	ld.param.u32 	%r35, [max_channel_backward_kernel_param_5];
	ld.param.u32 	%r36, [max_channel_backward_kernel_param_6];
	cvta.to.global.u64 	%rd1, %rd6;
	mov.u32 	%r38, %ctaid.x;
	mov.u32 	%r39, %ctaid.y;
	mov.u32 	%r40, %nctaid.x;
	mad.lo.s32 	%r41, %r39, %r40, %r38;
	mov.u32 	%r42, %ntid.x;
	mov.u32 	%r43, %tid.x;
	mad.lo.s32 	%r1, %r41, %r42, %r43;
	setp.ge.s32 	%p1, %r1, %r37;
	@%p1 bra 	$L__BB35_16;
	mul.lo.s32 	%r44, %r35, %r34;
	mul.lo.s32 	%r2, %r44, %r36;
	setp.lt.s32 	%p2, %r2, 1;
	mov.b64 	%rd22, 0;
	@%p2 bra 	$L__BB35_15;
	mul.lo.s32 	%r3, %r2, %r1;
	and.b32  	%r4, %r2, 15;
	setp.lt.u32 	%p3, %r2, 16;
	mov.f32 	%f70, 0fFF7FFFFF;
	mov.b32 	%r109, 0;
	mov.u32 	%r117, %r109;
	@%p3 bra 	$L__BB35_5;
	and.b32  	%r109, %r2, 2147483632;
	mov.f32 	%f70, 0fFF7FFFFF;
	mov.b32 	%r103, 0;
	mov.u32 	%r117, %r103;
$L__BB35_4:
	.pragma "nounroll";
	add.s32 	%r48, %r103, %r3;
	mul.wide.s32 	%rd8, %r48, 4;
	add.s64 	%rd9, %rd1, %rd8;
	ld.global.f32 	%f12, [%rd9];
	setp.gtu.f32 	%p4, %f70, %f12;
	selp.f32 	%f13, %f70, %f12, %p4;
	selp.b32 	%r49, %r117, %r48, %p4;
	add.s32 	%r50, %r48, 1;
	ld.global.f32 	%f14, [%rd9+4];
	setp.gtu.f32 	%p5, %f13, %f14;
	selp.f32 	%f15, %f13, %f14, %p5;
	selp.b32 	%r51, %r49, %r50, %p5;
	add.s32 	%r52, %r48, 2;
	ld.global.f32 	%f16, [%rd9+8];
	setp.gtu.f32 	%p6, %f15, %f16;
	selp.f32 	%f17, %f15, %f16, %p6;
	selp.b32 	%r53, %r51, %r52, %p6;
	add.s32 	%r54, %r48, 3;
	ld.global.f32 	%f18, [%rd9+12];
	setp.gtu.f32 	%p7, %f17, %f18;
	selp.f32 	%f19, %f17, %f18, %p7;
	selp.b32 	%r55, %r53, %r54, %p7;
	add.s32 	%r56, %r48, 4;
	ld.global.f32 	%f20, [%rd9+16];
	setp.gtu.f32 	%p8, %f19, %f20;
	selp.f32 	%f21, %f19, %f20, %p8;
	selp.b32 	%r57, %r55, %r56, %p8;
	add.s32 	%r58, %r48, 5;
	ld.global.f32 	%f22, [%rd9+20];
	setp.gtu.f32 	%p9, %f21, %f22;
	selp.f32 	%f23, %f21, %f22, %p9;
	selp.b32 	%r59, %r57, %r58, %p9;
	add.s32 	%r60, %r48, 6;
	ld.global.f32 	%f24, [%rd9+24];
	setp.gtu.f32 	%p10, %f23, %f24;
	selp.f32 	%f25, %f23, %f24, %p10;
	selp.b32 	%r61, %r59, %r60, %p10;
	add.s32 	%r62, %r48, 7;
	ld.global.f32 	%f26, [%rd9+28];
	setp.gtu.f32 	%p11, %f25, %f26;
	selp.f32 	%f27, %f25, %f26, %p11;
	selp.b32 	%r63, %r61, %r62, %p11;
	add.s32 	%r64, %r48, 8;
	ld.global.f32 	%f28, [%rd9+32];
	setp.gtu.f32 	%p12, %f27, %f28;
	selp.f32 	%f29, %f27, %f28, %p12;
	selp.b32 	%r65, %r63, %r64, %p12;
	add.s32 	%r66, %r48, 9;
	ld.global.f32 	%f30, [%rd9+36];
	setp.gtu.f32 	%p13, %f29, %f30;
	selp.f32 	%f31, %f29, %f30, %p13;
	selp.b32 	%r67, %r65, %r66, %p13;
	add.s32 	%r68, %r48, 10;
	ld.global.f32 	%f32, [%rd9+40];
	setp.gtu.f32 	%p14, %f31, %f32;
	selp.f32 	%f33, %f31, %f32, %p14;
	selp.b32 	%r69, %r67, %r68, %p14;
	add.s32 	%r70, %r48, 11;
	ld.global.f32 	%f34, [%rd9+44];
	setp.gtu.f32 	%p15, %f33, %f34;
	selp.f32 	%f35, %f33, %f34, %p15;
	selp.b32 	%r71, %r69, %r70, %p15;
	add.s32 	%r72, %r48, 12;
	ld.global.f32 	%f36, [%rd9+48];
	setp.gtu.f32 	%p16, %f35, %f36;
	selp.f32 	%f37, %f35, %f36, %p16;
	selp.b32 	%r73, %r71, %r72, %p16;
	add.s32 	%r74, %r48, 13;
	ld.global.f32 	%f38, [%rd9+52];
	setp.gtu.f32 	%p17, %f37, %f38;
	selp.f32 	%f39, %f37, %f38, %p17;
	selp.b32 	%r75, %r73, %r74, %p17;
	add.s32 	%r76, %r48, 14;
	ld.global.f32 	%f40, [%rd9+56];
	setp.gtu.f32 	%p18, %f39, %f40;
	selp.f32 	%f41, %f39, %f40, %p18;
	selp.b32 	%r77, %r75, %r76, %p18;
	add.s32 	%r78, %r48, 15;
	ld.global.f32 	%f42, [%rd9+60];
	setp.gtu.f32 	%p19, %f41, %f42;
	selp.f32 	%f70, %f41, %f42, %p19;
	selp.b32 	%r117, %r77, %r78, %p19;
	add.s32 	%r103, %r103, 16;
	setp.ne.s32 	%p20, %r103, %r109;
	@%p20 bra 	$L__BB35_4;
$L__BB35_5:
	setp.eq.s32 	%p21, %r4, 0;
	@%p21 bra 	$L__BB35_14;
	and.b32  	%r13, %r2, 7;
	setp.lt.u32 	%p22, %r4, 8;
	@%p22 bra 	$L__BB35_8;
	add.s32 	%r80, %r109, %r3;
	mul.wide.s32 	%rd10, %r80, 4;
	add.s64 	%rd11, %rd1, %rd10;
	ld.global.f32 	%f43, [%rd11];
	setp.gtu.f32 	%p23, %f70, %f43;
	selp.f32 	%f44, %f70, %f43, %p23;
	selp.b32 	%r81, %r117, %r80, %p23;
	add.s32 	%r82, %r80, 1;
	ld.global.f32 	%f45, [%rd11+4];
	setp.gtu.f32 	%p24, %f44, %f45;
	selp.f32 	%f46, %f44, %f45, %p24;
	selp.b32 	%r83, %r81, %r82, %p24;
	add.s32 	%r84, %r80, 2;
	ld.global.f32 	%f47, [%rd11+8];
	setp.gtu.f32 	%p25, %f46, %f47;
	selp.f32 	%f48, %f46, %f47, %p25;
	selp.b32 	%r85, %r83, %r84, %p25;
	add.s32 	%r86, %r80, 3;
	ld.global.f32 	%f49, [%rd11+12];
	setp.gtu.f32 	%p26, %f48, %f49;
	selp.f32 	%f50, %f48, %f49, %p26;
	selp.b32 	%r87, %r85, %r86, %p26;
	add.s32 	%r88, %r80, 4;
	ld.global.f32 	%f51, [%rd11+16];
	setp.gtu.f32 	%p27, %f50, %f51;
	selp.f32 	%f52, %f50, %f51, %p27;
	selp.b32 	%r89, %r87, %r88, %p27;
	add.s32 	%r90, %r80, 5;
	ld.global.f32 	%f53, [%rd11+20];
	setp.gtu.f32 	%p28, %f52, %f53;
	selp.f32 	%f54, %f52, %f53, %p28;
	selp.b32 	%r91, %r89, %r90, %p28;
	add.s32 	%r92, %r80, 6;
	ld.global.f32 	%f55, [%rd11+24];
	setp.gtu.f32 	%p29, %f54, %f55;
	selp.f32 	%f56, %f54, %f55, %p29;
	selp.b32 	%r93, %r91, %r92, %p29;
	add.s32 	%r94, %r80, 7;
	ld.global.f32 	%f57, [%rd11+28];
	setp.gtu.f32 	%p30, %f56, %f57;
	selp.f32 	%f70, %f56, %f57, %p30;
	selp.b32 	%r117, %r93, %r94, %p30;
	add.s32 	%r109, %r109, 8;
$L__BB35_8:
	setp.eq.s32 	%p31, %r13, 0;
	@%p31 bra 	$L__BB35_14;
	and.b32  	%r19, %r2, 3;
	setp.lt.u32 	%p32, %r13, 4;
	@%p32 bra 	$L__BB35_11;
	add.s32 	%r96, %r109, %r3;
	mul.wide.s32 	%rd12, %r96, 4;
	add.s64 	%rd13, %rd1, %rd12;
	ld.global.f32 	%f58, [%rd13];
	setp.gtu.f32 	%p33, %f70, %f58;
	selp.f32 	%f59, %f70, %f58, %p33;
	selp.b32 	%r97, %r117, %r96, %p33;
	add.s32 	%r98, %r96, 1;
	ld.global.f32 	%f60, [%rd13+4];
	setp.gtu.f32 	%p34, %f59, %f60;
	selp.f32 	%f61, %f59, %f60, %p34;
	selp.b32 	%r99, %r97, %r98, %p34;
	add.s32 	%r100, %r96, 2;
	ld.global.f32 	%f62, [%rd13+8];
	setp.gtu.f32 	%p35, %f61, %f62;
	selp.f32 	%f63, %f61, %f62, %p35;
	selp.b32 	%r101, %r99, %r100, %p35;
	add.s32 	%r102, %r96, 3;
	ld.global.f32 	%f64, [%rd13+12];
	setp.gtu.f32 	%p36, %f63, %f64;
	selp.f32 	%f70, %f63, %f64, %p36;
	selp.b32 	%r117, %r101, %r102, %p36;
	add.s32 	%r109, %r109, 4;
$L__BB35_11:
	setp.eq.s32 	%p37, %r19, 0;
	@%p37 bra 	$L__BB35_14;
	add.s32 	%r115, %r109, %r3;
	neg.s32 	%r114, %r19;
$L__BB35_13:
	.pragma "nounroll";
	mul.wide.s32 	%rd14, %r115, 4;
	add.s64 	%rd15, %rd1, %rd14;
	ld.global.f32 	%f65, [%rd15];
	setp.gtu.f32 	%p38, %f70, %f65;
	selp.f32 	%f70, %f70, %f65, %p38;
	selp.b32 	%r117, %r117, %r115, %p38;
	add.s32 	%r115, %r115, 1;
	add.s32 	%r114, %r114, 1;
	setp.ne.s32 	%p39, %r114, 0;
	@%p39 bra 	$L__BB35_13;
$L__BB35_14:
	cvt.s64.s32 	%rd22, %r117;
$L__BB35_15:
	cvta.to.global.u64 	%rd16, %rd4;
	mul.wide.s32 	%rd17, %r1, 4;
	add.s64 	%rd18, %rd16, %rd17;
	ld.global.f32 	%f66, [%rd18];
	cvta.to.global.u64 	%rd19, %rd5;
	shl.b64 	%rd20, %rd22, 2;
	add.s64 	%rd21, %rd19, %rd20;
	ld.global.f32 	%f67, [%rd21];
	add.f32 	%f68, %f66, %f67;
	st.global.f32 	[%rd21], %f68;
$L__BB35_16:
	ret;

}
	// .globl	add_scalar_kernel
.visible .entry add_scalar_kernel(
	.param .u32 add_scalar_kernel_param_0,
	.param .u64 .ptr .align 1 add_scalar_kernel_param_1,
	.param .f32 add_scalar_kernel_param_2,
	.param .u64 .ptr .align 1 add_scalar_kernel_param_3
)
{
	.reg .pred 	%p<2>;
	.reg .b32 	%r<9>;
	.reg .b32 	%f<4>;
	.reg .b64 	%rd<8>;

	ld.param.u32 	%r2, [add_scalar_kernel_param_0];
	ld.param.u64 	%rd1, [add_scalar_kernel_param_1];
	ld.param.f32 	%f1, [add_scalar_kernel_param_2];
	ld.param.u64 	%rd2, [add_scalar_kernel_param_3];
	mov.u32 	%r3, %ctaid.x;
	mov.u32 	%r4, %ctaid.y;
	mov.u32 	%r5, %nctaid.x;
	mad.lo.s32 	%r6, %r4, %r5, %r3;
	mov.u32 	%r7, %ntid.x;
	mov.u32 	%r8, %tid.x;
	mad.lo.s32 	%r1, %r6, %r7, %r8;
	setp.ge.s32 	%p1, %r1, %r2;
	@%p1 bra 	$L__BB36_2;
	cvta.to.global.u64 	%rd3, %rd1;
	cvta.to.global.u64 	%rd4, %rd2;
	mul.wide.s32 	%rd5, %r1, 4;
	add.s64 	%rd6, %rd3, %rd5;
	ld.global.f32 	%f2, [%rd6];
	add.f32 	%f3, %f1, %f2;
	add.s64 	%rd7, %rd4, %rd5;
	st.global.f32 	[%rd7], %f3;
$L__BB36_2:
	ret;

}
	// .globl	add_number_kernel
.visible .entry add_number_kernel(
	.param .u32 add_number_kernel_param_0,
	.param .u64 .ptr .align 1 add_number_kernel_param_1,
	.param .u64 .ptr .align 1 add_number_kernel_param_2,
	.param .u32 add_number_kernel_param_3,
	.param .u32 add_number_kernel_param_4,
	.param .u32 add_number_kernel_param_5,
	.param .u32 add_number_kernel_param_6,
	.param .u32 add_number_kernel_param_7
)
{
	.reg .pred 	%p<2>;
	.reg .b32 	%r<27>;
	.reg .b32 	%f<4>;
	.reg .b64 	%rd<9>;

	ld.param.u32 	%r6, [add_number_kernel_param_0];
	ld.param.u64 	%rd1, [add_number_kernel_param_1];
	ld.param.u64 	%rd2, [add_number_kernel_param_2];
	ld.param.u32 	%r2, [add_number_kernel_param_4];
	ld.param.u32 	%r3, [add_number_kernel_param_5];
	ld.param.u32 	%r4, [add_number_kernel_param_6];
	ld.param.u32 	%r5, [add_number_kernel_param_7];
	mov.u32 	%r7, %ctaid.x;
	mov.u32 	%r8, %ctaid.y;
	mov.u32 	%r9, %nctaid.x;
	mad.lo.s32 	%r10, %r8, %r9, %r7;
	mov.u32 	%r11, %ntid.x;
	mov.u32 	%r12, %tid.x;
	mad.lo.s32 	%r1, %r10, %r11, %r12;
	setp.ge.s32 	%p1, %r1, %r6;
	@%p1 bra 	$L__BB37_2;
	cvta.to.global.u64 	%rd3, %rd2;
	cvta.to.global.u64 	%rd4, %rd1;
	mul.lo.s32 	%r13, %r3, %r2;
	mul.lo.s32 	%r14, %r13, %r4;
	div.s32 	%r15, %r1, %r14;
	add.s32 	%r16, %r15, %r5;
	div.s32 	%r17, %r1, %r3;
	div.s32 	%r18, %r17, %r4;
	rem.s32 	%r19, %r18, %r2;
	div.s32 	%r20, %r1, %r4;
	rem.s32 	%r21, %r20, %r3;
	mul.lo.s32 	%r22, %r20, %r4;
	sub.s32 	%r23, %r1, %r22;
	mad.lo.s32 	%r24, %r19, %r3, %r21;
	mad.lo.s32 	%r25, %r16, %r14, %r23;
	mad.lo.s32 	%r26, %r24, %r4, %r25;
	mul.wide.s32 	%rd5, %r1, 4;
	add.s64 	%rd6, %rd3, %rd5;
	ld.global.f32 	%f1, [%rd6];
	mul.wide.s32 	%rd7, %r26, 4;
	add.s64 	%rd8, %rd4, %rd7;
	ld.global.f32 	%f2, [%rd8];
	add.f32 	%f3, %f1, %f2;
	st.global.f32 	[%rd8], %f3;
$L__BB37_2:
	ret;

}
	// .globl	add_channel_kernel
.visible .entry add_channel_kernel(
	.param .u32 add_channel_kernel_param_0,
	.param .u64 .ptr .align 1 add_channel_kernel_param_1,
	.param .u64 .ptr .align 1 add_channel_kernel_param_2,
	.param .u32 add_channel_kernel_param_3,
	.param .u32 add_channel_kernel_param_4,
	.param .u32 add_channel_kernel_param_5,
	.param .u32 add_channel_kernel_param_6,
	.param .u32 add_channel_kernel_param_7
)
{
	.reg .pred 	%p<2>;
	.reg .b32 	%r<31>;
	.reg .b32 	%f<4>;
	.reg .b64 	%rd<9>;

	ld.param.u32 	%r2, [add_channel_kernel_param_0];
	ld.param.u64 	%rd1, [add_channel_kernel_param_1];
	ld.param.u64 	%rd2, [add_channel_kernel_param_2];
	ld.param.u32 	%r3, [add_channel_kernel_param_3];
	ld.param.u32 	%r4, [add_channel_kernel_param_4];
	ld.param.u32 	%r5, [add_channel_kernel_param_5];
	ld.param.u32 	%r6, [add_channel_kernel_param_6];
	ld.param.u32 	%r7, [add_channel_kernel_param_7];
	mov.u32 	%r8, %ctaid.x;
	mov.u32 	%r9, %ctaid.y;
	mov.u32 	%r10, %nctaid.x;
	mad.lo.s32 	%r11, %r9, %r10, %r8;
	mov.u32 	%r12, %ntid.x;
	mov.u32 	%r13, %tid.x;
	mad.lo.s32 	%r1, %r11, %r12, %r13;
	setp.ge.s32 	%p1, %r1, %r2;
	@%p1 bra 	$L__BB38_2;
	cvta.to.global.u64 	%rd3, %rd2;
	cvta.to.global.u64 	%rd4, %rd1;
	div.s32 	%r14, %r2, %r3;
	div.s32 	%r15, %r14, %r5;
	div.s32 	%r16, %r15, %r6;
	mul.lo.s32 	%r17, %r6, %r5;
	mul.lo.s32 	%r18, %r17, %r16;
	div.s32 	%r19, %r1, %r18;
	div.s32 	%r20, %r1, %r5;
	div.s32 	%r21, %r20, %r6;
	rem.s32 	%r22, %r21, %r16;
	add.s32 	%r23, %r22, %r7;
	div.s32 	%r24, %r1, %r6;
	rem.s32 	%r25, %r24, %r5;
	mul.lo.s32 	%r26, %r24, %r6;
	sub.s32 	%r27, %r1, %r26;
	mad.lo.s32 	%r28, %r19, %r4, %r23;
	mad.lo.s32 	%r29, %r28, %r5, %r25;
	mad.lo.s32 	%r30, %r29, %r6, %r27;
	mul.wide.s32 	%rd5, %r1, 4;
	add.s64 	%rd6, %rd3, %rd5;
	ld.global.f32 	%f1, [%rd6];
	mul.wide.s32 	%rd7, %r30, 4;
	add.s64 	%rd8, %rd4, %rd7;
	ld.global.f32 	%f2, [%rd8];
	add.f32 	%f3, %f1, %f2;
	st.global.f32 	[%rd8], %f3;
$L__BB38_2:
	ret;

}
	// .globl	sub_kernel
.visible .entry sub_kernel(
	.param .u32 sub_kernel_param_0,
	.param .u64 .ptr .align 1 sub_kernel_param_1,
	.param .u64 .ptr .align 1 sub_kernel_param_2,
	.param .u64 .ptr .align 1 sub_kernel_param_3
)
{
	.reg .pred 	%p<2>;
	.reg .b32 	%r<9>;
	.reg .b32 	%f<4>;
	.reg .b64 	%rd<11>;

	ld.param.u32 	%r2, [sub_kernel_param_0];
	ld.param.u64 	%rd1, [sub_kernel_param_1];
	ld.param.u64 	%rd2, [sub_kernel_param_2];
	ld.param.u64 	%rd3, [sub_kernel_param_3];
	mov.u32 	%r3, %ctaid.x;
	mov.u32 	%r4, %ctaid.y;
	mov.u32 	%r5, %nctaid.x;
	mad.lo.s32 	%r6, %r4, %r5, %r3;
	mov.u32 	%r7, %ntid.x;
	mov.u32 	%r8, %tid.x;
	mad.lo.s32 	%r1, %r6, %r7, %r8;
	setp.ge.s32 	%p1, %r1, %r2;
	@%p1 bra 	$L__BB39_2;
	cvta.to.global.u64 	%rd4, %rd1;
	cvta.to.global.u64 	%rd5, %rd2;
	cvta.to.global.u64 	%rd6, %rd3;
	mul.wide.s32 	%rd7, %r1, 4;
	add.s64 	%rd8, %rd4, %rd7;
	ld.global.f32 	%f1, [%rd8];
	add.s64 	%rd9, %rd5, %rd7;
	ld.global.f32 	%f2, [%rd9];
	sub.f32 	%f3, %f1, %f2;
	add.s64 	%rd10, %rd6, %rd7;
	st.global.f32 	[%rd10], %f3;
$L__BB39_2:
	ret;

}
	// .globl	sub_axis_kernel
.visible .entry sub_axis_kernel(
	.param .u32 sub_axis_kernel_param_0,
	.param .u64 .ptr .align 1 sub_axis_kernel_param_1,
	.param .u64 .ptr .align 1 sub_axis_kernel_param_2,
	.param .u64 .ptr .align 1 sub_axis_kernel_param_3,
	.param .u32 sub_axis_kernel_param_4
)
{
	.reg .pred 	%p<2>;
	.reg .b32 	%r<11>;
	.reg .b32 	%f<4>;
	.reg .b64 	%rd<12>;

	ld.param.u32 	%r3, [sub_axis_kernel_param_0];
	ld.param.u64 	%rd1, [sub_axis_kernel_param_1];
	ld.param.u64 	%rd2, [sub_axis_kernel_param_2];
	ld.param.u64 	%rd3, [sub_axis_kernel_param_3];
	ld.param.u32 	%r2, [sub_axis_kernel_param_4];
	mov.u32 	%r4, %ctaid.x;
	mov.u32 	%r5, %ctaid.y;
	mov.u32 	%r6, %nctaid.x;
	mad.lo.s32 	%r7, %r5, %r6, %r4;
	mov.u32 	%r8, %ntid.x;
	mov.u32 	%r9, %tid.x;
	mad.lo.s32 	%r1, %r7, %r8, %r9;
	setp.ge.s32 	%p1, %r1, %r3;
	@%p1 bra 	$L__BB40_2;
	cvta.to.global.u64 	%rd4, %rd1;
	cvta.to.global.u64 	%rd5, %rd2;
	cvta.to.global.u64 	%rd6, %rd3;
	div.s32 	%r10, %r1, %r2;
	mul.wide.s32 	%rd7, %r1, 4;
	add.s64 	%rd8, %rd4, %rd7;
	ld.global.f32 	%f1, [%rd8];
	mul.wide.s32 	%rd9, %r10, 4;
	add.s64 	%rd10, %rd5, %rd9;
	ld.global.f32 	%f2, [%rd10];
	sub.f32 	%f3, %f1, %f2;
	add.s64 	%rd11, %rd6, %rd7;
	st.global.f32 	[%rd11], %f3;
$L__BB40_2:
	ret;

}
	// .globl	sub_scalar_kernel
.visible .entry sub_scalar_kernel(
	.param .u32 sub_scalar_kernel_param_0,
	.param .u64 .ptr .align 1 sub_scalar_kernel_param_1,
	.param .f32 sub_scalar_kernel_param_2,
	.param .u64 .ptr .align 1 sub_scalar_kernel_param_3
)
{
	.reg .pred 	%p<2>;
	.reg .b32 	%r<9>;
	.reg .b32 	%f<4>;
	.reg .b64 	%rd<8>;

	ld.param.u32 	%r2, [sub_scalar_kernel_param_0];
	ld.param.u64 	%rd1, [sub_scalar_kernel_param_1];
	ld.param.f32 	%f1, [sub_scalar_kernel_param_2];
	ld.param.u64 	%rd2, [sub_scalar_kernel_param_3];
	mov.u32 	%r3, %ctaid.x;
	mov.u32 	%r4, %ctaid.y;
	mov.u32 	%r5, %nctaid.x;
	mad.lo.s32 	%r6, %r4, %r5, %r3;
	mov.u32 	%r7, %ntid.x;
	mov.u32 	%r8, %tid.x;
	mad.lo.s32 	%r1, %r6, %r7, %r8;
	setp.ge.s32 	%p1, %r1, %r2;
	@%p1 bra 	$L__BB41_2;
	cvta.to.global.u64 	%rd3, %rd1;
	cvta.to.global.u64 	%rd4, %rd2;
	mul.wide.s32 	%rd5, %r1, 4;
	add.s64 	%rd6, %rd3, %rd5;
	ld.global.f32 	%f2, [%rd6];
	sub.f32 	%f3, %f2, %f1;
	add.s64 	%rd7, %rd4, %rd5;
	st.global.f32 	[%rd7], %f3;
$L__BB41_2:
	ret;

}
	// .globl	scalar_sub_kernel
.visible .entry scalar_sub_kernel(
	.param .u32 scalar_sub_kernel_param_0,
	.param .f32 scalar_sub_kernel_param_1,
	.param .u64 .ptr .align 1 scalar_sub_kernel_param_2,
	.param .u64 .ptr .align 1 scalar_sub_kernel_param_3
)
{
	.reg .pred 	%p<2>;
	.reg .b32 	%r<9>;
	.reg .b32 	%f<4>;
	.reg .b64 	%rd<8>;

	ld.param.u32 	%r2, [scalar_sub_kernel_param_0];
	ld.param.f32 	%f1, [scalar_sub_kernel_param_1];
	ld.param.u64 	%rd1, [scalar_sub_kernel_param_2];
	ld.param.u64 	%rd2, [scalar_sub_kernel_param_3];
	mov.u32 	%r3, %ctaid.x;
	mov.u32 	%r4, %ctaid.y;
	mov.u32 	%r5, %nctaid.x;
	mad.lo.s32 	%r6, %r4, %r5, %r3;
	mov.u32 	%r7, %ntid.x;
	mov.u32 	%r8, %tid.x;
	mad.lo.s32 	%r1, %r6, %r7, %r8;
	setp.ge.s32 	%p1, %r1, %r2;
	@%p1 bra 	$L__BB42_2;
	cvta.to.global.u64 	%rd3, %rd1;
	cvta.to.global.u64 	%rd4, %rd2;
	mul.wide.s32 	%rd5, %r1, 4;
	add.s64 	%rd6, %rd3, %rd5;
	ld.global.f32 	%f2, [%rd6];
	sub.f32 	%f3, %f1, %f2;
	add.s64 	%rd7, %rd4, %rd5;
	st.global.f32 	[%rd7], %f3;
$L__BB42_2:
	ret;

}
	// .globl	bool_kernel
.visible .entry bool_kernel(
	.param .u32 bool_kernel_param_0,
	.param .u64 .ptr .align 1 bool_kernel_param_1,
	.param .u64 .ptr .align 1 bool_kernel_param_2,
	.param .u64 .ptr .align 1 bool_kernel_param_3,
	.param .f32 bool_kernel_param_4
)
{
	.reg .pred 	%p<3>;
	.reg .b32 	%r<9>;
	.reg .b32 	%f<4>;
	.reg .b64 	%rd<14>;

	ld.param.u32 	%r2, [bool_kernel_param_0];
	ld.param.u64 	%rd2, [bool_kernel_param_1];
	ld.param.u64 	%rd3, [bool_kernel_param_2];
	ld.param.u64 	%rd4, [bool_kernel_param_3];
	ld.param.f32 	%f1, [bool_kernel_param_4];
	cvta.to.global.u64 	%rd1, %rd4;
	mov.u32 	%r3, %ctaid.x;
	mov.u32 	%r4, %ctaid.y;
	mov.u32 	%r5, %nctaid.x;
	mad.lo.s32 	%r6, %r4, %r5, %r3;
	mov.u32 	%r7, %ntid.x;
	mov.u32 	%r8, %tid.x;
	mad.lo.s32 	%r1, %r6, %r7, %r8;
	setp.ge.s32 	%p1, %r1, %r2;
	@%p1 bra 	$L__BB43_4;
	cvta.to.global.u64 	%rd5, %rd3;
	mul.wide.s32 	%rd6, %r1, 4;
	add.s64 	%rd7, %rd5, %rd6;
	ld.global.f32 	%f2, [%rd7];
	setp.neu.f32 	%p2, %f2, 0f3F800000;
	@%p2 bra 	$L__BB43_3;
	add.s64 	%rd13, %rd1, %rd6;
	st.global.f32 	[%rd13], %f1;
	bra.uni 	$L__BB43_4;
$L__BB43_3:
	cvta.to.global.u64 	%rd8, %rd2;
	add.s64 	%rd10, %rd8, %rd6;
	ld.global.f32 	%f3, [%rd10];
	add.s64 	%rd11, %rd1, %rd6;
	st.global.f32 	[%rd11], %f3;
$L__BB43_4:
	ret;

}
	// .globl	mask_kernel
.visible .entry mask_kernel(
	.param .u32 mask_kernel_param_0,
	.param .u64 .ptr .align 1 mask_kernel_param_1,
	.param .u64 .ptr .align 1 mask_kernel_param_2,
	.param .u64 .ptr .align 1 mask_kernel_param_3,
	.param .u32 mask_kernel_param_4,
	.param .f32 mask_kernel_param_5
)
{
	.reg .pred 	%p<3>;
	.reg .b32 	%r<11>;
	.reg .b32 	%f<4>;
	.reg .b64 	%rd<14>;

	ld.param.u32 	%r3, [mask_kernel_param_0];
	ld.param.u64 	%rd2, [mask_kernel_param_1];
	ld.param.u64 	%rd3, [mask_kernel_param_2];
	ld.param.u64 	%rd4, [mask_kernel_param_3];
	ld.param.u32 	%r2, [mask_kernel_param_4];
	ld.param.f32 	%f1, [mask_kernel_param_5];
	cvta.to.global.u64 	%rd1, %rd4;
	mov.u32 	%r4, %ctaid.x;
	mov.u32 	%r5, %ctaid.y;
	mov.u32 	%r6, %nctaid.x;
	mad.lo.s32 	%r7, %r5, %r6, %r4;
	mov.u32 	%r8, %ntid.x;
	mov.u32 	%r9, %tid.x;
	mad.lo.s32 	%r1, %r7, %r8, %r9;
	setp.ge.s32 	%p1, %r1, %r3;
	@%p1 bra 	$L__BB44_4;
	cvta.to.global.u64 	%rd5, %rd3;
	rem.s32 	%r10, %r1, %r2;
	mul.wide.s32 	%rd6, %r10, 4;
	add.s64 	%rd7, %rd5, %rd6;
	ld.global.f32 	%f2, [%rd7];
	setp.neu.f32 	%p2, %f2, 0f3F800000;
	@%p2 bra 	$L__BB44_3;
	mul.wide.s32 	%rd12, %r1, 4;
	add.s64 	%rd13, %rd1, %rd12;
	st.global.f32 	[%rd13], %f1;
	bra.uni 	$L__BB44_4;
$L__BB44_3:
	cvta.to.global.u64 	%rd8, %rd2;
	mul.wide.s32 	%rd9, %r1, 4;
	add.s64 	%rd10, %rd8, %rd9;
	ld.global.f32 	%f3, [%rd10];
	add.s64 	%rd11, %rd1, %rd9;
	st.global.f32 	[%rd11], %f3;
$L__BB44_4:
	ret;

}
	// .globl	mul_kernel
.visible .entry mul_kernel(
	.param .u32 mul_kernel_param_0,
	.param .u64 .ptr .align 1 mul_kernel_param_1,
	.param .u64 .ptr .align 1 mul_kernel_param_2,
	.param .u64 .ptr .align 1 mul_kernel_param_3
)
{
	.reg .pred 	%p<2>;
	.reg .b32 	%r<9>;
	.reg .b32 	%f<4>;
	.reg .b64 	%rd<11>;

	ld.param.u32 	%r2, [mul_kernel_param_0];
	ld.param.u64 	%rd1, [mul_kernel_param_1];
	ld.param.u64 	%rd2, [mul_kernel_param_2];
	ld.param.u64 	%rd3, [mul_kernel_param_3];
	mov.u32 	%r3, %ctaid.x;
	mov.u32 	%r4, %ctaid.y;
	mov.u32 	%r5, %nctaid.x;
	mad.lo.s32 	%r6, %r4, %r5, %r3;
	mov.u32 	%r7, %ntid.x;
	mov.u32 	%r8, %tid.x;
	mad.lo.s32 	%r1, %r6, %r7, %r8;
	setp.ge.s32 	%p1, %r1, %r2;
	@%p1 bra 	$L__BB45_2;
	cvta.to.global.u64 	%rd4, %rd1;
	cvta.to.global.u64 	%rd5, %rd2;
	cvta.to.global.u64 	%rd6, %rd3;
	mul.wide.s32 	%rd7, %r1, 4;
	add.s64 	%rd8, %rd4, %rd7;
	ld.global.f32 	%f1, [%rd8];
	add.s64 	%rd9, %rd5, %rd7;
	ld.global.f32 	%f2, [%rd9];
	mul.f32 	%f3, %f1, %f2;
	add.s64 	%rd10, %rd6, %rd7;
	st.global.f32 	[%rd10], %f3;
$L__BB45_2:
	ret;

}
	// .globl	mul_scalar_kernel
.visible .entry mul_scalar_kernel(
	.param .u32 mul_scalar_kernel_param_0,
	.param .u64 .ptr .align 1 mul_scalar_kernel_param_1,
	.param .f32 mul_scalar_kernel_param_2,
	.param .u64 .ptr .align 1 mul_scalar_kernel_param_3
)
{
	.reg .pred 	%p<2>;
	.reg .b32 	%r<9>;
	.reg .b32 	%f<4>;
	.reg .b64 	%rd<8>;

	ld.param.u32 	%r2, [mul_scalar_kernel_param_0];
	ld.param.u64 	%rd1, [mul_scalar_kernel_param_1];
	ld.param.f32 	%f1, [mul_scalar_kernel_param_2];
	ld.param.u64 	%rd2, [mul_scalar_kernel_param_3];
	mov.u32 	%r3, %ctaid.x;
	mov.u32 	%r4, %ctaid.y;
	mov.u32 	%r5, %nctaid.x;
	mad.lo.s32 	%r6, %r4, %r5, %r3;
	mov.u32 	%r7, %ntid.x;
	mov.u32 	%r8, %tid.x;
	mad.lo.s32 	%r1, %r6, %r7, %r8;
	setp.ge.s32 	%p1, %r1, %r2;
	@%p1 bra 	$L__BB46_2;
	cvta.to.global.u64 	%rd3, %rd1;
	cvta.to.global.u64 	%rd4, %rd2;
	mul.wide.s32 	%rd5, %r1, 4;
	add.s64 	%rd6, %rd3, %rd5;
	ld.global.f32 	%f2, [%rd6];
	mul.f32 	%f3, %f1, %f2;
	add.s64 	%rd7, %rd4, %rd5;
	st.global.f32 	[%rd7], %f3;
$L__BB46_2:
	ret;

}
	// .globl	mul_plus_kernel
.visible .entry mul_plus_kernel(
	.param .u32 mul_plus_kernel_param_0,
	.param .u64 .ptr .align 1 mul_plus_kernel_param_1,
	.param .u64 .ptr .align 1 mul_plus_kernel_param_2,
	.param .u64 .ptr .align 1 mul_plus_kernel_param_3
)
{
	.reg .pred 	%p<2>;
	.reg .b32 	%r<9>;
	.reg .b32 	%f<5>;
	.reg .b64 	%rd<11>;

	ld.param.u32 	%r2, [mul_plus_kernel_param_0];
	ld.param.u64 	%rd1, [mul_plus_kernel_param_1];
	ld.param.u64 	%rd2, [mul_plus_kernel_param_2];
	ld.param.u64 	%rd3, [mul_plus_kernel_param_3];
	mov.u32 	%r3, %ctaid.x;
	mov.u32 	%r4, %ctaid.y;
	mov.u32 	%r5, %nctaid.x;
	mad.lo.s32 	%r6, %r4, %r5, %r3;
	mov.u32 	%r7, %ntid.x;
	mov.u32 	%r8, %tid.x;
	mad.lo.s32 	%r1, %r6, %r7, %r8;
	setp.ge.s32 	%p1, %r1, %r2;
	@%p1 bra 	$L__BB47_2;
	cvta.to.global.u64 	%rd4, %rd1;
	cvta.to.global.u64 	%rd5, %rd2;
	cvta.to.global.u64 	%rd6, %rd3;
	mul.wide.s32 	%rd7, %r1, 4;
	add.s64 	%rd8, %rd4, %rd7;
	ld.global.f32 	%f1, [%rd8];
	add.s64 	%rd9, %rd5, %rd7;
	ld.global.f32 	%f2, [%rd9];
	add.s64 	%rd10, %rd6, %rd7;
	ld.global.f32 	%f3, [%rd10];
	fma.rn.f32 	%f4, %f1, %f2, %f3;
	st.global.f32 	[%rd10], %f4;
$L__BB47_2:
	ret;

}
	// .globl	mul_plus_scalar_kernel
.visible .entry mul_plus_scalar_kernel(
	.param .u32 mul_plus_scalar_kernel_param_0,
	.param .u64 .ptr .align 1 mul_plus_scalar_kernel_param_1,
	.param .f32 mul_plus_scalar_kernel_param_2,
	.param .u64 .ptr .align 1 mul_plus_scalar_kernel_param_3
)
{
	.reg .pred 	%p<2>;
	.reg .b32 	%r<9>;
	.reg .b32 	%f<5>;
	.reg .b64 	%rd<8>;

	ld.param.u32 	%r2, [mul_plus_scalar_kernel_param_0];
	ld.param.u64 	%rd1, [mul_plus_scalar_kernel_param_1];
	ld.param.f32 	%f1, [mul_plus_scalar_kernel_param_2];
	ld.param.u64 	%rd2, [mul_plus_scalar_kernel_param_3];
	mov.u32 	%r3, %ctaid.x;
	mov.u32 	%r4, %ctaid.y;
	mov.u32 	%r5, %nctaid.x;
	mad.lo.s32 	%r6, %r4, %r5, %r3;
	mov.u32 	%r7, %ntid.x;
	mov.u32 	%r8, %tid.x;
	mad.lo.s32 	%r1, %r6, %r7, %r8;
	setp.ge.s32 	%p1, %r1, %r2;
	@%p1 bra 	$L__BB48_2;
	cvta.to.global.u64 	%rd3, %rd1;
	cvta.to.global.u64 	%rd4, %rd2;
	mul.wide.s32 	%rd5, %r1, 4;
	add.s64 	%rd6, %rd3, %rd5;
	ld.global.f32 	%f2, [%rd6];
	add.s64 	%rd7, %rd4, %rd5;
	ld.global.f32 	%f3, [%rd7];
	fma.rn.f32 	%f4, %f1, %f2, %f3;
	st.global.f32 	[%rd7], %f4;
$L__BB48_2:
	ret;

}
	// .globl	mul_plus_scalar_axis_kernel
.visible .entry mul_plus_scalar_axis_kernel(
	.param .u32 mul_plus_scalar_axis_kernel_param_0,
	.param .u64 .ptr .align 1 mul_plus_scalar_axis_kernel_param_1,
	.param .f32 mul_plus_scalar_axis_kernel_param_2,
	.param .u64 .ptr .align 1 mul_plus_scalar_axis_kernel_param_3,
	.param .u32 mul_plus_scalar_axis_kernel_param_4
)
{
	.reg .pred 	%p<12>;
	.reg .b32 	%r<41>;
	.reg .b32 	%f<71>;
	.reg .b64 	%rd<16>;

	ld.param.u32 	%r24, [mul_plus_scalar_axis_kernel_param_0];
	ld.param.u64 	%rd5, [mul_plus_scalar_axis_kernel_param_1];
	ld.param.f32 	%f11, [mul_plus_scalar_axis_kernel_param_2];
	ld.param.u64 	%rd4, [mul_plus_scalar_axis_kernel_param_3];
	ld.param.u32 	%r23, [mul_plus_scalar_axis_kernel_param_4];
	cvta.to.global.u64 	%rd1, %rd5;
	mov.u32 	%r25, %ctaid.x;
	mov.u32 	%r26, %ctaid.y;
	mov.u32 	%r27, %nctaid.x;
	mad.lo.s32 	%r28, %r26, %r27, %r25;
	mov.u32 	%r29, %ntid.x;
	mov.u32 	%r30, %tid.x;
	mad.lo.s32 	%r1, %r28, %r29, %r30;
	setp.ge.s32 	%p1, %r1, %r24;
	setp.lt.s32 	%p2, %r23, 1;
	or.pred  	%p3, %p1, %p2;
	@%p3 bra 	$L__BB49_13;
	cvta.to.global.u64 	%rd6, %rd4;
	mul.lo.s32 	%r2, %r23, %r1;
	mul.wide.s32 	%rd7, %r1, 4;
	add.s64 	%rd2, %rd6, %rd7;
	ld.global.f32 	%f67, [%rd2];
	and.b32  	%r3, %r23, 15;
	setp.lt.u32 	%p4, %r23, 16;
	mov.b32 	%r37, 0;
	@%p4 bra 	$L__BB49_4;
	and.b32  	%r37, %r23, 2147483632;
	neg.s32 	%r35, %r37;
	add.s64 	%rd3, %rd1, 32;
	mov.u32 	%r34, %r2;
$L__BB49_3:
	.pragma "nounroll";
	mul.wide.s32 	%rd8, %r34, 4;
	add.s64 	%rd9, %rd3, %rd8;
	ld.global.f32 	%f12, [%rd9+-32];
	fma.rn.f32 	%f13, %f11, %f12, %f67;
	st.global.f32 	[%rd2], %f13;
	ld.global.f32 	%f14, [%rd9+-28];
	fma.rn.f32 	%f15, %f11, %f14, %f13;
	st.global.f32 	[%rd2], %f15;
	ld.global.f32 	%f16, [%rd9+-24];
	fma.rn.f32 	%f17, %f11, %f16, %f15;
	st.global.f32 	[%rd2], %f17;
	ld.global.f32 	%f18, [%rd9+-20];
	fma.rn.f32 	%f19, %f11, %f18, %f17;
	st.global.f32 	[%rd2], %f19;
	ld.global.f32 	%f20, [%rd9+-16];
	fma.rn.f32 	%f21, %f11, %f20, %f19;
	st.global.f32 	[%rd2], %f21;
	ld.global.f32 	%f22, [%rd9+-12];
	fma.rn.f32 	%f23, %f11, %f22, %f21;
	st.global.f32 	[%rd2], %f23;
	ld.global.f32 	%f24, [%rd9+-8];
	fma.rn.f32 	%f25, %f11, %f24, %f23;
	st.global.f32 	[%rd2], %f25;
	ld.global.f32 	%f26, [%rd9+-4];
	fma.rn.f32 	%f27, %f11, %f26, %f25;
	st.global.f32 	[%rd2], %f27;
	ld.global.f32 	%f28, [%rd9];
	fma.rn.f32 	%f29, %f11, %f28, %f27;
	st.global.f32 	[%rd2], %f29;
	ld.global.f32 	%f30, [%rd9+4];
	fma.rn.f32 	%f31, %f11, %f30, %f29;
	st.global.f32 	[%rd2], %f31;
	ld.global.f32 	%f32, [%rd9+8];
	fma.rn.f32 	%f33, %f11, %f32, %f31;
	st.global.f32 	[%rd2], %f33;
	ld.global.f32 	%f34, [%rd9+12];
	fma.rn.f32 	%f35, %f11, %f34, %f33;
	st.global.f32 	[%rd2], %f35;
	ld.global.f32 	%f36, [%rd9+16];
	fma.rn.f32 	%f37, %f11, %f36, %f35;
	st.global.f32 	[%rd2], %f37;
	ld.global.f32 	%f38, [%rd9+20];
	fma.rn.f32 	%f39, %f11, %f38, %f37;
	st.global.f32 	[%rd2], %f39;
	ld.global.f32 	%f40, [%rd9+24];
	fma.rn.f32 	%f41, %f11, %f40, %f39;
	st.global.f32 	[%rd2], %f41;
	ld.global.f32 	%f42, [%rd9+28];
	fma.rn.f32 	%f67, %f11, %f42, %f41;
	st.global.f32 	[%rd2], %f67;
	add.s32 	%r35, %r35, 16;
	add.s32 	%r34, %r34, 16;
	setp.ne.s32 	%p5, %r35, 0;
	@%p5 bra 	$L__BB49_3;
$L__BB49_4:
	setp.eq.s32 	%p6, %r3, 0;
	@%p6 bra 	$L__BB49_13;
	and.b32  	%r11, %r23, 7;
	setp.lt.u32 	%p7, %r3, 8;
	@%p7 bra 	$L__BB49_7;
	add.s32 	%r32, %r37, %r2;
	mul.wide.s32 	%rd10, %r32, 4;
	add.s64 	%rd11, %rd1, %rd10;
	ld.global.f32 	%f43, [%rd11];
	fma.rn.f32 	%f44, %f11, %f43, %f67;
	st.global.f32 	[%rd2], %f44;
	ld.global.f32 	%f45, [%rd11+4];
	fma.rn.f32 	%f46, %f11, %f45, %f44;
	st.global.f32 	[%rd2], %f46;
	ld.global.f32 	%f47, [%rd11+8];
	fma.rn.f32 	%f48, %f11, %f47, %f46;
	st.global.f32 	[%rd2], %f48;
	ld.global.f32 	%f49, [%rd11+12];
	fma.rn.f32 	%f50, %f11, %f49, %f48;
	st.global.f32 	[%rd2], %f50;
	ld.global.f32 	%f51, [%rd11+16];
	fma.rn.f32 	%f52, %f11, %f51, %f50;
	st.global.f32 	[%rd2], %f52;
	ld.global.f32 	%f53, [%rd11+20];
	fma.rn.f32 	%f54, %f11, %f53, %f52;
	st.global.f32 	[%rd2], %f54;
	ld.global.f32 	%f55, [%rd11+24];
	fma.rn.f32 	%f56, %f11, %f55, %f54;
	st.global.f32 	[%rd2], %f56;
	ld.global.f32 	%f57, [%rd11+28];
	fma.rn.f32 	%f67, %f11, %f57, %f56;
	st.global.f32 	[%rd2], %f67;
	add.s32 	%r37, %r37, 8;
$L__BB49_7:
	setp.eq.s32 	%p8, %r11, 0;
	@%p8 bra 	$L__BB49_13;
	and.b32  	%r14, %r23, 3;
	setp.lt.u32 	%p9, %r11, 4;
	@%p9 bra 	$L__BB49_10;
	add.s32 	%r33, %r37, %r2;
	mul.wide.s32 	%rd12, %r33, 4;
	add.s64 	%rd13, %rd1, %rd12;
	ld.global.f32 	%f58, [%rd13];
	fma.rn.f32 	%f59, %f11, %f58, %f67;
	st.global.f32 	[%rd2], %f59;
	ld.global.f32 	%f60, [%rd13+4];
	fma.rn.f32 	%f61, %f11, %f60, %f59;
	st.global.f32 	[%rd2], %f61;
	ld.global.f32 	%f62, [%rd13+8];
	fma.rn.f32 	%f63, %f11, %f62, %f61;
	st.global.f32 	[%rd2], %f63;
	ld.global.f32 	%f64, [%rd13+12];
	fma.rn.f32 	%f67, %f11, %f64, %f63;
	st.global.f32 	[%rd2], %f67;
	add.s32 	%r37, %r37, 4;
$L__BB49_10:
	setp.eq.s32 	%p10, %r14, 0;
	@%p10 bra 	$L__BB49_13;
	add.s32 	%r40, %r37, %r2;
	neg.s32 	%r39, %r14;
$L__BB49_12:
	.pragma "nounroll";
	mul.wide.s32 	%rd14, %r40, 4;
	add.s64 	%rd15, %rd1, %rd14;
	ld.global.f32 	%f65, [%rd15];
	fma.rn.f32 	%f67, %f11, %f65, %f67;
	st.global.f32 	[%rd2], %f67;
	add.s32 	%r40, %r40, 1;
	add.s32 	%r39, %r39, 1;
	setp.ne.s32 	%p11, %r39, 0;
	@%p11 bra 	$L__BB49_12;
$L__BB49_13:
	ret;

}
	// .globl	div_kernel
.visible .entry div_kernel(
	.param .u32 div_kernel_param_0,
	.param .u64 .ptr .align 1 div_kernel_param_1,
	.param .u64 .ptr .align 1 div_kernel_param_2,
	.param .u64 .ptr .align 1 div_kernel_param_3
)
{
	.reg .pred 	%p<2>;
	.reg .b32 	%r<9>;
	.reg .b32 	%f<4>;
	.reg .b64 	%rd<11>;

	ld.param.u32 	%r2, [div_kernel_param_0];
	ld.param.u64 	%rd1, [div_kernel_param_1];
	ld.param.u64 	%rd2, [div_kernel_param_2];
	ld.param.u64 	%rd3, [div_kernel_param_3];
	mov.u32 	%r3, %ctaid.x;
	mov.u32 	%r4, %ctaid.y;
	mov.u32 	%r5, %nctaid.x;
	mad.lo.s32 	%r6, %r4, %r5, %r3;
	mov.u32 	%r7, %ntid.x;
	mov.u32 	%r8, %tid.x;
	mad.lo.s32 	%r1, %r6, %r7, %r8;
	setp.ge.s32 	%p1, %r1, %r2;
	@%p1 bra 	$L__BB50_2;
	cvta.to.global.u64 	%rd4, %rd1;
	cvta.to.global.u64 	%rd5, %rd2;
	cvta.to.global.u64 	%rd6, %rd3;
	mul.wide.s32 	%rd7, %r1, 4;
	add.s64 	%rd8, %rd4, %rd7;
	ld.global.f32 	%f1, [%rd8];
	add.s64 	%rd9, %rd5, %rd7;
	ld.global.f32 	%f2, [%rd9];
	div.rn.f32 	%f3, %f1, %f2;
	add.s64 	%rd10, %rd6, %rd7;
	st.global.f32 	[%rd10], %f3;
$L__BB50_2:
	ret;

}
	// .globl	div_axis_kernel
.visible .entry div_axis_kernel(
	.param .u32 div_axis_kernel_param_0,
	.param .u64 .ptr .align 1 div_axis_kernel_param_1,
	.param .u64 .ptr .align 1 div_axis_kernel_param_2,
	.param .u64 .ptr .align 1 div_axis_kernel_param_3,
	.param .u32 div_axis_kernel_param_4
)
{
	.reg .pred 	%p<2>;
	.reg .b32 	%r<11>;
	.reg .b32 	%f<4>;
	.reg .b64 	%rd<12>;

	ld.param.u32 	%r3, [div_axis_kernel_param_0];
	ld.param.u64 	%rd1, [div_axis_kernel_param_1];
	ld.param.u64 	%rd2, [div_axis_kernel_param_2];
	ld.param.u64 	%rd3, [div_axis_kernel_param_3];
	ld.param.u32 	%r2, [div_axis_kernel_param_4];
	mov.u32 	%r4, %ctaid.x;
	mov.u32 	%r5, %ctaid.y;
	mov.u32 	%r6, %nctaid.x;
	mad.lo.s32 	%r7, %r5, %r6, %r4;
	mov.u32 	%r8, %ntid.x;
	mov.u32 	%r9, %tid.x;
	mad.lo.s32 	%r1, %r7, %r8, %r9;
	setp.ge.s32 	%p1, %r1, %r3;
	@%p1 bra 	$L__BB51_2;
	cvta.to.global.u64 	%rd4, %rd1;
	cvta.to.global.u64 	%rd5, %rd2;
	cvta.to.global.u64 	%rd6, %rd3;
	div.s32 	%r10, %r1, %r2;
	mul.wide.s32 	%rd7, %r1, 4;
	add.s64 	%rd8, %rd4, %rd7;
	ld.global.f32 	%f1, [%rd8];
	mul.wide.s32 	%rd9, %r10, 4;
	add.s64 	%rd10, %rd5, %rd9;
	ld.global.f32 	%f2, [%rd10];
	div.rn.f32 	%f3, %f1, %f2;
	add.s64 	%rd11, %rd6, %rd7;
	st.global.f32 	[%rd11], %f3;
$L__BB51_2:
	ret;

}
	// .globl	div_scalar_kernel
.visible .entry div_scalar_kernel(
	.param .u32 div_scalar_kernel_param_0,
	.param .u64 .ptr .align 1 div_scalar_kernel_param_1,
	.param .f32 div_scalar_kernel_param_2,
	.param .u64 .ptr .align 1 div_scalar_kernel_param_3
)
{
	.reg .pred 	%p<2>;
	.reg .b32 	%r<9>;
	.reg .b32 	%f<4>;
	.reg .b64 	%rd<8>;

	ld.param.u32 	%r2, [div_scalar_kernel_param_0];
	ld.param.u64 	%rd1, [div_scalar_kernel_param_1];
	ld.param.f32 	%f1, [div_scalar_kernel_param_2];
	ld.param.u64 	%rd2, [div_scalar_kernel_param_3];
	mov.u32 	%r3, %ctaid.x;
	mov.u32 	%r4, %ctaid.y;
	mov.u32 	%r5, %nctaid.x;
	mad.lo.s32 	%r6, %r4, %r5, %r3;
	mov.u32 	%r7, %ntid.x;
	mov.u32 	%r8, %tid.x;
	mad.lo.s32 	%r1, %r6, %r7, %r8;
	setp.ge.s32 	%p1, %r1, %r2;
	@%p1 bra 	$L__BB52_2;
	cvta.to.global.u64 	%rd3, %rd1;
	cvta.to.global.u64 	%rd4, %rd2;
	mul.wide.s32 	%rd5, %r1, 4;
	add.s64 	%rd6, %rd3, %rd5;
	ld.global.f32 	%f2, [%rd6];
	div.rn.f32 	%f3, %f2, %f1;
	add.s64 	%rd7, %rd4, %rd5;
	st.global.f32 	[%rd7], %f3;
$L__BB52_2:
	ret;

}
	// .globl	scalar_div_kernel
.visible .entry scalar_div_kernel(
	.param .u32 scalar_div_kernel_param_0,
	.param .u64 .ptr .align 1 scalar_div_kernel_param_1,
	.param .f32 scalar_div_kernel_param_2,
	.param .u64 .ptr .align 1 scalar_div_kernel_param_3
)
{
	.reg .pred 	%p<2>;
	.reg .b32 	%r<9>;
	.reg .b32 	%f<4>;
	.reg .b64 	%rd<8>;

	ld.param.u32 	%r2, [scalar_div_kernel_param_0];
	ld.param.u64 	%rd1, [scalar_div_kernel_param_1];
	ld.param.f32 	%f1, [scalar_div_kernel_param_2];
	ld.param.u64 	%rd2, [scalar_div_kernel_param_3];
	mov.u32 	%r3, %ctaid.x;
	mov.u32 	%r4, %ctaid.y;
	mov.u32 	%r5, %nctaid.x;
	mad.lo.s32 	%r6, %r4, %r5, %r3;
	mov.u32 	%r7, %ntid.x;
	mov.u32 	%r8, %tid.x;
	mad.lo.s32 	%r1, %r6, %r7, %r8;
	setp.ge.s32 	%p1, %r1, %r2;
	@%p1 bra 	$L__BB53_2;
	cvta.to.global.u64 	%rd3, %rd1;
	cvta.to.global.u64 	%rd4, %rd2;
	mul.wide.s32 	%rd5, %r1, 4;
	add.s64 	%rd6, %rd3, %rd5;
	ld.global.f32 	%f2, [%rd6];
	div.rn.f32 	%f3, %f1, %f2;
	add.s64 	%rd7, %rd4, %rd5;
	st.global.f32 	[%rd7], %f3;
$L__BB53_2:
	ret;

}
	// .globl	div_bGrad_kernel
.visible .entry div_bGrad_kernel(
	.param .u32 div_bGrad_kernel_param_0,
	.param .u64 .ptr .align 1 div_bGrad_kernel_param_1,
	.param .u64 .ptr .align 1 div_bGrad_kernel_param_2,
	.param .u64 .ptr .align 1 div_bGrad_kernel_param_3,
	.param .u64 .ptr .align 1 div_bGrad_kernel_param_4
)
{
	.reg .pred 	%p<2>;
	.reg .b32 	%r<9>;
	.reg .b32 	%f<9>;
	.reg .b64 	%rd<14>;

	ld.param.u32 	%r2, [div_bGrad_kernel_param_0];
	ld.param.u64 	%rd1, [div_bGrad_kernel_param_1];
	ld.param.u64 	%rd2, [div_bGrad_kernel_param_2];
	ld.param.u64 	%rd3, [div_bGrad_kernel_param_3];
	ld.param.u64 	%rd4, [div_bGrad_kernel_param_4];
	mov.u32 	%r3, %ctaid.x;
	mov.u32 	%r4, %ctaid.y;
	mov.u32 	%r5, %nctaid.x;
	mad.lo.s32 	%r6, %r4, %r5, %r3;
	mov.u32 	%r7, %ntid.x;
	mov.u32 	%r8, %tid.x;
	mad.lo.s32 	%r1, %r6, %r7, %r8;
	setp.ge.s32 	%p1, %r1, %r2;
	@%p1 bra 	$L__BB54_2;
	cvta.to.global.u64 	%rd5, %rd1;
	cvta.to.global.u64 	%rd6, %rd2;
	cvta.to.global.u64 	%rd7, %rd3;
	cvta.to.global.u64 	%rd8, %rd4;
	mul.wide.s32 	%rd9, %r1, 4;
	add.s64 	%rd10, %rd5, %rd9;
	ld.global.f32 	%f1, [%rd10];
	add.s64 	%rd11, %rd6, %rd9;
	ld.global.f32 	%f2, [%rd11];
	mul.f32 	%f3, %f2, %f1;
	add.s64 	%rd12, %rd7, %rd9;
	ld.global.f32 	%f4, [%rd12];
	mul.f32 	%f5, %f4, %f4;
	div.rn.f32 	%f6, %f3, %f5;
	add.s64 	%rd13, %rd8, %rd9;
	ld.global.f32 	%f7, [%rd13];
	sub.f32 	%f8, %f7, %f6;
	st.global.f32 	[%rd13], %f8;
$L__BB54_2:
	ret;

}
	// .globl	div_bGrad_axis_kernel
.visible .entry div_bGrad_axis_kernel(
	.param .u32 div_bGrad_axis_kernel_param_0,
	.param .u64 .ptr .align 1 div_bGrad_axis_kernel_param_1,
	.param .u64 .ptr .align 1 div_bGrad_axis_kernel_param_2,
	.param .u64 .ptr .align 1 div_bGrad_axis_kernel_param_3,
	.param .u64 .ptr .align 1 div_bGrad_axis_kernel_param_4,
	.param .u32 div_bGrad_axis_kernel_param_5
)
{
	.reg .pred 	%p<12>;
	.reg .b32 	%r<34>;
	.reg .b32 	%f<112>;
	.reg .b64 	%rd<26>;

	ld.param.u32 	%r17, [div_bGrad_axis_kernel_param_0];
	ld.param.u64 	%rd9, [div_bGrad_axis_kernel_param_1];
	ld.param.u64 	%rd10, [div_bGrad_axis_kernel_param_2];
	ld.param.u64 	%rd7, [div_bGrad_axis_kernel_param_3];
	ld.param.u64 	%rd8, [div_bGrad_axis_kernel_param_4];
	ld.param.u32 	%r16, [div_bGrad_axis_kernel_param_5];
	cvta.to.global.u64 	%rd1, %rd10;
	cvta.to.global.u64 	%rd2, %rd9;
	mov.u32 	%r18, %ctaid.x;
	mov.u32 	%r19, %ctaid.y;
	mov.u32 	%r20, %nctaid.x;
	mad.lo.s32 	%r21, %r19, %r20, %r18;
	mov.u32 	%r22, %ntid.x;
	mov.u32 	%r23, %tid.x;
	mad.lo.s32 	%r1, %r21, %r22, %r23;
	setp.ge.s32 	%p1, %r1, %r17;
	setp.lt.s32 	%p2, %r16, 1;
	or.pred  	%p3, %p1, %p2;
	@%p3 bra 	$L__BB55_12;
	cvta.to.global.u64 	%rd11, %rd7;
	cvta.to.global.u64 	%rd12, %rd8;
	mul.lo.s32 	%r2, %r16, %r1;
	mul.wide.s32 	%rd13, %r1, 4;
	add.s64 	%rd3, %rd11, %rd13;
	add.s64 	%rd4, %rd12, %rd13;
	and.b32  	%r3, %r16, 7;
	setp.lt.u32 	%p4, %r16, 8;
	mov.b32 	%r32, 0;
	@%p4 bra 	$L__BB55_4;
	and.b32  	%r32, %r16, 2147483640;
	ld.global.f32 	%f111, [%rd4];
	neg.s32 	%r30, %r32;
	add.s64 	%rd5, %rd2, 16;
	add.s64 	%rd6, %rd1, 16;
	mov.u32 	%r29, %r2;
$L__BB55_3:
	.pragma "nounroll";
	mul.wide.s32 	%rd14, %r29, 4;
	add.s64 	%rd15, %rd5, %rd14;
	add.s64 	%rd16, %rd6, %rd14;
	ld.global.f32 	%f4, [%rd15+-16];
	ld.global.f32 	%f5, [%rd16+-16];
	mul.f32 	%f6, %f5, %f4;
	ld.global.f32 	%f7, [%rd3];
	mul.f32 	%f8, %f7, %f7;
	div.rn.f32 	%f9, %f6, %f8;
	sub.f32 	%f10, %f111, %f9;
	st.global.f32 	[%rd4], %f10;
	ld.global.f32 	%f11, [%rd15+-12];
	ld.global.f32 	%f12, [%rd16+-12];
	mul.f32 	%f13, %f12, %f11;
	ld.global.f32 	%f14, [%rd3];
	mul.f32 	%f15, %f14, %f14;
	div.rn.f32 	%f16, %f13, %f15;
	sub.f32 	%f17, %f10, %f16;
	st.global.f32 	[%rd4], %f17;
	ld.global.f32 	%f18, [%rd15+-8];
	ld.global.f32 	%f19, [%rd16+-8];
	mul.f32 	%f20, %f19, %f18;
	ld.global.f32 	%f21, [%rd3];
	mul.f32 	%f22, %f21, %f21;
	div.rn.f32 	%f23, %f20, %f22;
	sub.f32 	%f24, %f17, %f23;
	st.global.f32 	[%rd4], %f24;
	ld.global.f32 	%f25, [%rd15+-4];
	ld.global.f32 	%f26, [%rd16+-4];
	mul.f32 	%f27, %f26, %f25;
	ld.global.f32 	%f28, [%rd3];
	mul.f32 	%f29, %f28, %f28;
	div.rn.f32 	%f30, %f27, %f29;
	sub.f32 	%f31, %f24, %f30;
	st.global.f32 	[%rd4], %f31;
	ld.global.f32 	%f32, [%rd15];
	ld.global.f32 	%f33, [%rd16];
	mul.f32 	%f34, %f33, %f32;
	ld.global.f32 	%f35, [%rd3];
	mul.f32 	%f36, %f35, %f35;
	div.rn.f32 	%f37, %f34, %f36;
	sub.f32 	%f38, %f31, %f37;
	st.global.f32 	[%rd4], %f38;
	ld.global.f32 	%f39, [%rd15+4];
	ld.global.f32 	%f40, [%rd16+4];
	mul.f32 	%f41, %f40, %f39;
	ld.global.f32 	%f42, [%rd3];
	mul.f32 	%f43, %f42, %f42;
	div.rn.f32 	%f44, %f41, %f43;
	sub.f32 	%f45, %f38, %f44;
	st.global.f32 	[%rd4], %f45;
	ld.global.f32 	%f46, [%rd15+8];
	ld.global.f32 	%f47, [%rd16+8];
	mul.f32 	%f48, %f47, %f46;
	ld.global.f32 	%f49, [%rd3];
	mul.f32 	%f50, %f49, %f49;
	div.rn.f32 	%f51, %f48, %f50;
	sub.f32 	%f52, %f45, %f51;
	st.global.f32 	[%rd4], %f52;
	ld.global.f32 	%f53, [%rd15+12];
	ld.global.f32 	%f54, [%rd16+12];
	mul.f32 	%f55, %f54, %f53;
	ld.global.f32 	%f56, [%rd3];
	mul.f32 	%f57, %f56, %f56;
	div.rn.f32 	%f58, %f55, %f57;
	sub.f32 	%f111, %f52, %f58;
	st.global.f32 	[%rd4], %f111;
	add.s32 	%r30, %r30, 8;
	add.s32 	%r29, %r29, 8;
	setp.ne.s32 	%p5, %r30, 0;
	@%p5 bra 	$L__BB55_3;
$L__BB55_4:
	setp.eq.s32 	%p6, %r3, 0;
	@%p6 bra 	$L__BB55_12;
	and.b32  	%r11, %r16, 3;
	setp.lt.u32 	%p7, %r3, 4;
	@%p7 bra 	$L__BB55_7;
	add.s32 	%r25, %r32, %r2;
	mul.wide.s32 	%rd17, %r25, 4;
	add.s64 	%rd18, %rd2, %rd17;
	ld.global.f32 	%f59, [%rd18];
	add.s64 	%rd19, %rd1, %rd17;
	ld.global.f32 	%f60, [%rd19];
	mul.f32 	%f61, %f60, %f59;
	ld.global.f32 	%f62, [%rd3];
	mul.f32 	%f63, %f62, %f62;
	div.rn.f32 	%f64, %f61, %f63;
	ld.global.f32 	%f65, [%rd4];
	sub.f32 	%f66, %f65, %f64;
	st.global.f32 	[%rd4], %f66;
	ld.global.f32 	%f67, [%rd18+4];
	ld.global.f32 	%f68, [%rd19+4];
	mul.f32 	%f69, %f68, %f67;
	ld.global.f32 	%f70, [%rd3];
	mul.f32 	%f71, %f70, %f70;
	div.rn.f32 	%f72, %f69, %f71;
	sub.f32 	%f73, %f66, %f72;
	st.global.f32 	[%rd4], %f73;
	ld.global.f32 	%f74, [%rd18+8];
	ld.global.f32 	%f75, [%rd19+8];
	mul.f32 	%f76, %f75, %f74;
	ld.global.f32 	%f77, [%rd3];
	mul.f32 	%f78, %f77, %f77;
	div.rn.f32 	%f79, %f76, %f78;
	sub.f32 	%f80, %f73, %f79;
	st.global.f32 	[%rd4], %f80;
	ld.global.f32 	%f81, [%rd18+12];
	ld.global.f32 	%f82, [%rd19+12];
	mul.f32 	%f83, %f82, %f81;
	ld.global.f32 	%f84, [%rd3];
	mul.f32 	%f85, %f84, %f84;
	div.rn.f32 	%f86, %f83, %f85;
	sub.f32 	%f87, %f80, %f86;
	st.global.f32 	[%rd4], %f87;
	add.s32 	%r32, %r32, 4;
$L__BB55_7:
	setp.eq.s32 	%p8, %r11, 0;
	@%p8 bra 	$L__BB55_12;
	setp.eq.s32 	%p9, %r11, 1;
	@%p9 bra 	$L__BB55_10;
	add.s32 	%r26, %r32, %r2;
	mul.wide.s32 	%rd20, %r26, 4;
	add.s64 	%rd21, %rd2, %rd20;
	ld.global.f32 	%f88, [%rd21];
	add.s64 	%rd22, %rd1, %rd20;
	ld.global.f32 	%f89, [%rd22];
	mul.f32 	%f90, %f89, %f88;
	ld.global.f32 	%f91, [%rd3];
	mul.f32 	%f92, %f91, %f91;
	div.rn.f32 	%f93, %f90, %f92;
	ld.global.f32 	%f94, [%rd4];
	sub.f32 	%f95, %f94, %f93;
	st.global.f32 	[%rd4], %f95;
	ld.global.f32 	%f96, [%rd21+4];
	ld.global.f32 	%f97, [%rd22+4];
	mul.f32 	%f98, %f97, %f96;
	ld.global.f32 	%f99, [%rd3];
	mul.f32 	%f100, %f99, %f99;
	div.rn.f32 	%f101, %f98, %f100;
	sub.f32 	%f102, %f95, %f101;
	st.global.f32 	[%rd4], %f102;
	add.s32 	%r32, %r32, 2;
$L__BB55_10:
	and.b32  	%r27, %r16, 1;
	setp.eq.b32 	%p10, %r27, 1;
	not.pred 	%p11, %p10;
	@%p11 bra 	$L__BB55_12;
	add.s32 	%r28, %r32, %r2;
	mul.wide.s32 	%rd23, %r28, 4;
	add.s64 	%rd24, %rd2, %rd23;
	ld.global.f32 	%f103, [%rd24];
	add.s64 	%rd25, %rd1, %rd23;
	ld.global.f32 	%f104, [%rd25];
	mul.f32 	%f105, %f104, %f103;
	ld.global.f32 	%f106, [%rd3];
	mul.f32 	%f107, %f106, %f106;
	div.rn.f32 	%f108, %f105, %f107;
	ld.global.f32 	%f109, [%rd4];
	sub.f32 	%f110, %f109, %f108;
	st.global.f32 	[%rd4], %f110;
$L__BB55_12:
	ret;

}
	// .globl	div_scalar_bGrad_kernel
.visible .entry div_scalar_bGrad_kernel(
	.param .u32 div_scalar_bGrad_kernel_param_0,
	.param .u64 .ptr .align 1 div_scalar_bGrad_kernel_param_1,
	.param .f32 div_scalar_bGrad_kernel_param_2,
	.param .u64 .ptr .align 1 div_scalar_bGrad_kernel_param_3,
	.param .u64 .ptr .align 1 div_scalar_bGrad_kernel_param_4
)
{
	.reg .pred 	%p<2>;
	.reg .b32 	%r<9>;
	.reg .b32 	%f<9>;
	.reg .b64 	%rd<11>;

	ld.param.u32 	%r2, [div_scalar_bGrad_kernel_param_0];
	ld.param.u64 	%rd1, [div_scalar_bGrad_kernel_param_1];
	ld.param.f32 	%f1, [div_scalar_bGrad_kernel_param_2];
	ld.param.u64 	%rd2, [div_scalar_bGrad_kernel_param_3];
	ld.param.u64 	%rd3, [div_scalar_bGrad_kernel_param_4];
	mov.u32 	%r3, %ctaid.x;
	mov.u32 	%r4, %ctaid.y;
	mov.u32 	%r5, %nctaid.x;
	mad.lo.s32 	%r6, %r4, %r5, %r3;
	mov.u32 	%r7, %ntid.x;
	mov.u32 	%r8, %tid.x;
	mad.lo.s32 	%r1, %r6, %r7, %r8;
	setp.ge.s32 	%p1, %r1, %r2;
	@%p1 bra 	$L__BB56_2;
	cvta.to.global.u64 	%rd4, %rd1;
	cvta.to.global.u64 	%rd5, %rd2;
	cvta.to.global.u64 	%rd6, %rd3;
	mul.wide.s32 	%rd7, %r1, 4;
	add.s64 	%rd8, %rd4, %rd7;
	ld.global.f32 	%f2, [%rd8];
	mul.f32 	%f3, %f1, %f2;
	add.s64 	%rd9, %rd5, %rd7;
	ld.global.f32 	%f4, [%rd9];
	mul.f32 	%f5, %f4, %f4;
	div.rn.f32 	%f6, %f3, %f5;
	add.s64 	%rd10, %rd6, %rd7;
	ld.global.f32 	%f7, [%rd10];
	sub.f32 	%f8, %f7, %f6;
	st.global.f32 	[%rd10], %f8;
$L__BB56_2:
	ret;

}
	// .globl	div_plus_kernel
.visible .entry div_plus_kernel(
	.param .u32 div_plus_kernel_param_0,
	.param .u64 .ptr .align 1 div_plus_kernel_param_1,
	.param .u64 .ptr .align 1 div_plus_kernel_param_2,
	.param .u64 .ptr .align 1 div_plus_kernel_param_3
)
{
	.reg .pred 	%p<2>;
	.reg .b32 	%r<9>;
	.reg .b32 	%f<6>;
	.reg .b64 	%rd<11>;

	ld.param.u32 	%r2, [div_plus_kernel_param_0];
	ld.param.u64 	%rd1, [div_plus_kernel_param_1];
	ld.param.u64 	%rd2, [div_plus_kernel_param_2];
	ld.param.u64 	%rd3, [div_plus_kernel_param_3];
	mov.u32 	%r3, %ctaid.x;
	mov.u32 	%r4, %ctaid.y;
	mov.u32 	%r5, %nctaid.x;
	mad.lo.s32 	%r6, %r4, %r5, %r3;
	mov.u32 	%r7, %ntid.x;
	mov.u32 	%r8, %tid.x;
	mad.lo.s32 	%r1, %r6, %r7, %r8;
	setp.ge.s32 	%p1, %r1, %r2;
	@%p1 bra 	$L__BB57_2;
	cvta.to.global.u64 	%rd4, %rd1;
	cvta.to.global.u64 	%rd5, %rd2;
	cvta.to.global.u64 	%rd6, %rd3;
	mul.wide.s32 	%rd7, %r1, 4;
	add.s64 	%rd8, %rd4, %rd7;
	ld.global.f32 	%f1, [%rd8];
	add.s64 	%rd9, %rd5, %rd7;
	ld.global.f32 	%f2, [%rd9];
	div.rn.f32 	%f3, %f1, %f2;
	add.s64 	%rd10, %rd6, %rd7;
	ld.global.f32 	%f4, [%rd10];
	add.f32 	%f5, %f4, %f3;
	st.global.f32 	[%rd10], %f5;
$L__BB57_2:
	ret;

}
	// .globl	div_plus_axis_kernel
.visible .entry div_plus_axis_kernel(
	.param .u32 div_plus_axis_kernel_param_0,
	.param .u64 .ptr .align 1 div_plus_axis_kernel_param_1,
	.param .u64 .ptr .align 1 div_plus_axis_kernel_param_2,
	.param .u64 .ptr .align 1 div_plus_axis_kernel_param_3,
	.param .u32 div_plus_axis_kernel_param_4
)
{
	.reg .pred 	%p<2>;
	.reg .b32 	%r<11>;
	.reg .b32 	%f<6>;
	.reg .b64 	%rd<12>;

	ld.param.u32 	%r3, [div_plus_axis_kernel_param_0];
	ld.param.u64 	%rd1, [div_plus_axis_kernel_param_1];
	ld.param.u64 	%rd2, [div_plus_axis_kernel_param_2];
	ld.param.u64 	%rd3, [div_plus_axis_kernel_param_3];
	ld.param.u32 	%r2, [div_plus_axis_kernel_param_4];
	mov.u32 	%r4, %ctaid.x;
	mov.u32 	%r5, %ctaid.y;
	mov.u32 	%r6, %nctaid.x;
	mad.lo.s32 	%r7, %r5, %r6, %r4;
	mov.u32 	%r8, %ntid.x;
	mov.u32 	%r9, %tid.x;
	mad.lo.s32 	%r1, %r7, %r8, %r9;
	setp.ge.s32 	%p1, %r1, %r3;
	@%p1 bra 	$L__BB58_2;
	cvta.to.global.u64 	%rd4, %rd1;
	cvta.to.global.u64 	%rd5, %rd2;
	cvta.to.global.u64 	%rd6, %rd3;
	div.s32 	%r10, %r1, %r2;
	mul.wide.s32 	%rd7, %r1, 4;
	add.s64 	%rd8, %rd4, %rd7;
	ld.global.f32 	%f1, [%rd8];
	mul.wide.s32 	%rd9, %r10, 4;
	add.s64 	%rd10, %rd5, %rd9;
	ld.global.f32 	%f2, [%rd10];
	div.rn.f32 	%f3, %f1, %f2;
	add.s64 	%rd11, %rd6, %rd7;
	ld.global.f32 	%f4, [%rd11];
	add.f32 	%f5, %f4, %f3;
	st.global.f32 	[%rd11], %f5;
$L__BB58_2:
	ret;

}
	// .globl	div_plus_scalar_kernel
.visible .entry div_plus_scalar_kernel(
	.param .u32 div_plus_scalar_kernel_param_0,
	.param .u64 .ptr .align 1 div_plus_scalar_kernel_param_1,
	.param .f32 div_plus_scalar_kernel_param_2,
	.param .u64 .ptr .align 1 div_plus_scalar_kernel_param_3
)
{
	.reg .pred 	%p<2>;
	.reg .b32 	%r<9>;
	.reg .b32 	%f<6>;
	.reg .b64 	%rd<8>;

	ld.param.u32 	%r2, [div_plus_scalar_kernel_param_0];
	ld.param.u64 	%rd1, [div_plus_scalar_kernel_param_1];
	ld.param.f32 	%f1, [div_plus_scalar_kernel_param_2];
	ld.param.u64 	%rd2, [div_plus_scalar_kernel_param_3];
	mov.u32 	%r3, %ctaid.x;
	mov.u32 	%r4, %ctaid.y;
	mov.u32 	%r5, %nctaid.x;
	mad.lo.s32 	%r6, %r4, %r5, %r3;
	mov.u32 	%r7, %ntid.x;
	mov.u32 	%r8, %tid.x;
	mad.lo.s32 	%r1, %r6, %r7, %r8;
	setp.ge.s32 	%p1, %r1, %r2;
	@%p1 bra 	$L__BB59_2;
	cvta.to.global.u64 	%rd3, %rd1;
	cvta.to.global.u64 	%rd4, %rd2;
	mul.wide.s32 	%rd5, %r1, 4;
	add.s64 	%rd6, %rd3, %rd5;
	ld.global.f32 	%f2, [%rd6];
	div.rn.f32 	%f3, %f2, %f1;
	add.s64 	%rd7, %rd4, %rd5;
	ld.global.f32 	%f4, [%rd7];
	add.f32 	%f5, %f4, %f3;
	st.global.f32 	[%rd7], %f5;
$L__BB59_2:
	ret;

}
	// .globl	scalar_plus_div_kernel
.visible .entry scalar_plus_div_kernel(
	.param .u32 scalar_plus_div_kernel_param_0,
	.param .u64 .ptr .align 1 scalar_plus_div_kernel_param_1,
	.param .f32 scalar_plus_div_kernel_param_2,
	.param .u64 .ptr .align 1 scalar_plus_div_kernel_param_3
)
{
	.reg .pred 	%p<2>;
	.reg .b32 	%r<9>;
	.reg .b32 	%f<6>;
	.reg .b64 	%rd<8>;

	ld.param.u32 	%r2, [scalar_plus_div_kernel_param_0];
	ld.param.u64 	%rd1, [scalar_plus_div_kernel_param_1];
	ld.param.f32 	%f1, [scalar_plus_div_kernel_param_2];
	ld.param.u64 	%rd2, [scalar_plus_div_kernel_param_3];
	mov.u32 	%r3, %ctaid.x;
	mov.u32 	%r4, %ctaid.y;
	mov.u32 	%r5, %nctaid.x;
	mad.lo.s32 	%r6, %r4, %r5, %r3;
	mov.u32 	%r7, %ntid.x;
	mov.u32 	%r8, %tid.x;
	mad.lo.s32 	%r1, %r6, %r7, %r8;
	setp.ge.s32 	%p1, %r1, %r2;
	@%p1 bra 	$L__BB60_2;
	cvta.to.global.u64 	%rd3, %rd1;
	cvta.to.global.u64 	%rd4, %rd2;
	mul.wide.s32 	%rd5, %r1, 4;
	add.s64 	%rd6, %rd3, %rd5;
	ld.global.f32 	%f2, [%rd6];
	div.rn.f32 	%f3, %f1, %f2;
	add.s64 	%rd7, %rd4, %rd5;
	ld.global.f32 	%f4, [%rd7];
	add.f32 	%f5, %f4, %f3;
	st.global.f32 	[%rd7], %f5;
$L__BB60_2:
	ret;

}
	// .globl	pow_kernel
.visible .entry pow_kernel(
	.param .u32 pow_kernel_param_0,
	.param .u64 .ptr .align 1 pow_kernel_param_1,
	.param .f32 pow_kernel_param_2,
	.param .u64 .ptr .align 1 pow_kernel_param_3
)
{
	.reg .pred 	%p<23>;
	.reg .b32 	%r<23>;
	.reg .b32 	%f<77>;
	.reg .b64 	%rd<9>;

	ld.param.u32 	%r2, [pow_kernel_param_0];
	ld.param.u64 	%rd1, [pow_kernel_param_1];
	ld.param.f32 	%f10, [pow_kernel_param_2];
	ld.param.u64 	%rd2, [pow_kernel_param_3];
	mov.u32 	%r3, %ctaid.x;
	mov.u32 	%r4, %ctaid.y;
	mov.u32 	%r5, %nctaid.x;
	mad.lo.s32 	%r6, %r4, %r5, %r3;
	mov.u32 	%r7, %ntid.x;
	mov.u32 	%r8, %tid.x;
	mad.lo.s32 	%r1, %r6, %r7, %r8;
	setp.ge.s32 	%p1, %r1, %r2;
	mov.f32 	%f76, 0f3F800000;
	@%p1 bra 	$L__BB61_10;
	cvta.to.global.u64 	%rd3, %rd1;
	mul.wide.s32 	%rd4, %r1, 4;
	add.s64 	%rd5, %rd3, %rd4;
	ld.global.f32 	%f1, [%rd5];
	mul.f32 	%f12, %f10, 0f3F000000;
	cvt.rzi.f32.f32 	%f13, %f12;
	add.f32 	%f14, %f13, %f13;
	sub.f32 	%f15, %f10, %f14;
	abs.f32 	%f2, %f15;
	abs.f32 	%f3, %f1;
	setp.lt.f32 	%p2, %f3, 0f00800000;
	mul.f32 	%f16, %f3, 0f4B800000;
	selp.f32 	%f17, %f16, %f3, %p2;
	selp.f32 	%f18, 0fC1C00000, 0f00000000, %p2;
	mov.b32 	%r9, %f17;
	add.s32 	%r10, %r9, -1060439283;
	and.b32  	%r11, %r10, -8388608;
	sub.s32 	%r12, %r9, %r11;
	mov.b32 	%f19, %r12;
	cvt.rn.f32.s32 	%f20, %r11;
	fma.rn.f32 	%f21, %f20, 0f34000000, %f18;
	add.f32 	%f22, %f19, 0fBF800000;
	add.f32 	%f23, %f19, 0f3F800000;
	rcp.approx.ftz.f32 	%f24, %f23;
	add.f32 	%f25, %f22, %f22;
	mul.f32 	%f26, %f25, %f24;
	mul.f32 	%f27, %f26, %f26;
	sub.f32 	%f28, %f22, %f26;
	add.f32 	%f29, %f28, %f28;
	neg.f32 	%f30, %f26;
	fma.rn.f32 	%f31, %f30, %f22, %f29;
	mul.rn.f32 	%f32, %f24, %f31;
	fma.rn.f32 	%f33, %f27, 0f3A2C32E4, 0f3B52E7DB;
	fma.rn.f32 	%f34, %f33, %f27, 0f3C93BB73;
	fma.rn.f32 	%f35, %f34, %f27, 0f3DF6384F;
	mul.rn.f32 	%f36, %f35, %f27;
	fma.rn.f32 	%f37, %f26, 0f3FB8AA3B, %f21;
	sub.f32 	%f38, %f21, %f37;
	fma.rn.f32 	%f39, %f26, 0f3FB8AA3B, %f38;
	fma.rn.f32 	%f40, %f32, 0f3FB8AA3B, %f39;
	fma.rn.f32 	%f41, %f26, 0f32A55E34, %f40;
	mul.f32 	%f42, %f36, 0f40400000;
	fma.rn.f32 	%f43, %f42, %f32, %f41;
	fma.rn.f32 	%f44, %f36, %f26, %f43;
	add.rn.f32 	%f45, %f37, %f44;
	neg.f32 	%f46, %f37;
	add.rn.f32 	%f47, %f45, %f46;
	neg.f32 	%f48, %f47;
	add.rn.f32 	%f49, %f44, %f48;
	mul.rn.f32 	%f50, %f45, %f10;
	neg.f32 	%f51, %f50;
	fma.rn.f32 	%f52, %f45, %f10, %f51;
	fma.rn.f32 	%f53, %f49, %f10, %f52;
	cvt.rni.f32.f32 	%f54, %f50;
	sub.f32 	%f55, %f50, %f54;
	add.f32 	%f56, %f55, %f53;
	fma.rn.f32 	%f57, %f56, 0f391FCB8E, 0f3AAF85ED;
	fma.rn.f32 	%f58, %f57, %f56, 0f3C1D9856;
	fma.rn.f32 	%f59, %f58, %f56, 0f3D6357BB;
	fma.rn.f32 	%f60, %f59, %f56, 0f3E75FDEC;
	fma.rn.f32 	%f61, %f60, %f56, 0f3F317218;
	fma.rn.f32 	%f62, %f61, %f56, 0f3F800000;
	cvt.rzi.s32.f32 	%r13, %f54;
	setp.gt.f32 	%p3, %f54, 0f00000000;
	selp.b32 	%r14, 0, -2097152000, %p3;
	add.s32 	%r15, %r14, 2130706432;
	mov.b32 	%f63, %r15;
	mul.f32 	%f64, %f62, %f63;
	shl.b32 	%r16, %r13, 23;
	sub.s32 	%r17, %r16, %r14;
	mov.b32 	%f65, %r17;
	mul.f32 	%f66, %f64, %f65;
	abs.f32 	%f67, %f50;
	setp.gt.f32 	%p4, %f67, 0f43180000;
	setp.lt.f32 	%p5, %f50, 0f00000000;
	selp.f32 	%f68, 0f00000000, 0f7F800000, %p5;
	selp.f32 	%f4, %f68, %f66, %p4;
	setp.eq.f32 	%p6, %f1, 0f3F800000;
	setp.eq.f32 	%p7, %f10, 0f00000000;
	or.pred  	%p8, %p7, %p6;
	@%p8 bra 	$L__BB61_9;
	setp.num.f32 	%p9, %f3, %f3;
	abs.f32 	%f69, %f10;
	setp.num.f32 	%p10, %f69, %f69;
	and.pred  	%p11, %p9, %p10;
	@%p11 bra 	$L__BB61_4;
	add.rn.f32 	%f76, %f1, %f10;
	bra.uni 	$L__BB61_9;
$L__BB61_4:
	setp.neu.f32 	%p12, %f1, 0f00000000;
	setp.neu.f32 	%p13, %f3, 0f7F800000;
	and.pred  	%p14, %p12, %p13;
	@%p14 bra 	$L__BB61_6;
	setp.neu.f32 	%p21, %f2, 0f3F800000;
	add.f32 	%f74, %f1, %f1;
	mov.b32 	%r18, %f74;
	setp.lt.f32 	%p22, %f10, 0f00000000;
	xor.b32  	%r19, %r18, 2139095040;
	selp.b32 	%r20, %r19, %r18, %p22;
	and.b32  	%r21, %r20, 2147483647;
	selp.b32 	%r22, %r21, %r20, %p21;
	mov.b32 	%f76, %r22;
	bra.uni 	$L__BB61_9;
$L__BB61_6:
	setp.eq.f32 	%p15, %f1, 0fBF800000;
	setp.eq.f32 	%p16, %f69, 0f7F800000;
	and.pred  	%p17, %p15, %p16;
	@%p17 bra 	$L__BB61_9;
	setp.geu.f32 	%p18, %f1, 0f00000000;
	mov.f32 	%f76, %f4;
	@%p18 bra 	$L__BB61_9;
	setp.neu.f32 	%p19, %f2, 0f3F800000;
	neg.f32 	%f71, %f4;
	selp.f32 	%f72, %f4, %f71, %p19;
	cvt.rmi.f32.f32 	%f73, %f10;
	setp.neu.f32 	%p20, %f10, %f73;
	selp.f32 	%f76, 0f7FFFFFFF, %f72, %p20;
$L__BB61_9:
	cvta.to.global.u64 	%rd6, %rd2;
	add.s64 	%rd8, %rd6, %rd4;
	st.global.f32 	[%rd8], %f76;
$L__BB61_10:
	ret;

}
	// .globl	sqrt_kernel
.visible .entry sqrt_kernel(
	.param .u32 sqrt_kernel_param_0,
	.param .u64 .ptr .align 1 sqrt_kernel_param_1,
	.param .u64 .ptr .align 1 sqrt_kernel_param_2
)
{
	.reg .pred 	%p<2>;
	.reg .b32 	%r<9>;
	.reg .b32 	%f<3>;
	.reg .b64 	%rd<8>;

	ld.param.u32 	%r2, [sqrt_kernel_param_0];
	ld.param.u64 	%rd1, [sqrt_kernel_param_1];
	ld.param.u64 	%rd2, [sqrt_kernel_param_2];
	mov.u32 	%r3, %ctaid.x;
	mov.u32 	%r4, %ctaid.y;
	mov.u32 	%r5, %nctaid.x;
	mad.lo.s32 	%r6, %r4, %r5, %r3;
	mov.u32 	%r7, %ntid.x;
	mov.u32 	%r8, %tid.x;
	mad.lo.s32 	%r1, %r6, %r7, %r8;
	setp.ge.s32 	%p1, %r1, %r2;
	@%p1 bra 	$L__BB62_2;
	cvta.to.global.u64 	%rd3, %rd1;
	cvta.to.global.u64 	%rd4, %rd2;
	mul.wide.s32 	%rd5, %r1, 4;
	add.s64 	%rd6, %rd3, %rd5;
	ld.global.f32 	%f1, [%rd6];
	sqrt.rn.f32 	%f2, %f1;
	add.s64 	%rd7, %rd4, %rd5;
	st.global.f32 	[%rd7], %f2;
$L__BB62_2:
	ret;

}
	// .globl	log_kernel
.visible .entry log_kernel(
	.param .u32 log_kernel_param_0,
	.param .u64 .ptr .align 1 log_kernel_param_1,
	.param .u64 .ptr .align 1 log_kernel_param_2
)
{
	.reg .pred 	%p<5>;
	.reg .b32 	%r<13>;
	.reg .b32 	%f<23>;
	.reg .b64 	%rd<8>;

	ld.param.u32 	%r2, [log_kernel_param_0];
	ld.param.u64 	%rd1, [log_kernel_param_1];
	ld.param.u64 	%rd2, [log_kernel_param_2];
	mov.u32 	%r3, %ctaid.x;
	mov.u32 	%r4, %ctaid.y;
	mov.u32 	%r5, %nctaid.x;
	mad.lo.s32 	%r6, %r4, %r5, %r3;
	mov.u32 	%r7, %ntid.x;
	mov.u32 	%r8, %tid.x;
	mad.lo.s32 	%r1, %r6, %r7, %r8;
	setp.ge.s32 	%p1, %r1, %r2;
	@%p1 bra 	$L__BB63_2;
	cvta.to.global.u64 	%rd3, %rd1;
	cvta.to.global.u64 	%rd4, %rd2;
	mul.wide.s32 	%rd5, %r1, 4;
	add.s64 	%rd6, %rd3, %rd5;
	ld.global.f32 	%f1, [%rd6];
	setp.lt.f32 	%p2, %f1, 0f00800000;
	mul.f32 	%f2, %f1, 0f4B000000;
	selp.f32 	%f3, %f2, %f1, %p2;
	selp.f32 	%f4, 0fC1B80000, 0f00000000, %p2;
	mov.b32 	%r9, %f3;
	add.s32 	%r10, %r9, -1059760811;
	and.b32  	%r11, %r10, -8388608;
	sub.s32 	%r12, %r9, %r11;
	mov.b32 	%f5, %r12;
	cvt.rn.f32.s32 	%f6, %r11;
	fma.rn.f32 	%f7, %f6, 0f34000000, %f4;
	add.f32 	%f8, %f5, 0fBF800000;
	fma.rn.f32 	%f9, %f8, 0fBE055027, 0f3E1039F6;
	fma.rn.f32 	%f10, %f9, %f8, 0fBDF8CDCC;
	fma.rn.f32 	%f11, %f10, %f8, 0f3E0F2955;
	fma.rn.f32 	%f12, %f11, %f8, 0fBE2AD8B9;
	fma.rn.f32 	%f13, %f12, %f8, 0f3E4CED0B;
	fma.rn.f32 	%f14, %f13, %f8, 0fBE7FFF22;
	fma.rn.f32 	%f15, %f14, %f8, 0f3EAAAA78;
	fma.rn.f32 	%f16, %f15, %f8, 0fBF000000;
	mul.f32 	%f17, %f8, %f16;
	fma.rn.f32 	%f18, %f17, %f8, %f8;
	fma.rn.f32 	%f19, %f7, 0f3F317218, %f18;
	setp.gt.u32 	%p3, %r9, 2139095039;
	fma.rn.f32 	%f20, %f3, 0f7F800000, 0f7F800000;
	selp.f32 	%f21, %f20, %f19, %p3;
	setp.eq.f32 	%p4, %f3, 0f00000000;
	selp.f32 	%f22, 0fFF800000, %f21, %p4;
	add.s64 	%rd7, %rd4, %rd5;
	st.global.f32 	[%rd7], %f22;
$L__BB63_2:
	ret;

}
	// .globl	exp_kernel
.visible .entry exp_kernel(
	.param .u32 exp_kernel_param_0,
	.param .u64 .ptr .align 1 exp_kernel_param_1,
	.param .u64 .ptr .align 1 exp_kernel_param_2
)
{
	.reg .pred 	%p<2>;
	.reg .b32 	%r<11>;
	.reg .b32 	%f<14>;
	.reg .b64 	%rd<8>;

	ld.param.u32 	%r2, [exp_kernel_param_0];
	ld.param.u64 	%rd1, [exp_kernel_param_1];
	ld.param.u64 	%rd2, [exp_kernel_param_2];
	mov.u32 	%r3, %ctaid.x;
	mov.u32 	%r4, %ctaid.y;
	mov.u32 	%r5, %nctaid.x;
	mad.lo.s32 	%r6, %r4, %r5, %r3;
	mov.u32 	%r7, %ntid.x;
	mov.u32 	%r8, %tid.x;
	mad.lo.s32 	%r1, %r6, %r7, %r8;
	setp.ge.s32 	%p1, %r1, %r2;
	@%p1 bra 	$L__BB64_2;
	cvta.to.global.u64 	%rd3, %rd1;
	cvta.to.global.u64 	%rd4, %rd2;
	mul.wide.s32 	%rd5, %r1, 4;
	add.s64 	%rd6, %rd3, %rd5;
	ld.global.f32 	%f1, [%rd6];
	fma.rn.f32 	%f2, %f1, 0f3BBB989D, 0f3F000000;
	cvt.sat.f32.f32 	%f3, %f2;
	mov.f32 	%f4, 0f4B400001;
	mov.f32 	%f5, 0f437C0000;
	fma.rm.f32 	%f6, %f3, %f5, %f4;
	add.f32 	%f7, %f6, 0fCB40007F;
	neg.f32 	%f8, %f7;
	fma.rn.f32 	%f9, %f1, 0f3FB8AA3B, %f8;
	fma.rn.f32 	%f10, %f1, 0f32A57060, %f9;
	mov.b32 	%r9, %f6;
	shl.b32 	%r10, %r9, 23;
	mov.b32 	%f11, %r10;
	ex2.approx.ftz.f32 	%f12, %f10;
	mul.f32 	%f13, %f12, %f11;
	add.s64 	%rd7, %rd4, %rd5;
	st.global.f32 	[%rd7], %f13;
$L__BB64_2:
	ret;

}
	// .globl	sin_kernel
.visible .entry sin_kernel(
	.param .u32 sin_kernel_param_0,
	.param .u64 .ptr .align 1 sin_kernel_param_1,
	.param .u64 .ptr .align 1 sin_kernel_param_2
)
{
	.local .align 4 .b8 	__local_depot65[28];
	.reg .b64 	%SP;
	.reg .b64 	%SPL;
	.reg .pred 	%p<10>;
	.reg .b32 	%r<48>;
	.reg .b32 	%f<28>;
	.reg .b64 	%rd<29>;
	.reg .b64 	%fd<3>;

	mov.u64 	%SPL, __local_depot65;
	ld.param.u32 	%r16, [sin_kernel_param_0];
	ld.param.u64 	%rd9, [sin_kernel_param_1];
	ld.param.u64 	%rd10, [sin_kernel_param_2];
	add.u64 	%rd1, %SPL, 0;
	mov.u32 	%r17, %ctaid.x;
	mov.u32 	%r18, %ctaid.y;
	mov.u32 	%r19, %nctaid.x;
	mad.lo.s32 	%r20, %r18, %r19, %r17;
	mov.u32 	%r21, %ntid.x;
	mov.u32 	%r22, %tid.x;
	mad.lo.s32 	%r1, %r20, %r21, %r22;
	setp.ge.s32 	%p1, %r1, %r16;
	@%p1 bra 	$L__BB65_10;
	cvta.to.global.u64 	%rd12, %rd9;
	mul.wide.s32 	%rd13, %r1, 4;
	add.s64 	%rd14, %rd12, %rd13;
	ld.global.f32 	%f1, [%rd14];
	mul.f32 	%f7, %f1, 0f3F22F983;
	cvt.rni.s32.f32 	%r47, %f7;
	cvt.rn.f32.s32 	%f8, %r47;
	fma.rn.f32 	%f9, %f8, 0fBFC90FDA, %f1;
	fma.rn.f32 	%f10, %f8, 0fB3A22168, %f9;
	fma.rn.f32 	%f27, %f8, 0fA7C234C5, %f10;
	abs.f32 	%f3, %f1;
	setp.ltu.f32 	%p2, %f3, 0f47CE4780;
	@%p2 bra 	$L__BB65_9;
	setp.neu.f32 	%p3, %f3, 0f7F800000;
	@%p3 bra 	$L__BB65_4;
	mov.f32 	%f13, 0f00000000;
	mul.rn.f32 	%f27, %f1, %f13;
	mov.b32 	%r47, 0;
	bra.uni 	$L__BB65_9;
$L__BB65_4:
	mov.b32 	%r3, %f1;
	shl.b32 	%r24, %r3, 8;
	or.b32  	%r4, %r24, -2147483648;
	mov.b64 	%rd28, 0;
	mov.b32 	%r44, 0;
	mov.u64 	%rd26, __cudart_i2opi_f;
	mov.u64 	%rd27, %rd1;
$L__BB65_5:
	.pragma "nounroll";
	ld.global.nc.u32 	%r25, [%rd26];
	mad.wide.u32 	%rd17, %r25, %r4, %rd28;
	shr.u64 	%rd28, %rd17, 32;
	st.local.u32 	[%rd27], %rd17;
	add.s32 	%r44, %r44, 1;
	add.s64 	%rd27, %rd27, 4;
	add.s64 	%rd26, %rd26, 4;
	setp.ne.s32 	%p4, %r44, 6;
	@%p4 bra 	$L__BB65_5;
	shr.u32 	%r26, %r3, 23;
	st.local.u32 	[%rd1+24], %rd28;
	and.b32  	%r7, %r26, 31;
	and.b32  	%r27, %r26, 224;
	add.s32 	%r28, %r27, -128;
	shr.u32 	%r29, %r28, 5;
	mul.wide.u32 	%rd18, %r29, 4;
	sub.s64 	%rd8, %rd1, %rd18;
	ld.local.u32 	%r45, [%rd8+24];
	ld.local.u32 	%r46, [%rd8+20];
	setp.eq.s32 	%p5, %r7, 0;
	@%p5 bra 	$L__BB65_8;
	shf.l.wrap.b32 	%r45, %r46, %r45, %r7;
	ld.local.u32 	%r30, [%rd8+16];
	shf.l.wrap.b32 	%r46, %r30, %r46, %r7;
$L__BB65_8:
	shr.u32 	%r31, %r45, 30;
	shf.l.wrap.b32 	%r32, %r46, %r45, 2;
	shl.b32 	%r33, %r46, 2;
	shr.u32 	%r34, %r32, 31;
	add.s32 	%r35, %r34, %r31;
	neg.s32 	%r36, %r35;
	setp.lt.s32 	%p6, %r3, 0;
	selp.b32 	%r47, %r36, %r35, %p6;
	xor.b32  	%r37, %r32, %r3;
	shr.s32 	%r38, %r32, 31;
	xor.b32  	%r39, %r38, %r32;
	xor.b32  	%r40, %r38, %r33;
	cvt.u64.u32 	%rd19, %r39;
	shl.b64 	%rd20, %rd19, 32;
	cvt.u64.u32 	%rd21, %r40;
	or.b64  	%rd22, %rd20, %rd21;
	cvt.rn.f64.s64 	%fd1, %rd22;
	mul.f64 	%fd2, %fd1, 0d3BF921FB54442D19;
	cvt.rn.f32.f64 	%f11, %fd2;
	neg.f32 	%f12, %f11;
	setp.lt.s32 	%p7, %r37, 0;
	selp.f32 	%f27, %f12, %f11, %p7;
$L__BB65_9:
	mul.rn.f32 	%f14, %f27, %f27;
	and.b32  	%r42, %r47, 1;
	setp.eq.b32 	%p8, %r42, 1;
	selp.f32 	%f15, 0f3F800000, %f27, %p8;
	fma.rn.f32 	%f16, %f14, %f15, 0f00000000;
	fma.rn.f32 	%f17, %f14, 0f37CBAC00, 0fBAB607ED;
	selp.f32 	%f18, %f17, 0fB94D4153, %p8;
	selp.f32 	%f19, 0f3D2AAABB, 0f3C0885E4, %p8;
	fma.rn.f32 	%f20, %f18, %f14, %f19;
	selp.f32 	%f21, 0fBEFFFFFF, 0fBE2AAAA8, %p8;
	fma.rn.f32 	%f22, %f20, %f14, %f21;
	fma.rn.f32 	%f23, %f22, %f16, %f15;
	and.b32  	%r43, %r47, 2;
	setp.eq.s32 	%p9, %r43, 0;
	mov.f32 	%f24, 0f00000000;
	sub.f32 	%f25, %f24, %f23;
	selp.f32 	%f26, %f23, %f25, %p9;
	cvta.to.global.u64 	%rd23, %rd10;
	add.s64 	%rd25, %rd23, %rd13;
	st.global.f32 	[%rd25], %f26;
$L__BB65_10:
	ret;

}
	// .globl	cos_kernel
.visible .entry cos_kernel(
	.param .u32 cos_kernel_param_0,
	.param .u64 .ptr .align 1 cos_kernel_param_1,
	.param .u64 .ptr .align 1 cos_kernel_param_2
)
{
	.local .align 4 .b8 	__local_depot66[28];
	.reg .b64 	%SP;
	.reg .b64 	%SPL;
	.reg .pred 	%p<10>;
	.reg .b32 	%r<49>;
	.reg .b32 	%f<28>;
	.reg .b64 	%rd<29>;
	.reg .b64 	%fd<3>;

	mov.u64 	%SPL, __local_depot66;
	ld.param.u32 	%r16, [cos_kernel_param_0];
	ld.param.u64 	%rd9, [cos_kernel_param_1];
	ld.param.u64 	%rd10, [cos_kernel_param_2];
	add.u64 	%rd1, %SPL, 0;
	mov.u32 	%r17, %ctaid.x;
	mov.u32 	%r18, %ctaid.y;
	mov.u32 	%r19, %nctaid.x;
	mad.lo.s32 	%r20, %r18, %r19, %r17;
	mov.u32 	%r21, %ntid.x;
	mov.u32 	%r22, %tid.x;
	mad.lo.s32 	%r1, %r20, %r21, %r22;
	setp.ge.s32 	%p1, %r1, %r16;
	@%p1 bra 	$L__BB66_10;
	cvta.to.global.u64 	%rd12, %rd9;
	mul.wide.s32 	%rd13, %r1, 4;
	add.s64 	%rd14, %rd12, %rd13;
	ld.global.f32 	%f1, [%rd14];
	mul.f32 	%f7, %f1, 0f3F22F983;
	cvt.rni.s32.f32 	%r48, %f7;
	cvt.rn.f32.s32 	%f8, %r48;
	fma.rn.f32 	%f9, %f8, 0fBFC90FDA, %f1;
	fma.rn.f32 	%f10, %f8, 0fB3A22168, %f9;
	fma.rn.f32 	%f27, %f8, 0fA7C234C5, %f10;
	abs.f32 	%f3, %f1;
	setp.ltu.f32 	%p2, %f3, 0f47CE4780;
	@%p2 bra 	$L__BB66_9;
	setp.neu.f32 	%p3, %f3, 0f7F800000;
	@%p3 bra 	$L__BB66_4;
	mov.f32 	%f13, 0f00000000;
	mul.rn.f32 	%f27, %f1, %f13;
	mov.b32 	%r48, 0;
	bra.uni 	$L__BB66_9;
$L__BB66_4:
	mov.b32 	%r3, %f1;
	shl.b32 	%r24, %r3, 8;
	or.b32  	%r4, %r24, -2147483648;
	mov.b64 	%rd28, 0;
	mov.b32 	%r45, 0;
	mov.u64 	%rd26, __cudart_i2opi_f;
	mov.u64 	%rd27, %rd1;
$L__BB66_5:
	.pragma "nounroll";
	ld.global.nc.u32 	%r25, [%rd26];
	mad.wide.u32 	%rd17, %r25, %r4, %rd28;
	shr.u64 	%rd28, %rd17, 32;
	st.local.u32 	[%rd27], %rd17;
	add.s32 	%r45, %r45, 1;
	add.s64 	%rd27, %rd27, 4;
	add.s64 	%rd26, %rd26, 4;
	setp.ne.s32 	%p4, %r45, 6;
	@%p4 bra 	$L__BB66_5;
	shr.u32 	%r26, %r3, 23;
	st.local.u32 	[%rd1+24], %rd28;
	and.b32  	%r7, %r26, 31;
	and.b32  	%r27, %r26, 224;
	add.s32 	%r28, %r27, -128;
	shr.u32 	%r29, %r28, 5;
	mul.wide.u32 	%rd18, %r29, 4;
	sub.s64 	%rd8, %rd1, %rd18;
	ld.local.u32 	%r46, [%rd8+24];
	ld.local.u32 	%r47, [%rd8+20];
	setp.eq.s32 	%p5, %r7, 0;
	@%p5 bra 	$L__BB66_8;
	shf.l.wrap.b32 	%r46, %r47, %r46, %r7;
	ld.local.u32 	%r30, [%rd8+16];
	shf.l.wrap.b32 	%r47, %r30, %r47, %r7;
$L__BB66_8:
	shr.u32 	%r31, %r46, 30;
	shf.l.wrap.b32 	%r32, %r47, %r46, 2;
	shl.b32 	%r33, %r47, 2;
	shr.u32 	%r34, %r32, 31;
	add.s32 	%r35, %r34, %r31;
	neg.s32 	%r36, %r35;
	setp.lt.s32 	%p6, %r3, 0;
	selp.b32 	%r48, %r36, %r35, %p6;
	xor.b32  	%r37, %r32, %r3;
	shr.s32 	%r38, %r32, 31;
	xor.b32  	%r39, %r38, %r32;
	xor.b32  	%r40, %r38, %r33;
	cvt.u64.u32 	%rd19, %r39;
	shl.b64 	%rd20, %rd19, 32;
	cvt.u64.u32 	%rd21, %r40;
	or.b64  	%rd22, %rd20, %rd21;
	cvt.rn.f64.s64 	%fd1, %rd22;
	mul.f64 	%fd2, %fd1, 0d3BF921FB54442D19;
	cvt.rn.f32.f64 	%f11, %fd2;
	neg.f32 	%f12, %f11;
	setp.lt.s32 	%p7, %r37, 0;
	selp.f32 	%f27, %f12, %f11, %p7;
$L__BB66_9:
	add.s32 	%r42, %r48, 1;
	mul.rn.f32 	%f14, %f27, %f27;
	and.b32  	%r43, %r48, 1;
	setp.eq.b32 	%p8, %r43, 1;
	selp.f32 	%f15, %f27, 0f3F800000, %p8;
	fma.rn.f32 	%f16, %f14, %f15, 0f00000000;
	fma.rn.f32 	%f17, %f14, 0f37CBAC00, 0fBAB607ED;
	selp.f32 	%f18, 0fB94D4153, %f17, %p8;
	selp.f32 	%f19, 0f3C0885E4, 0f3D2AAABB, %p8;
	fma.rn.f32 	%f20, %f18, %f14, %f19;
	selp.f32 	%f21, 0fBE2AAAA8, 0fBEFFFFFF, %p8;
	fma.rn.f32 	%f22, %f20, %f14, %f21;
	fma.rn.f32 	%f23, %f22, %f16, %f15;
	and.b32  	%r44, %r42, 2;
	setp.eq.s32 	%p9, %r44, 0;
	mov.f32 	%f24, 0f00000000;
	sub.f32 	%f25, %f24, %f23;
	selp.f32 	%f26, %f23, %f25, %p9;
	cvta.to.global.u64 	%rd23, %rd10;
	add.s64 	%rd25, %rd23, %rd13;
	st.global.f32 	[%rd25], %f26;
$L__BB66_10:
	ret;

}
	// .globl	tan_kernel
.visible .entry tan_kernel(
	.param .u32 tan_kernel_param_0,
	.param .u64 .ptr .align 1 tan_kernel_param_1,
	.param .u64 .ptr .align 1 tan_kernel_param_2
)
{
	.local .align 4 .b8 	__local_depot67[28];
	.reg .b64 	%SP;
	.reg .b64 	%SPL;
	.reg .pred 	%p<10>;
	.reg .b32 	%r<47>;
	.reg .b32 	%f<28>;
	.reg .b64 	%rd<29>;
	.reg .b64 	%fd<3>;

	mov.u64 	%SPL, __local_depot67;
	ld.param.u32 	%r16, [tan_kernel_param_0];
	ld.param.u64 	%rd9, [tan_kernel_param_1];
	ld.param.u64 	%rd10, [tan_kernel_param_2];
	add.u64 	%rd1, %SPL, 0;
	mov.u32 	%r17, %ctaid.x;
	mov.u32 	%r18, %ctaid.y;
	mov.u32 	%r19, %nctaid.x;
	mad.lo.s32 	%r20, %r18, %r19, %r17;
	mov.u32 	%r21, %ntid.x;
	mov.u32 	%r22, %tid.x;
	mad.lo.s32 	%r1, %r20, %r21, %r22;
	setp.ge.s32 	%p1, %r1, %r16;
	@%p1 bra 	$L__BB67_10;
	cvta.to.global.u64 	%rd12, %rd9;
	mul.wide.s32 	%rd13, %r1, 4;
	add.s64 	%rd14, %rd12, %rd13;
	ld.global.f32 	%f1, [%rd14];
	mul.f32 	%f7, %f1, 0f3F22F983;
	cvt.rni.s32.f32 	%r46, %f7;
	cvt.rn.f32.s32 	%f8, %r46;
	fma.rn.f32 	%f9, %f8, 0fBFC90FDA, %f1;
	fma.rn.f32 	%f10, %f8, 0fB3A22168, %f9;
	fma.rn.f32 	%f27, %f8, 0fA7C234C5, %f10;
	abs.f32 	%f3, %f1;
	setp.ltu.f32 	%p2, %f3, 0f47CE4780;
	@%p2 bra 	$L__BB67_9;
	setp.neu.f32 	%p3, %f3, 0f7F800000;
	@%p3 bra 	$L__BB67_4;
	mov.f32 	%f13, 0f00000000;
	mul.rn.f32 	%f27, %f1, %f13;
	mov.b32 	%r46, 0;
	bra.uni 	$L__BB67_9;
$L__BB67_4:
	mov.b32 	%r3, %f1;
	shl.b32 	%r24, %r3, 8;
	or.b32  	%r4, %r24, -2147483648;
	mov.b64 	%rd28, 0;
	mov.b32 	%r43, 0;
	mov.u64 	%rd26, __cudart_i2opi_f;
	mov.u64 	%rd27, %rd1;
$L__BB67_5:
	.pragma "nounroll";
	ld.global.nc.u32 	%r25, [%rd26];
	mad.wide.u32 	%rd17, %r25, %r4, %rd28;
	shr.u64 	%rd28, %rd17, 32;
	st.local.u32 	[%rd27], %rd17;
	add.s32 	%r43, %r43, 1;
	add.s64 	%rd27, %rd27, 4;
	add.s64 	%rd26, %rd26, 4;
	setp.ne.s32 	%p4, %r43, 6;
	@%p4 bra 	$L__BB67_5;
	shr.u32 	%r26, %r3, 23;
	st.local.u32 	[%rd1+24], %rd28;
	and.b32  	%r7, %r26, 31;
	and.b32  	%r27, %r26, 224;
	add.s32 	%r28, %r27, -128;
	shr.u32 	%r29, %r28, 5;
	mul.wide.u32 	%rd18, %r29, 4;
	sub.s64 	%rd8, %rd1, %rd18;
	ld.local.u32 	%r44, [%rd8+24];
	ld.local.u32 	%r45, [%rd8+20];
	setp.eq.s32 	%p5, %r7, 0;
	@%p5 bra 	$L__BB67_8;
	shf.l.wrap.b32 	%r44, %r45, %r44, %r7;
	ld.local.u32 	%r30, [%rd8+16];
	shf.l.wrap.b32 	%r45, %r30, %r45, %r7;
$L__BB67_8:
	shr.u32 	%r31, %r44, 30;
	shf.l.wrap.b32 	%r32, %r45, %r44, 2;
	shl.b32 	%r33, %r45, 2;
	shr.u32 	%r34, %r32, 31;
	add.s32 	%r35, %r34, %r31;
	neg.s32 	%r36, %r35;
	setp.lt.s32 	%p6, %r3, 0;
	selp.b32 	%r46, %r36, %r35, %p6;
	xor.b32  	%r37, %r32, %r3;
	shr.s32 	%r38, %r32, 31;
	xor.b32  	%r39, %r38, %r32;
	xor.b32  	%r40, %r38, %r33;
	cvt.u64.u32 	%rd19, %r39;
	shl.b64 	%rd20, %rd19, 32;
	cvt.u64.u32 	%rd21, %r40;
	or.b64  	%rd22, %rd20, %rd21;
	cvt.rn.f64.s64 	%fd1, %rd22;
	mul.f64 	%fd2, %fd1, 0d3BF921FB54442D19;
	cvt.rn.f32.f64 	%f11, %fd2;
	neg.f32 	%f12, %f11;
	setp.lt.s32 	%p7, %r37, 0;
	selp.f32 	%f27, %f12, %f11, %p7;
$L__BB67_9:
	mul.f32 	%f14, %f27, %f27;
	fma.rn.f32 	%f15, %f14, 0f3C190000, 0f3B560000;
	fma.rn.f32 	%f16, %f15, %f14, 0f3CC70000;
	fma.rn.f32 	%f17, %f16, %f14, 0f3D5B0000;
	fma.rn.f32 	%f18, %f17, %f14, 0f3E089438;
	fma.rn.f32 	%f19, %f18, %f14, 0f3EAAAA88;
	mul.rn.f32 	%f20, %f14, %f27;
	fma.rn.f32 	%f21, %f19, %f20, %f27;
	abs.f32 	%f22, %f27;
	setp.eq.f32 	%p8, %f22, 0f3A00B43C;
	selp.f32 	%f23, %f27, %f21, %p8;
	and.b32  	%r42, %r46, 1;
	setp.eq.b32 	%p9, %r42, 1;
	neg.f32 	%f24, %f23;
	rcp.approx.ftz.f32 	%f25, %f24;
	selp.f32 	%f26, %f25, %f23, %p9;
	cvta.to.global.u64 	%rd23, %rd10;
	add.s64 	%rd25, %rd23, %rd13;
	st.global.f32 	[%rd25], %f26;
$L__BB67_10:
	ret;

}
	// .globl	tan_back_kernel
.visible .entry tan_back_kernel(
	.param .u32 tan_back_kernel_param_0,
	.param .u64 .ptr .align 1 tan_back_kernel_param_1,
	.param .u64 .ptr .align 1 tan_back_kernel_param_2
)
{
	.local .align 4 .b8 	__local_depot68[28];
	.reg .b64 	%SP;
	.reg .b64 	%SPL;
	.reg .pred 	%p<19>;
	.reg .b32 	%r<60>;
	.reg .b32 	%f<92>;
	.reg .b64 	%rd<29>;
	.reg .b64 	%fd<3>;

	mov.u64 	%SPL, __local_depot68;
	ld.param.u32 	%r16, [tan_back_kernel_param_0];
	ld.param.u64 	%rd9, [tan_back_kernel_param_1];
	ld.param.u64 	%rd10, [tan_back_kernel_param_2];
	add.u64 	%rd1, %SPL, 0;
	mov.u32 	%r17, %ctaid.x;
	mov.u32 	%r18, %ctaid.y;
	mov.u32 	%r19, %nctaid.x;
	mad.lo.s32 	%r20, %r18, %r19, %r17;
	mov.u32 	%r21, %ntid.x;
	mov.u32 	%r22, %tid.x;
	mad.lo.s32 	%r1, %r20, %r21, %r22;
	setp.ge.s32 	%p1, %r1, %r16;
	@%p1 bra 	$L__BB68_15;
	cvta.to.global.u64 	%rd12, %rd9;
	mul.wide.s32 	%rd13, %r1, 4;
	add.s64 	%rd14, %rd12, %rd13;
	ld.global.f32 	%f1, [%rd14];
	mul.f32 	%f13, %f1, 0f3F22F983;
	cvt.rni.s32.f32 	%r59, %f13;
	cvt.rn.f32.s32 	%f14, %r59;
	fma.rn.f32 	%f15, %f14, 0fBFC90FDA, %f1;
	fma.rn.f32 	%f16, %f14, 0fB3A22168, %f15;
	fma.rn.f32 	%f90, %f14, 0fA7C234C5, %f16;
	abs.f32 	%f3, %f1;
	setp.ltu.f32 	%p2, %f3, 0f47CE4780;
	@%p2 bra 	$L__BB68_9;
	setp.neu.f32 	%p3, %f3, 0f7F800000;
	@%p3 bra 	$L__BB68_4;
	mov.f32 	%f19, 0f00000000;
	mul.rn.f32 	%f90, %f1, %f19;
	mov.b32 	%r59, 0;
	bra.uni 	$L__BB68_9;
$L__BB68_4:
	mov.b32 	%r3, %f1;
	shl.b32 	%r24, %r3, 8;
	or.b32  	%r4, %r24, -2147483648;
	mov.b64 	%rd28, 0;
	mov.b32 	%r56, 0;
	mov.u64 	%rd26, __cudart_i2opi_f;
	mov.u64 	%rd27, %rd1;
$L__BB68_5:
	.pragma "nounroll";
	ld.global.nc.u32 	%r25, [%rd26];
	mad.wide.u32 	%rd17, %r25, %r4, %rd28;
	shr.u64 	%rd28, %rd17, 32;
	st.local.u32 	[%rd27], %rd17;
	add.s32 	%r56, %r56, 1;
	add.s64 	%rd27, %rd27, 4;
	add.s64 	%rd26, %rd26, 4;
	setp.ne.s32 	%p4, %r56, 6;
	@%p4 bra 	$L__BB68_5;
	shr.u32 	%r26, %r3, 23;
	st.local.u32 	[%rd1+24], %rd28;
	and.b32  	%r7, %r26, 31;
	and.b32  	%r27, %r26, 224;
	add.s32 	%r28, %r27, -128;
	shr.u32 	%r29, %r28, 5;
	mul.wide.u32 	%rd18, %r29, 4;
	sub.s64 	%rd8, %rd1, %rd18;
	ld.local.u32 	%r57, [%rd8+24];
	ld.local.u32 	%r58, [%rd8+20];
	setp.eq.s32 	%p5, %r7, 0;
	@%p5 bra 	$L__BB68_8;
	shf.l.wrap.b32 	%r57, %r58, %r57, %r7;
	ld.local.u32 	%r30, [%rd8+16];
	shf.l.wrap.b32 	%r58, %r30, %r58, %r7;
$L__BB68_8:
	shr.u32 	%r31, %r57, 30;
	shf.l.wrap.b32 	%r32, %r58, %r57, 2;
	shl.b32 	%r33, %r58, 2;
	shr.u32 	%r34, %r32, 31;
	add.s32 	%r35, %r34, %r31;
	neg.s32 	%r36, %r35;
	setp.lt.s32 	%p6, %r3, 0;
	selp.b32 	%r59, %r36, %r35, %p6;
	xor.b32  	%r37, %r32, %r3;
	shr.s32 	%r38, %r32, 31;
	xor.b32  	%r39, %r38, %r32;
	xor.b32  	%r40, %r38, %r33;
	cvt.u64.u32 	%rd19, %r39;
	shl.b64 	%rd20, %rd19, 32;
	cvt.u64.u32 	%rd21, %r40;
	or.b64  	%rd22, %rd20, %rd21;
	cvt.rn.f64.s64 	%fd1, %rd22;
	mul.f64 	%fd2, %fd1, 0d3BF921FB54442D19;
	cvt.rn.f32.f64 	%f17, %fd2;
	neg.f32 	%f18, %f17;
	setp.lt.s32 	%p7, %r37, 0;
	selp.f32 	%f90, %f18, %f17, %p7;
$L__BB68_9:
	add.s32 	%r42, %r59, 1;
	mul.rn.f32 	%f21, %f90, %f90;
	and.b32  	%r43, %r59, 1;
	setp.eq.b32 	%p8, %r43, 1;
	selp.f32 	%f22, %f90, 0f3F800000, %p8;
	fma.rn.f32 	%f23, %f21, %f22, 0f00000000;
	fma.rn.f32 	%f24, %f21, 0f37CBAC00, 0fBAB607ED;
	selp.f32 	%f25, 0fB94D4153, %f24, %p8;
	selp.f32 	%f26, 0f3C0885E4, 0f3D2AAABB, %p8;
	fma.rn.f32 	%f27, %f25, %f21, %f26;
	selp.f32 	%f28, 0fBE2AAAA8, 0fBEFFFFFF, %p8;
	fma.rn.f32 	%f29, %f27, %f21, %f28;
	fma.rn.f32 	%f30, %f29, %f23, %f22;
	and.b32  	%r44, %r42, 2;
	setp.eq.s32 	%p9, %r44, 0;
	mov.f32 	%f31, 0f00000000;
	sub.f32 	%f32, %f31, %f30;
	selp.f32 	%f7, %f30, %f32, %p9;
	abs.f32 	%f8, %f7;
	setp.eq.f32 	%p10, %f7, 0f3F800000;
	mov.f32 	%f91, 0f3F800000;
	@%p10 bra 	$L__BB68_14;
	setp.num.f32 	%p11, %f8, %f8;
	@%p11 bra 	$L__BB68_12;
	mov.f32 	%f88, 0f40000000;
	add.rn.f32 	%f91, %f7, %f88;
	bra.uni 	$L__BB68_14;
$L__BB68_12:
	setp.lt.f32 	%p12, %f8, 0f00800000;
	mul.f32 	%f33, %f8, 0f4B800000;
	selp.f32 	%f34, %f33, %f8, %p12;
	mov.b32 	%r45, %f34;
	add.s32 	%r46, %r45, -1060439283;
	and.b32  	%r47, %r46, -8388608;
	sub.s32 	%r48, %r45, %r47;
	mov.b32 	%f35, %r48;
	cvt.rn.f32.s32 	%f36, %r47;
	selp.f32 	%f37, 0fC1C00000, 0f00000000, %p12;
	fma.rn.f32 	%f38, %f36, 0f34000000, %f37;
	add.f32 	%f39, %f35, 0fBF800000;
	add.f32 	%f40, %f35, 0f3F800000;
	rcp.approx.ftz.f32 	%f41, %f40;
	add.f32 	%f42, %f39, %f39;
	mul.f32 	%f43, %f42, %f41;
	mul.f32 	%f44, %f43, %f43;
	neg.f32 	%f45, %f43;
	sub.f32 	%f46, %f39, %f43;
	add.f32 	%f47, %f46, %f46;
	fma.rn.f32 	%f48, %f45, %f39, %f47;
	mul.rn.f32 	%f49, %f41, %f48;
	fma.rn.f32 	%f50, %f44, 0f3A2C32E4, 0f3B52E7DB;
	fma.rn.f32 	%f51, %f50, %f44, 0f3C93BB73;
	fma.rn.f32 	%f52, %f51, %f44, 0f3DF6384F;
	mul.rn.f32 	%f53, %f52, %f44;
	fma.rn.f32 	%f54, %f43, 0f3FB8AA3B, %f38;
	mul.f32 	%f55, %f53, 0f40400000;
	sub.f32 	%f56, %f38, %f54;
	fma.rn.f32 	%f57, %f43, 0f3FB8AA3B, %f56;
	fma.rn.f32 	%f58, %f49, 0f3FB8AA3B, %f57;
	fma.rn.f32 	%f59, %f43, 0f32A55E34, %f58;
	fma.rn.f32 	%f60, %f55, %f49, %f59;
	fma.rn.f32 	%f61, %f53, %f43, %f60;
	add.rn.f32 	%f62, %f54, %f61;
	mov.f32 	%f63, 0f40000000;
	mul.rn.f32 	%f64, %f62, %f63;
	cvt.rni.f32.f32 	%f65, %f64;
	sub.f32 	%f66, %f64, %f65;
	neg.f32 	%f67, %f64;
	fma.rn.f32 	%f68, %f62, 0f40000000, %f67;
	neg.f32 	%f69, %f54;
	add.rn.f32 	%f70, %f62, %f69;
	neg.f32 	%f71, %f70;
	add.rn.f32 	%f72, %f61, %f71;
	fma.rn.f32 	%f73, %f72, 0f40000000, %f68;
	add.f32 	%f74, %f66, %f73;
	setp.gt.f32 	%p13, %f65, 0f00000000;
	selp.b32 	%r49, 0, -2097152000, %p13;
	setp.neu.f32 	%p14, %f7, 0f00000000;
	setp.neu.f32 	%p15, %f8, 0f7F800000;
	setp.lt.f32 	%p16, %f64, 0f00000000;
	selp.f32 	%f75, 0f00000000, 0f7F800000, %p16;
	abs.f32 	%f76, %f64;
	setp.gt.f32 	%p17, %f76, 0f43180000;
	cvt.rzi.s32.f32 	%r50, %f65;
	shl.b32 	%r51, %r50, 23;
	sub.s32 	%r52, %r51, %r49;
	mov.b32 	%f77, %r52;
	add.s32 	%r53, %r49, 2130706432;
	mov.b32 	%f78, %r53;
	fma.rn.f32 	%f79, %f74, 0f391FCB8E, 0f3AAF85ED;
	fma.rn.f32 	%f80, %f79, %f74, 0f3C1D9856;
	fma.rn.f32 	%f81, %f80, %f74, 0f3D6357BB;
	fma.rn.f32 	%f82, %f81, %f74, 0f3E75FDEC;
	fma.rn.f32 	%f83, %f82, %f74, 0f3F317218;
	fma.rn.f32 	%f84, %f83, %f74, 0f3F800000;
	mul.f32 	%f85, %f84, %f78;
	mul.f32 	%f86, %f85, %f77;
	selp.f32 	%f91, %f75, %f86, %p17;
	and.pred  	%p18, %p14, %p15;
	@%p18 bra 	$L__BB68_14;
	add.f32 	%f87, %f7, %f7;
	mov.b32 	%r54, %f87;
	and.b32  	%r55, %r54, 2147483647;
	mov.b32 	%f91, %r55;
$L__BB68_14:
	rcp.rn.f32 	%f89, %f91;
	cvta.to.global.u64 	%rd23, %rd10;
	add.s64 	%rd25, %rd23, %rd13;
	st.global.f32 	[%rd25], %f89;
$L__BB68_15:
	ret;

}
	// .globl	atan_kernel
.visible .entry atan_kernel(
	.param .u32 atan_kernel_param_0,
	.param .u64 .ptr .align 1 atan_kernel_param_1,
	.param .u64 .ptr .align 1 atan_kernel_param_2
)
{
	.reg .pred 	%p<4>;
	.reg .b32 	%r<9>;
	.reg .b32 	%f<20>;
	.reg .b64 	%rd<8>;

	ld.param.u32 	%r2, [atan_kernel_param_0];
	ld.param.u64 	%rd1, [atan_kernel_param_1];
	ld.param.u64 	%rd2, [atan_kernel_param_2];
	mov.u32 	%r3, %ctaid.x;
	mov.u32 	%r4, %ctaid.y;
	mov.u32 	%r5, %nctaid.x;
	mad.lo.s32 	%r6, %r4, %r5, %r3;
	mov.u32 	%r7, %ntid.x;
	mov.u32 	%r8, %tid.x;
	mad.lo.s32 	%r1, %r6, %r7, %r8;
	setp.ge.s32 	%p1, %r1, %r2;
	@%p1 bra 	$L__BB69_2;
	cvta.to.global.u64 	%rd3, %rd1;
	cvta.to.global.u64 	%rd4, %rd2;
	mul.wide.s32 	%rd5, %r1, 4;
	add.s64 	%rd6, %rd3, %rd5;
	ld.global.f32 	%f1, [%rd6];
	abs.f32 	%f2, %f1;
	setp.gt.f32 	%p2, %f2, 0f3F800000;
	rcp.approx.ftz.f32 	%f3, %f2;
	selp.f32 	%f4, %f3, %f2, %p2;
	mul.f32 	%f5, %f4, %f4;
	fma.rn.f32 	%f6, %f5, 0f3B2090AA, 0fBC6BE14F;
	fma.rn.f32 	%f7, %f6, %f5, 0f3D23397E;
	fma.rn.f32 	%f8, %f7, %f5, 0fBD948A7A;
	fma.rn.f32 	%f9, %f8, %f5, 0f3DD76B21;
	fma.rn.f32 	%f10, %f9, %f5, 0fBE111E88;
	fma.rn.f32 	%f11, %f10, %f5, 0f3E4CAF60;
	fma.rn.f32 	%f12, %f11, %f5, 0fBEAAAA27;
	mul.f32 	%f13, %f5, %f12;
	fma.rn.f32 	%f14, %f13, %f4, %f4;
	neg.f32 	%f15, %f14;
	fma.rn.f32 	%f16, 0f3F6EE581, 0f3FD774EB, %f15;
	selp.f32 	%f17, %f16, %f14, %p2;
	setp.num.f32 	%p3, %f2, %f2;
	copysign.f32 	%f18, %f1, %f17;
	selp.f32 	%f19, %f18, %f17, %p3;
	add.s64 	%rd7, %rd4, %rd5;
	st.global.f32 	[%rd7], %f19;
$L__BB69_2:
	ret;

}
	// .globl	atan_back_kernel
.visible .entry atan_back_kernel(
	.param .u32 atan_back_kernel_param_0,
	.param .u64 .ptr .align 1 atan_back_kernel_param_1,
	.param .u64 .ptr .align 1 atan_back_kernel_param_2
)
{
	.reg .pred 	%p<2>;
	.reg .b32 	%r<9>;
	.reg .b32 	%f<4>;
	.reg .b64 	%rd<8>;

	ld.param.u32 	%r2, [atan_back_kernel_param_0];
	ld.param.u64 	%rd1, [atan_back_kernel_param_1];
	ld.param.u64 	%rd2, [atan_back_kernel_param_2];
	mov.u32 	%r3, %ctaid.x;
	mov.u32 	%r4, %ctaid.y;
	mov.u32 	%r5, %nctaid.x;
	mad.lo.s32 	%r6, %r4, %r5, %r3;
	mov.u32 	%r7, %ntid.x;
	mov.u32 	%r8, %tid.x;
	mad.lo.s32 	%r1, %r6, %r7, %r8;
	setp.ge.s32 	%p1, %r1, %r2;
	@%p1 bra 	$L__BB70_2;
	cvta.to.global.u64 	%rd3, %rd1;
	cvta.to.global.u64 	%rd4, %rd2;
	mul.wide.s32 	%rd5, %r1, 4;
	add.s64 	%rd6, %rd3, %rd5;
	ld.global.f32 	%f1, [%rd6];
	fma.rn.f32 	%f2, %f1, %f1, 0f3F800000;
	rcp.rn.f32 	%f3, %f2;
	add.s64 	%rd7, %rd4, %rd5;
	st.global.f32 	[%rd7], %f3;
$L__BB70_2:
	ret;

}
	// .globl	clamp_kernel
.visible .entry clamp_kernel(
	.param .u32 clamp_kernel_param_0,
	.param .u64 .ptr .align 1 clamp_kernel_param_1,
	.param .f32 clamp_kernel_param_2,
	.param .f32 clamp_kernel_param_3,
	.param .u64 .ptr .align 1 clamp_kernel_param_4
)
{
	.reg .pred 	%p<4>;
	.reg .b32 	%r<9>;
	.reg .b32 	%f<4>;
	.reg .b64 	%rd<13>;

	ld.param.u32 	%r2, [clamp_kernel_param_0];
	ld.param.u64 	%rd2, [clamp_kernel_param_1];
	ld.param.f32 	%f2, [clamp_kernel_param_2];
	ld.param.f32 	%f3, [clamp_kernel_param_3];
	ld.param.u64 	%rd3, [clamp_kernel_param_4];
	cvta.to.global.u64 	%rd1, %rd3;
	mov.u32 	%r3, %ctaid.x;
	mov.u32 	%r4, %ctaid.y;
	mov.u32 	%r5, %nctaid.x;
	mad.lo.s32 	%r6, %r4, %r5, %r3;
	mov.u32 	%r7, %ntid.x;
	mov.u32 	%r8, %tid.x;
	mad.lo.s32 	%r1, %r6, %r7, %r8;
	setp.ge.s32 	%p1, %r1, %r2;
	@%p1 bra 	$L__BB71_6;
	cvta.to.global.u64 	%rd4, %rd2;
	mul.wide.s32 	%rd5, %r1, 4;
	add.s64 	%rd6, %rd4, %rd5;
	ld.global.f32 	%f1, [%rd6];
	setp.geu.f32 	%p2, %f1, %f2;
	@%p2 bra 	$L__BB71_3;
	add.s64 	%rd12, %rd1, %rd5;
	st.global.f32 	[%rd12], %f2;
	bra.uni 	$L__BB71_6;
$L__BB71_3:
	setp.leu.f32 	%p3, %f1, %f3;
	@%p3 bra 	$L__BB71_5;
	add.s64 	%rd10, %rd1, %rd5;
	st.global.f32 	[%rd10], %f3;
	bra.uni 	$L__BB71_6;
$L__BB71_5:
	add.s64 	%rd8, %rd1, %rd5;
	st.global.f32 	[%rd8], %f1;
$L__BB71_6:
	ret;

}
	// .globl	clamp_back_kernel
.visible .entry clamp_back_kernel(
	.param .u32 clamp_back_kernel_param_0,
	.param .u64 .ptr .align 1 clamp_back_kernel_param_1,
	.param .f32 clamp_back_kernel_param_2,
	.param .f32 clamp_back_kernel_param_3,
	.param .u64 .ptr .align 1 clamp_back_kernel_param_4
)
{
	.reg .pred 	%p<5>;
	.reg .b32 	%r<11>;
	.reg .b32 	%f<4>;
	.reg .b64 	%rd<11>;

	ld.param.u32 	%r2, [clamp_back_kernel_param_0];
	ld.param.u64 	%rd2, [clamp_back_kernel_param_1];
	ld.param.f32 	%f1, [clamp_back_kernel_param_2];
	ld.param.f32 	%f2, [clamp_back_kernel_param_3];
	ld.param.u64 	%rd3, [clamp_back_kernel_param_4];
	cvta.to.global.u64 	%rd1, %rd3;
	mov.u32 	%r3, %ctaid.x;
	mov.u32 	%r4, %ctaid.y;
	mov.u32 	%r5, %nctaid.x;
	mad.lo.s32 	%r6, %r4, %r5, %r3;
	mov.u32 	%r7, %ntid.x;
	mov.u32 	%r8, %tid.x;
	mad.lo.s32 	%r1, %r6, %r7, %r8;
	setp.ge.s32 	%p1, %r1, %r2;
	@%p1 bra 	$L__BB72_4;
	cvta.to.global.u64 	%rd4, %rd2;
	mul.wide.s32 	%rd5, %r1, 4;
	add.s64 	%rd6, %rd4, %rd5;
	ld.global.f32 	%f3, [%rd6];
	setp.geu.f32 	%p2, %f3, %f1;
	setp.leu.f32 	%p3, %f3, %f2;
	and.pred  	%p4, %p2, %p3;
	@%p4 bra 	$L__BB72_3;
	add.s64 	%rd10, %rd1, %rd5;
	mov.b32 	%r10, 0;
	st.global.u32 	[%rd10], %r10;
	bra.uni 	$L__BB72_4;
$L__BB72_3:
	add.s64 	%rd8, %rd1, %rd5;
	mov.b32 	%r9, 1065353216;
	st.global.u32 	[%rd8], %r9;
$L__BB72_4:
	ret;

}
	// .globl	maximum_kernel
.visible .entry maximum_kernel(
	.param .u32 maximum_kernel_param_0,
	.param .u64 .ptr .align 1 maximum_kernel_param_1,
	.param .u64 .ptr .align 1 maximum_kernel_param_2,
	.param .u64 .ptr .align 1 maximum_kernel_param_3
)
{
	.reg .pred 	%p<3>;
	.reg .b32 	%r<9>;
	.reg .b32 	%f<3>;
	.reg .b64 	%rd<14>;

	ld.param.u32 	%r2, [maximum_kernel_param_0];
	ld.param.u64 	%rd2, [maximum_kernel_param_1];
	ld.param.u64 	%rd3, [maximum_kernel_param_2];
	ld.param.u64 	%rd4, [maximum_kernel_param_3];
	cvta.to.global.u64 	%rd1, %rd4;
	mov.u32 	%r3, %ctaid.x;
	mov.u32 	%r4, %ctaid.y;
	mov.u32 	%r5, %nctaid.x;
	mad.lo.s32 	%r6, %r4, %r5, %r3;
	mov.u32 	%r7, %ntid.x;
	mov.u32 	%r8, %tid.x;
	mad.lo.s32 	%r1, %r6, %r7, %r8;
	setp.ge.s32 	%p1, %r1, %r2;
	@%p1 bra 	$L__BB73_4;
	cvta.to.global.u64 	%rd5, %rd2;
	cvta.to.global.u64 	%rd6, %rd3;
	mul.wide.s32 	%rd7, %r1, 4;
	add.s64 	%rd8, %rd5, %rd7;
	ld.global.f32 	%f1, [%rd8];
	add.s64 	%rd9, %rd6, %rd7;
	ld.global.f32 	%f2, [%rd9];
	setp.ltu.f32 	%p2, %f1, %f2;
	@%p2 bra 	$L__BB73_3;
	add.s64 	%rd11, %rd1, %rd7;
	st.global.f32 	[%rd11], %f1;
	bra.uni 	$L__BB73_4;
$L__BB73_3:
	add.s64 	%rd13, %rd1, %rd7;
	st.global.f32 	[%rd13], %f2;
$L__BB73_4:
	ret;

}
	// .globl	minimum_kernel
.visible .entry minimum_kernel(
	.param .u32 minimum_kernel_param_0,
	.param .u64 .ptr .align 1 minimum_kernel_param_1,
	.param .u64 .ptr .align 1 minimum_kernel_param_2,
	.param .u64 .ptr .align 1 minimum_kernel_param_3
)
{
	.reg .pred 	%p<3>;
	.reg .b32 	%r<9>;
	.reg .b32 	%f<3>;
	.reg .b64 	%rd<14>;

	ld.param.u32 	%r2, [minimum_kernel_param_0];
	ld.param.u64 	%rd2, [minimum_kernel_param_1];
	ld.param.u64 	%rd3, [minimum_kernel_param_2];
	ld.param.u64 	%rd4, [minimum_kernel_param_3];
	cvta.to.global.u64 	%rd1, %rd4;
	mov.u32 	%r3, %ctaid.x;
	mov.u32 	%r4, %ctaid.y;
	mov.u32 	%r5, %nctaid.x;
	mad.lo.s32 	%r6, %r4, %r5, %r3;
	mov.u32 	%r7, %ntid.x;
	mov.u32 	%r8, %tid.x;
	mad.lo.s32 	%r1, %r6, %r7, %r8;
	setp.ge.s32 	%p1, %r1, %r2;
	@%p1 bra 	$L__BB74_4;
	cvta.to.global.u64 	%rd5, %rd2;
	cvta.to.global.u64 	%rd6, %rd3;
	mul.wide.s32 	%rd7, %r1, 4;
	add.s64 	%rd8, %rd5, %rd7;
	ld.global.f32 	%f1, [%rd8];
	add.s64 	%rd9, %rd6, %rd7;
	ld.global.f32 	%f2, [%rd9];
	setp.geu.f32 	%p2, %f1, %f2;
	@%p2 bra 	$L__BB74_3;
	add.s64 	%rd13, %rd1, %rd7;
	st.global.f32 	[%rd13], %f1;
	bra.uni 	$L__BB74_4;
$L__BB74_3:
	add.s64 	%rd11, %rd1, %rd7;
	st.global.f32 	[%rd11], %f2;
$L__BB74_4:
	ret;

}
	// .globl	maximum_back_kernel
.visible .entry maximum_back_kernel(
	.param .u32 maximum_back_kernel_param_0,
	.param .u64 .ptr .align 1 maximum_back_kernel_param_1,
	.param .u64 .ptr .align 1 maximum_back_kernel_param_2,
	.param .u64 .ptr .align 1 maximum_back_kernel_param_3
)
{
	.reg .pred 	%p<3>;
	.reg .b32 	%r<11>;
	.reg .b32 	%f<3>;
	.reg .b64 	%rd<14>;

	ld.param.u32 	%r2, [maximum_back_kernel_param_0];
	ld.param.u64 	%rd2, [maximum_back_kernel_param_1];
	ld.param.u64 	%rd3, [maximum_back_kernel_param_2];
	ld.param.u64 	%rd4, [maximum_back_kernel_param_3];
	cvta.to.global.u64 	%rd1, %rd4;
	mov.u32 	%r3, %ctaid.x;
	mov.u32 	%r4, %ctaid.y;
	mov.u32 	%r5, %nctaid.x;
	mad.lo.s32 	%r6, %r4, %r5, %r3;
	mov.u32 	%r7, %ntid.x;
	mov.u32 	%r8, %tid.x;
	mad.lo.s32 	%r1, %r6, %r7, %r8;
	setp.ge.s32 	%p1, %r1, %r2;
	@%p1 bra 	$L__BB75_4;
	cvta.to.global.u64 	%rd5, %rd2;
	cvta.to.global.u64 	%rd6, %rd3;
	mul.wide.s32 	%rd7, %r1, 4;
	add.s64 	%rd8, %rd5, %rd7;
	ld.global.f32 	%f1, [%rd8];
	add.s64 	%rd9, %rd6, %rd7;
	ld.global.f32 	%f2, [%rd9];
	setp.ltu.f32 	%p2, %f1, %f2;
	@%p2 bra 	$L__BB75_3;
	add.s64 	%rd11, %rd1, %rd7;
	mov.b32 	%r9, 1065353216;
	st.global.u32 	[%rd11], %r9;
	bra.uni 	$L__BB75_4;
$L__BB75_3:
	add.s64 	%rd13, %rd1, %rd7;
	mov.b32 	%r10, 0;
	st.global.u32 	[%rd13], %r10;
$L__BB75_4:
	ret;

}
	// .globl	minimum_back_kernel
.visible .entry minimum_back_kernel(
	.param .u32 minimum_back_kernel_param_0,
	.param .u64 .ptr .align 1 minimum_back_kernel_param_1,
	.param .u64 .ptr .align 1 minimum_back_kernel_param_2,
	.param .u64 .ptr .align 1 minimum_back_kernel_param_3
)
{
	.reg .pred 	%p<3>;
	.reg .b32 	%r<11>;
	.reg .b32 	%f<3>;
	.reg .b64 	%rd<14>;

	ld.param.u32 	%r2, [minimum_back_kernel_param_0];
	ld.param.u64 	%rd2, [minimum_back_kernel_param_1];
	ld.param.u64 	%rd3, [minimum_back_kernel_param_2];
	ld.param.u64 	%rd4, [minimum_back_kernel_param_3];
	cvta.to.global.u64 	%rd1, %rd4;
	mov.u32 	%r3, %ctaid.x;
	mov.u32 	%r4, %ctaid.y;
	mov.u32 	%r5, %nctaid.x;
	mad.lo.s32 	%r6, %r4, %r5, %r3;
	mov.u32 	%r7, %ntid.x;
	mov.u32 	%r8, %tid.x;
	mad.lo.s32 	%r1, %r6, %r7, %r8;
	setp.ge.s32 	%p1, %r1, %r2;
	@%p1 bra 	$L__BB76_4;
	cvta.to.global.u64 	%rd5, %rd2;
	cvta.to.global.u64 	%rd6, %rd3;
	mul.wide.s32 	%rd7, %r1, 4;
	add.s64 	%rd8, %rd5, %rd7;
	ld.global.f32 	%f1, [%rd8];
	add.s64 	%rd9, %rd6, %rd7;
	ld.global.f32 	%f2, [%rd9];
	setp.geu.f32 	%p2, %f1, %f2;
	@%p2 bra 	$L__BB76_3;
	add.s64 	%rd13, %rd1, %rd7;
	mov.b32 	%r10, 1065353216;
	st.global.u32 	[%rd13], %r10;
	bra.uni 	$L__BB76_4;
$L__BB76_3:
	add.s64 	%rd11, %rd1, %rd7;
	mov.b32 	%r9, 0;
	st.global.u32 	[%rd11], %r9;
$L__BB76_4:
	ret;

}
	// .globl	transpose_kernel
.visible .entry transpose_kernel(
	.param .u32 transpose_kernel_param_0,
	.param .u64 .ptr .align 1 transpose_kernel_param_1,
	.param .u64 .ptr .align 1 transpose_kernel_param_2,
	.param .u32 transpose_kernel_param_3,
	.param .u32 transpose_kernel_param_4
)
{
	.reg .pred 	%p<2>;
	.reg .b32 	%r<15>;
	.reg .b32 	%f<2>;
	.reg .b64 	%rd<9>;

	ld.param.u32 	%r4, [transpose_kernel_param_0];
	ld.param.u64 	%rd1, [transpose_kernel_param_1];
	ld.param.u64 	%rd2, [transpose_kernel_param_2];
	ld.param.u32 	%r2, [transpose_kernel_param_3];
	ld.param.u32 	%r3, [transpose_kernel_param_4];
	mov.u32 	%r5, %ctaid.x;
	mov.u32 	%r6, %ctaid.y;
	mov.u32 	%r7, %nctaid.x;
	mad.lo.s32 	%r8, %r6, %r7, %r5;
	mov.u32 	%r9, %ntid.x;
	mov.u32 	%r10, %tid.x;
	mad.lo.s32 	%r1, %r8, %r9, %r10;
	setp.ge.s32 	%p1, %r1, %r4;
	@%p1 bra 	$L__BB77_2;
	div.s32 	%r11, %r1, %r3;
	mul.lo.s32 	%r12, %r11, %r3;
	sub.s32 	%r13, %r1, %r12;
	cvta.to.global.u64 	%rd3, %rd1;
	cvta.to.global.u64 	%rd4, %rd2;
	mul.wide.s32 	%rd5, %r1, 4;
	add.s64 	%rd6, %rd3, %rd5;
	ld.global.f32 	%f1, [%rd6];
	mad.lo.s32 	%r14, %r13, %r2, %r11;
	mul.wide.s32 	%rd7, %r14, 4;
	add.s64 	%rd8, %rd4, %rd7;
	st.global.f32 	[%rd8], %f1;
$L__BB77_2:
	ret;

}
	// .globl	permute_kernel
.visible .entry permute_kernel(
	.param .u32 permute_kernel_param_0,
	.param .u64 .ptr .align 1 permute_kernel_param_1,
	.param .u64 .ptr .align 1 permute_kernel_param_2,
	.param .u64 .ptr .align 1 permute_kernel_param_3,
	.param .u64 .ptr .align 1 permute_kernel_param_4,
	.param .u64 .ptr .align 1 permute_kernel_param_5,
	.param .u32 permute_kernel_param_6
)
{
	.reg .pred 	%p<11>;
	.reg .b32 	%r<158>;
	.reg .b32 	%f<2>;
	.reg .b64 	%rd<66>;

	ld.param.u32 	%r33, [permute_kernel_param_0];
	ld.param.u64 	%rd12, [permute_kernel_param_1];
	ld.param.u64 	%rd13, [permute_kernel_param_2];
	ld.param.u64 	%rd14, [permute_kernel_param_3];
	ld.param.u64 	%rd15, [permute_kernel_param_4];
	ld.param.u64 	%rd16, [permute_kernel_param_5];
	ld.param.u32 	%r32, [permute_kernel_param_6];
	cvta.to.global.u64 	%rd1, %rd15;
	cvta.to.global.u64 	%rd2, %rd14;
	cvta.to.global.u64 	%rd3, %rd16;
	mov.u32 	%r34, %ctaid.x;
	mov.u32 	%r35, %ctaid.y;
	mov.u32 	%r36, %nctaid.x;
	mad.lo.s32 	%r37, %r35, %r36, %r34;
	mov.u32 	%r38, %ntid.x;
	mov.u32 	%r39, %tid.x;
	mad.lo.s32 	%r1, %r37, %r38, %r39;
	setp.ge.s32 	%p1, %r1, %r33;
	@%p1 bra 	$L__BB78_15;
	setp.lt.s32 	%p2, %r32, 1;
	mov.b64 	%rd65, 0;
	@%p2 bra 	$L__BB78_14;
	and.b32  	%r2, %r32, 7;
	setp.lt.u32 	%p3, %r32, 8;
	mov.b32 	%r150, 0;
	mov.u32 	%r157, %r150;
	mov.u32 	%r148, %r1;
	@%p3 bra 	$L__BB78_5;
	and.b32  	%r150, %r32, 2147483640;
	neg.s32 	%r142, %r150;
	add.s64 	%rd64, %rd3, 16;
	add.s64 	%rd63, %rd2, 16;
	mov.b32 	%r157, 0;
	mov.u32 	%r148, %r1;
$L__BB78_4:
	.pragma "nounroll";
	ld.global.u32 	%r43, [%rd64+-16];
	div.s32 	%r44, %r148, %r43;
	ld.global.u32 	%r45, [%rd63+-16];
	mul.wide.s32 	%rd18, %r45, 4;
	add.s64 	%rd19, %rd1, %rd18;
	ld.global.u32 	%r46, [%rd19];
	mad.lo.s32 	%r47, %r46, %r44, %r157;
	mul.lo.s32 	%r48, %r44, %r43;
	sub.s32 	%r49, %r148, %r48;
	ld.global.u32 	%r50, [%rd64+-12];
	div.s32 	%r51, %r49, %r50;
	ld.global.u32 	%r52, [%rd63+-12];
	mul.wide.s32 	%rd20, %r52, 4;
	add.s64 	%rd21, %rd1, %rd20;
	ld.global.u32 	%r53, [%rd21];
	mad.lo.s32 	%r54, %r53, %r51, %r47;
	mul.lo.s32 	%r55, %r51, %r50;
	sub.s32 	%r56, %r49, %r55;
	ld.global.u32 	%r57, [%rd64+-8];
	div.s32 	%r58, %r56, %r57;
	ld.global.u32 	%r59, [%rd63+-8];
	mul.wide.s32 	%rd22, %r59, 4;
	add.s64 	%rd23, %rd1, %rd22;
	ld.global.u32 	%r60, [%rd23];
	mad.lo.s32 	%r61, %r60, %r58, %r54;
	mul.lo.s32 	%r62, %r58, %r57;
	sub.s32 	%r63, %r56, %r62;
	ld.global.u32 	%r64, [%rd64+-4];
	div.s32 	%r65, %r63, %r64;
	ld.global.u32 	%r66, [%rd63+-4];
	mul.wide.s32 	%rd24, %r66, 4;
	add.s64 	%rd25, %rd1, %rd24;
	ld.global.u32 	%r67, [%rd25];
	mad.lo.s32 	%r68, %r67, %r65, %r61;
	mul.lo.s32 	%r69, %r65, %r64;
	sub.s32 	%r70, %r63, %r69;
	ld.global.u32 	%r71, [%rd64];
	div.s32 	%r72, %r70, %r71;
	ld.global.u32 	%r73, [%rd63];
	mul.wide.s32 	%rd26, %r73, 4;
	add.s64 	%rd27, %rd1, %rd26;
	ld.global.u32 	%r74, [%rd27];
	mad.lo.s32 	%r75, %r74, %r72, %r68;
	mul.lo.s32 	%r76, %r72, %r71;
	sub.s32 	%r77, %r70, %r76;
	ld.global.u32 	%r78, [%rd64+4];
	div.s32 	%r79, %r77, %r78;
	ld.global.u32 	%r80, [%rd63+4];
	mul.wide.s32 	%rd28, %r80, 4;
	add.s64 	%rd29, %rd1, %rd28;
	ld.global.u32 	%r81, [%rd29];
	mad.lo.s32 	%r82, %r81, %r79, %r75;
	mul.lo.s32 	%r83, %r79, %r78;
	sub.s32 	%r84, %r77, %r83;
	ld.global.u32 	%r85, [%rd64+8];
	div.s32 	%r86, %r84, %r85;
	ld.global.u32 	%r87, [%rd63+8];
	mul.wide.s32 	%rd30, %r87, 4;
	add.s64 	%rd31, %rd1, %rd30;
	ld.global.u32 	%r88, [%rd31];
	mad.lo.s32 	%r89, %r88, %r86, %r82;
	mul.lo.s32 	%r90, %r86, %r85;
	sub.s32 	%r91, %r84, %r90;
	ld.global.u32 	%r92, [%rd64+12];
	div.s32 	%r93, %r91, %r92;
	ld.global.u32 	%r94, [%rd63+12];
	mul.wide.s32 	%rd32, %r94, 4;
	add.s64 	%rd33, %rd1, %rd32;
	ld.global.u32 	%r95, [%rd33];
	mad.lo.s32 	%r157, %r95, %r93, %r89;
	mul.lo.s32 	%r96, %r93, %r92;
	sub.s32 	%r148, %r91, %r96;
	add.s32 	%r142, %r142, 8;
	add.s64 	%rd64, %rd64, 32;
	add.s64 	%rd63, %rd63, 32;
	setp.ne.s32 	%p4, %r142, 0;
	@%p4 bra 	$L__BB78_4;
$L__BB78_5:
	setp.eq.s32 	%p5, %r2, 0;
	@%p5 bra 	$L__BB78_13;
	and.b32  	%r15, %r32, 3;
	setp.lt.u32 	%p6, %r2, 4;
	@%p6 bra 	$L__BB78_8;
	mul.wide.u32 	%rd34, %r150, 4;
	add.s64 	%rd35, %rd3, %rd34;
	ld.global.u32 	%r98, [%rd35];
	div.s32 	%r99, %r148, %r98;
	add.s64 	%rd36, %rd2, %rd34;
	ld.global.u32 	%r100, [%rd36];
	mul.wide.s32 	%rd37, %r100, 4;
	add.s64 	%rd38, %rd1, %rd37;
	ld.global.u32 	%r101, [%rd38];
	mad.lo.s32 	%r102, %r101, %r99, %r157;
	mul.lo.s32 	%r103, %r99, %r98;
	sub.s32 	%r104, %r148, %r103;
	ld.global.u32 	%r105, [%rd35+4];
	div.s32 	%r106, %r104, %r105;
	ld.global.u32 	%r107, [%rd36+4];
	mul.wide.s32 	%rd39, %r107, 4;
	add.s64 	%rd40, %rd1, %rd39;
	ld.global.u32 	%r108, [%rd40];
	mad.lo.s32 	%r109, %r108, %r106, %r102;
	mul.lo.s32 	%r110, %r106, %r105;
	sub.s32 	%r111, %r104, %r110;
	ld.global.u32 	%r112, [%rd35+8];
	div.s32 	%r113, %r111, %r112;
	ld.global.u32 	%r114, [%rd36+8];
	mul.wide.s32 	%rd41, %r114, 4;
	add.s64 	%rd42, %rd1, %rd41;
	ld.global.u32 	%r115, [%rd42];
	mad.lo.s32 	%r116, %r115, %r113, %r109;
	mul.lo.s32 	%r117, %r113, %r112;
	sub.s32 	%r118, %r111, %r117;
	ld.global.u32 	%r119, [%rd35+12];
	div.s32 	%r120, %r118, %r119;
	ld.global.u32 	%r121, [%rd36+12];
	mul.wide.s32 	%rd43, %r121, 4;
	add.s64 	%rd44, %rd1, %rd43;
	ld.global.u32 	%r122, [%rd44];
	mad.lo.s32 	%r157, %r122, %r120, %r116;
	mul.lo.s32 	%r123, %r120, %r119;
	sub.s32 	%r148, %r118, %r123;
	add.s32 	%r150, %r150, 4;
$L__BB78_8:
	setp.eq.s32 	%p7, %r15, 0;
	@%p7 bra 	$L__BB78_13;
	setp.eq.s32 	%p8, %r15, 1;
	@%p8 bra 	$L__BB78_11;
	mul.wide.u32 	%rd45, %r150, 4;
	add.s64 	%rd46, %rd3, %rd45;
	ld.global.u32 	%r125, [%rd46];
	div.s32 	%r126, %r148, %r125;
	add.s64 	%rd47, %rd2, %rd45;
	ld.global.u32 	%r127, [%rd47];
	mul.wide.s32 	%rd48, %r127, 4;
	add.s64 	%rd49, %rd1, %rd48;
	ld.global.u32 	%r128, [%rd49];
	mad.lo.s32 	%r129, %r128, %r126, %r157;
	mul.lo.s32 	%r130, %r126, %r125;
	sub.s32 	%r131, %r148, %r130;
	ld.global.u32 	%r132, [%rd46+4];
	div.s32 	%r133, %r131, %r132;
	ld.global.u32 	%r134, [%rd47+4];
	mul.wide.s32 	%rd50, %r134, 4;
	add.s64 	%rd51, %rd1, %rd50;
	ld.global.u32 	%r135, [%rd51];
	mad.lo.s32 	%r157, %r135, %r133, %r129;
	mul.lo.s32 	%r136, %r133, %r132;
	sub.s32 	%r148, %r131, %r136;
	add.s32 	%r150, %r150, 2;
$L__BB78_11:
	and.b32  	%r137, %r32, 1;
	setp.eq.b32 	%p9, %r137, 1;
	not.pred 	%p10, %p9;
	@%p10 bra 	$L__BB78_13;
	mul.wide.u32 	%rd52, %r150, 4;
	add.s64 	%rd53, %rd3, %rd52;
	ld.global.u32 	%r138, [%rd53];
	div.s32 	%r139, %r148, %r138;
	add.s64 	%rd54, %rd2, %rd52;
	ld.global.u32 	%r140, [%rd54];
	mul.wide.s32 	%rd55, %r140, 4;
	add.s64 	%rd56, %rd1, %rd55;
	ld.global.u32 	%r141, [%rd56];
	mad.lo.s32 	%r157, %r141, %r139, %r157;
$L__BB78_13:
	cvt.s64.s32 	%rd65, %r157;
$L__BB78_14:
	cvta.to.global.u64 	%rd57, %rd12;
	shl.b64 	%rd58, %rd65, 2;
	add.s64 	%rd59, %rd57, %rd58;
	ld.global.f32 	%f1, [%rd59];
	cvta.to.global.u64 	%rd60, %rd13;
	mul.wide.s32 	%rd61, %r1, 4;
	add.s64 	%rd62, %rd60, %rd61;
	st.global.f32 	[%rd62], %f1;
$L__BB78_15:
	ret;

}
	// .globl	permute_add_kernel
.visible .entry permute_add_kernel(
	.param .u32 permute_add_kernel_param_0,
	.param .u64 .ptr .align 1 permute_add_kernel_param_1,
	.param .u64 .ptr .align 1 permute_add_kernel_param_2,
	.param .u64 .ptr .align 1 permute_add_kernel_param_3,
	.param .u64 .ptr .align 1 permute_add_kernel_param_4,
	.param .u64 .ptr .align 1 permute_add_kernel_param_5,
	.param .u32 permute_add_kernel_param_6
)
{
	.reg .pred 	%p<11>;
	.reg .b32 	%r<158>;
	.reg .b32 	%f<4>;
	.reg .b64 	%rd<66>;

	ld.param.u32 	%r33, [permute_add_kernel_param_0];
	ld.param.u64 	%rd12, [permute_add_kernel_param_1];
	ld.param.u64 	%rd13, [permute_add_kernel_param_2];
	ld.param.u64 	%rd14, [permute_add_kernel_param_3];
	ld.param.u64 	%rd15, [permute_add_kernel_param_4];
	ld.param.u64 	%rd16, [permute_add_kernel_param_5];
	ld.param.u32 	%r32, [permute_add_kernel_param_6];
	cvta.to.global.u64 	%rd1, %rd15;
	cvta.to.global.u64 	%rd2, %rd14;
	cvta.to.global.u64 	%rd3, %rd16;
	mov.u32 	%r34, %ctaid.x;
	mov.u32 	%r35, %ctaid.y;
	mov.u32 	%r36, %nctaid.x;
	mad.lo.s32 	%r37, %r35, %r36, %r34;
	mov.u32 	%r38, %ntid.x;
	mov.u32 	%r39, %tid.x;
	mad.lo.s32 	%r1, %r37, %r38, %r39;
	setp.ge.s32 	%p1, %r1, %r33;
	@%p1 bra 	$L__BB79_15;
	setp.lt.s32 	%p2, %r32, 1;
	mov.b64 	%rd65, 0;
	@%p2 bra 	$L__BB79_14;
	and.b32  	%r2, %r32, 7;
	setp.lt.u32 	%p3, %r32, 8;
	mov.b32 	%r150, 0;
	mov.u32 	%r157, %r150;
	mov.u32 	%r148, %r1;
	@%p3 bra 	$L__BB79_5;
	and.b32  	%r150, %r32, 2147483640;
	neg.s32 	%r142, %r150;
	add.s64 	%rd64, %rd3, 16;
	add.s64 	%rd63, %rd2, 16;
	mov.b32 	%r157, 0;
	mov.u32 	%r148, %r1;
$L__BB79_4:
	.pragma "nounroll";
	ld.global.u32 	%r43, [%rd64+-16];
	div.s32 	%r44, %r148, %r43;
	ld.global.u32 	%r45, [%rd63+-16];
	mul.wide.s32 	%rd18, %r45, 4;
	add.s64 	%rd19, %rd1, %rd18;
	ld.global.u32 	%r46, [%rd19];
	mad.lo.s32 	%r47, %r46, %r44, %r157;
	mul.lo.s32 	%r48, %r44, %r43;
	sub.s32 	%r49, %r148, %r48;
	ld.global.u32 	%r50, [%rd64+-12];
	div.s32 	%r51, %r49, %r50;
	ld.global.u32 	%r52, [%rd63+-12];
	mul.wide.s32 	%rd20, %r52, 4;
	add.s64 	%rd21, %rd1, %rd20;
	ld.global.u32 	%r53, [%rd21];
	mad.lo.s32 	%r54, %r53, %r51, %r47;
	mul.lo.s32 	%r55, %r51, %r50;
	sub.s32 	%r56, %r49, %r55;
	ld.global.u32 	%r57, [%rd64+-8];
	div.s32 	%r58, %r56, %r57;
	ld.global.u32 	%r59, [%rd63+-8];
	mul.wide.s32 	%rd22, %r59, 4;
	add.s64 	%rd23, %rd1, %rd22;
	ld.global.u32 	%r60, [%rd23];
	mad.lo.s32 	%r61, %r60, %r58, %r54;
	mul.lo.s32 	%r62, %r58, %r57;
	sub.s32 	%r63, %r56, %r62;
	ld.global.u32 	%r64, [%rd64+-4];
	div.s32 	%r65, %r63, %r64;
	ld.global.u32 	%r66, [%rd63+-4];
	mul.wide.s32 	%rd24, %r66, 4;
	add.s64 	%rd25, %rd1, %rd24;
	ld.global.u32 	%r67, [%rd25];
	mad.lo.s32 	%r68, %r67, %r65, %r61;
	mul.lo.s32 	%r69, %r65, %r64;
	sub.s32 	%r70, %r63, %r69;
	ld.global.u32 	%r71, [%rd64];
	div.s32 	%r72, %r70, %r71;
	ld.global.u32 	%r73, [%rd63];
	mul.wide.s32 	%rd26, %r73, 4;
	add.s64 	%rd27, %rd1, %rd26;
	ld.global.u32 	%r74, [%rd27];
	mad.lo.s32 	%r75, %r74, %r72, %r68;
	mul.lo.s32 	%r76, %r72, %r71;
	sub.s32 	%r77, %r70, %r76;
	ld.global.u32 	%r78, [%rd64+4];
	div.s32 	%r79, %r77, %r78;
	ld.global.u32 	%r80, [%rd63+4];
	mul.wide.s32 	%rd28, %r80, 4;
	add.s64 	%rd29, %rd1, %rd28;
	ld.global.u32 	%r81, [%rd29];
	mad.lo.s32 	%r82, %r81, %r79, %r75;
	mul.lo.s32 	%r83, %r79, %r78;
	sub.s32 	%r84, %r77, %r83;
	ld.global.u32 	%r85, [%rd64+8];
	div.s32 	%r86, %r84, %r85;
	ld.global.u32 	%r87, [%rd63+8];
	mul.wide.s32 	%rd30, %r87, 4;
	add.s64 	%rd31, %rd1, %rd30;
	ld.global.u32 	%r88, [%rd31];
	mad.lo.s32 	%r89, %r88, %r86, %r82;
	mul.lo.s32 	%r90, %r86, %r85;
	sub.s32 	%r91, %r84, %r90;
	ld.global.u32 	%r92, [%rd64+12];
	div.s32 	%r93, %r91, %r92;
	ld.global.u32 	%r94, [%rd63+12];
	mul.wide.s32 	%rd32, %r94, 4;
	add.s64 	%rd33, %rd1, %rd32;
	ld.global.u32 	%r95, [%rd33];
	mad.lo.s32 	%r157, %r95, %r93, %r89;
	mul.lo.s32 	%r96, %r93, %r92;
	sub.s32 	%r148, %r91, %r96;
	add.s32 	%r142, %r142, 8;
	add.s64 	%rd64, %rd64, 32;
	add.s64 	%rd63, %rd63, 32;
	setp.ne.s32 	%p4, %r142, 0;
	@%p4 bra 	$L__BB79_4;
$L__BB79_5:
	setp.eq.s32 	%p5, %r2, 0;
	@%p5 bra 	$L__BB79_13;
	and.b32  	%r15, %r32, 3;
	setp.lt.u32 	%p6, %r2, 4;
	@%p6 bra 	$L__BB79_8;
	mul.wide.u32 	%rd34, %r150, 4;
	add.s64 	%rd35, %rd3, %rd34;
	ld.global.u32 	%r98, [%rd35];
	div.s32 	%r99, %r148, %r98;
	add.s64 	%rd36, %rd2, %rd34;
	ld.global.u32 	%r100, [%rd36];
	mul.wide.s32 	%rd37, %r100, 4;
	add.s64 	%rd38, %rd1, %rd37;
	ld.global.u32 	%r101, [%rd38];
	mad.lo.s32 	%r102, %r101, %r99, %r157;
	mul.lo.s32 	%r103, %r99, %r98;
	sub.s32 	%r104, %r148, %r103;
	ld.global.u32 	%r105, [%rd35+4];
	div.s32 	%r106, %r104, %r105;
	ld.global.u32 	%r107, [%rd36+4];
	mul.wide.s32 	%rd39, %r107, 4;
	add.s64 	%rd40, %rd1, %rd39;
	ld.global.u32 	%r108, [%rd40];
	mad.lo.s32 	%r109, %r108, %r106, %r102;
	mul.lo.s32 	%r110, %r106, %r105;
	sub.s32 	%r111, %r104, %r110;
	ld.global.u32 	%r112, [%rd35+8];
	div.s32 	%r113, %r111, %r112;
	ld.global.u32 	%r114, [%rd36+8];
	mul.wide.s32 	%rd41, %r114, 4;
	add.s64 	%rd42, %rd1, %rd41;
	ld.global.u32 	%r115, [%rd42];
	mad.lo.s32 	%r116, %r115, %r113, %r109;
	mul.lo.s32 	%r117, %r113, %r112;
	sub.s32 	%r118, %r111, %r117;
	ld.global.u32 	%r119, [%rd35+12];
	div.s32 	%r120, %r118, %r119;
	ld.global.u32 	%r121, [%rd36+12];
	mul.wide.s32 	%rd43, %r121, 4;
	add.s64 	%rd44, %rd1, %rd43;
	ld.global.u32 	%r122, [%rd44];
	mad.lo.s32 	%r157, %r122, %r120, %r116;
	mul.lo.s32 	%r123, %r120, %r119;
	sub.s32 	%r148, %r118, %r123;
	add.s32 	%r150, %r150, 4;
$L__BB79_8:
	setp.eq.s32 	%p7, %r15, 0;
	@%p7 bra 	$L__BB79_13;
	setp.eq.s32 	%p8, %r15, 1;
	@%p8 bra 	$L__BB79_11;
	mul.wide.u32 	%rd45, %r150, 4;
	add.s64 	%rd46, %rd3, %rd45;
	ld.global.u32 	%r125, [%rd46];
	div.s32 	%r126, %r148, %r125;
	add.s64 	%rd47, %rd2, %rd45;
	ld.global.u32 	%r127, [%rd47];
	mul.wide.s32 	%rd48, %r127, 4;
	add.s64 	%rd49, %rd1, %rd48;
	ld.global.u32 	%r128, [%rd49];
	mad.lo.s32 	%r129, %r128, %r126, %r157;
	mul.lo.s32 	%r130, %r126, %r125;
	sub.s32 	%r131, %r148, %r130;
	ld.global.u32 	%r132, [%rd46+4];
	div.s32 	%r133, %r131, %r132;
	ld.global.u32 	%r134, [%rd47+4];
	mul.wide.s32 	%rd50, %r134, 4;
	add.s64 	%rd51, %rd1, %rd50;
	ld.global.u32 	%r135, [%rd51];
	mad.lo.s32 	%r157, %r135, %r133, %r129;
	mul.lo.s32 	%r136, %r133, %r132;
	sub.s32 	%r148, %r131, %r136;
	add.s32 	%r150, %r150, 2;
$L__BB79_11:
	and.b32  	%r137, %r32, 1;
	setp.eq.b32 	%p9, %r137, 1;
	not.pred 	%p10, %p9;
	@%p10 bra 	$L__BB79_13;
	mul.wide.u32 	%rd52, %r150, 4;
	add.s64 	%rd53, %rd3, %rd52;
	ld.global.u32 	%r138, [%rd53];
	div.s32 	%r139, %r148, %r138;
	add.s64 	%rd54, %rd2, %rd52;
	ld.global.u32 	%r140, [%rd54];
	mul.wide.s32 	%rd55, %r140, 4;
	add.s64 	%rd56, %rd1, %rd55;
	ld.global.u32 	%r141, [%rd56];
	mad.lo.s32 	%r157, %r141, %r139, %r157;
$L__BB79_13:
	cvt.s64.s32 	%rd65, %r157;
$L__BB79_14:
	cvta.to.global.u64 	%rd57, %rd12;
	shl.b64 	%rd58, %rd65, 2;
	add.s64 	%rd59, %rd57, %rd58;
	ld.global.f32 	%f1, [%rd59];
	cvta.to.global.u64 	%rd60, %rd13;
	mul.wide.s32 	%rd61, %r1, 4;
	add.s64 	%rd62, %rd60, %rd61;
	ld.global.f32 	%f2, [%rd62];
	add.f32 	%f3, %f1, %f2;
	st.global.f32 	[%rd62], %f3;
$L__BB79_15:
	ret;

}
	// .globl	mean_kernel
.visible .entry mean_kernel(
	.param .u32 mean_kernel_param_0,
	.param .u64 .ptr .align 1 mean_kernel_param_1,
	.param .u64 .ptr .align 1 mean_kernel_param_2,
	.param .u32 mean_kernel_param_3
)
{
	.reg .pred 	%p<11>;
	.reg .b32 	%r<41>;
	.reg .b32 	%f<87>;
	.reg .b64 	%rd<16>;

	ld.param.u32 	%r24, [mean_kernel_param_0];
	ld.param.u64 	%rd4, [mean_kernel_param_1];
	ld.param.u64 	%rd3, [mean_kernel_param_2];
	ld.param.u32 	%r23, [mean_kernel_param_3];
	cvta.to.global.u64 	%rd1, %rd4;
	mov.u32 	%r25, %ctaid.x;
	mov.u32 	%r26, %ctaid.y;
	mov.u32 	%r27, %nctaid.x;
	mad.lo.s32 	%r28, %r26, %r27, %r25;
	mov.u32 	%r29, %ntid.x;
	mov.u32 	%r30, %tid.x;
	mad.lo.s32 	%r1, %r28, %r29, %r30;
	setp.ge.s32 	%p1, %r1, %r24;
	@%p1 bra 	$L__BB80_15;
	setp.lt.s32 	%p2, %r23, 1;
	mov.f32 	%f86, 0f00000000;
	@%p2 bra 	$L__BB80_14;
	mul.lo.s32 	%r2, %r23, %r1;
	and.b32  	%r3, %r23, 15;
	setp.lt.u32 	%p3, %r23, 16;
	mov.f32 	%f86, 0f00000000;
	mov.b32 	%r37, 0;
	@%p3 bra 	$L__BB80_5;
	and.b32  	%r37, %r23, 2147483632;
	neg.s32 	%r35, %r37;
	add.s64 	%rd2, %rd1, 32;
	mov.f32 	%f86, 0f00000000;
	mov.u32 	%r34, %r2;
$L__BB80_4:
	.pragma "nounroll";
	mul.wide.s32 	%rd5, %r34, 4;
	add.s64 	%rd6, %rd2, %rd5;
	ld.global.f32 	%f18, [%rd6+-32];
	add.f32 	%f19, %f86, %f18;
	ld.global.f32 	%f20, [%rd6+-28];
	add.f32 	%f21, %f19, %f20;
	ld.global.f32 	%f22, [%rd6+-24];
	add.f32 	%f23, %f21, %f22;
	ld.global.f32 	%f24, [%rd6+-20];
	add.f32 	%f25, %f23, %f24;
	ld.global.f32 	%f26, [%rd6+-16];
	add.f32 	%f27, %f25, %f26;
	ld.global.f32 	%f28, [%rd6+-12];
	add.f32 	%f29, %f27, %f28;
	ld.global.f32 	%f30, [%rd6+-8];
	add.f32 	%f31, %f29, %f30;
	ld.global.f32 	%f32, [%rd6+-4];
	add.f32 	%f33, %f31, %f32;
	ld.global.f32 	%f34, [%rd6];
	add.f32 	%f35, %f33, %f34;
	ld.global.f32 	%f36, [%rd6+4];
	add.f32 	%f37, %f35, %f36;
	ld.global.f32 	%f38, [%rd6+8];
	add.f32 	%f39, %f37, %f38;
	ld.global.f32 	%f40, [%rd6+12];
	add.f32 	%f41, %f39, %f40;
	ld.global.f32 	%f42, [%rd6+16];
	add.f32 	%f43, %f41, %f42;
	ld.global.f32 	%f44, [%rd6+20];
	add.f32 	%f45, %f43, %f44;
	ld.global.f32 	%f46, [%rd6+24];
	add.f32 	%f47, %f45, %f46;
	ld.global.f32 	%f48, [%rd6+28];
	add.f32 	%f86, %f47, %f48;
	add.s32 	%r35, %r35, 16;
	add.s32 	%r34, %r34, 16;
	setp.ne.s32 	%p4, %r35, 0;
	@%p4 bra 	$L__BB80_4;
$L__BB80_5:
	setp.eq.s32 	%p5, %r3, 0;
	@%p5 bra 	$L__BB80_14;
	and.b32  	%r11, %r23, 7;
	setp.lt.u32 	%p6, %r3, 8;
	@%p6 bra 	$L__BB80_8;
	add.s32 	%r32, %r37, %r2;
	mul.wide.s32 	%rd7, %r32, 4;
	add.s64 	%rd8, %rd1, %rd7;
	ld.global.f32 	%f50, [%rd8];
	add.f32 	%f51, %f86, %f50;
	ld.global.f32 	%f52, [%rd8+4];
	add.f32 	%f53, %f51, %f52;
	ld.global.f32 	%f54, [%rd8+8];
	add.f32 	%f55, %f53, %f54;
	ld.global.f32 	%f56, [%rd8+12];
	add.f32 	%f57, %f55, %f56;
	ld.global.f32 	%f58, [%rd8+16];
	add.f32 	%f59, %f57, %f58;
	ld.global.f32 	%f60, [%rd8+20];
	add.f32 	%f61, %f59, %f60;
	ld.global.f32 	%f62, [%rd8+24];
	add.f32 	%f63, %f61, %f62;
	ld.global.f32 	%f64, [%rd8+28];
	add.f32 	%f86, %f63, %f64;
	add.s32 	%r37, %r37, 8;
$L__BB80_8:
	setp.eq.s32 	%p7, %r11, 0;
	@%p7 bra 	$L__BB80_14;
	and.b32  	%r14, %r23, 3;
	setp.lt.u32 	%p8, %r11, 4;
	@%p8 bra 	$L__BB80_11;
	add.s32 	%r33, %r37, %r2;
	mul.wide.s32 	%rd9, %r33, 4;
	add.s64 	%rd10, %rd1, %rd9;
	ld.global.f32 	%f66, [%rd10];
	add.f32 	%f67, %f86, %f66;
	ld.global.f32 	%f68, [%rd10+4];
	add.f32 	%f69, %f67, %f68;
	ld.global.f32 	%f70, [%rd10+8];
	add.f32 	%f71, %f69, %f70;
	ld.global.f32 	%f72, [%rd10+12];
	add.f32 	%f86, %f71, %f72;
	add.s32 	%r37, %r37, 4;
$L__BB80_11:
	setp.eq.s32 	%p9, %r14, 0;
	@%p9 bra 	$L__BB80_14;
	add.s32 	%r40, %r37, %r2;
	neg.s32 	%r39, %r14;
$L__BB80_13:
	.pragma "nounroll";
	mul.wide.s32 	%rd11, %r40, 4;
	add.s64 	%rd12, %rd1, %rd11;
	ld.global.f32 	%f73, [%rd12];
	add.f32 	%f86, %f86, %f73;
	add.s32 	%r40, %r40, 1;
	add.s32 	%r39, %r39, 1;
	setp.ne.s32 	%p10, %r39, 0;
	@%p10 bra 	$L__BB80_13;
$L__BB80_14:
	cvt.rn.f32.s32 	%f74, %r23;
	div.rn.f32 	%f75, %f86, %f74;
	cvta.to.global.u64 	%rd13, %rd3;
	mul.wide.s32 	%rd14, %r1, 4;
	add.s64 	%rd15, %rd13, %rd14;
	ld.global.f32 	%f76, [%rd15];
	add.f32 	%f77, %f75, %f76;
	st.global.f32 	[%rd15], %f77;
$L__BB80_15:
	ret;

}
	// .globl	mean_back_kernel
.visible .entry mean_back_kernel(
	.param .u32 mean_back_kernel_param_0,
	.param .u64 .ptr .align 1 mean_back_kernel_param_1,
	.param .u64 .ptr .align 1 mean_back_kernel_param_2,
	.param .u32 mean_back_kernel_param_3
)
{
	.reg .pred 	%p<12>;
	.reg .b32 	%r<41>;
	.reg .b32 	%f<60>;
	.reg .b64 	%rd<16>;

	ld.param.u32 	%r24, [mean_back_kernel_param_0];
	ld.param.u64 	%rd4, [mean_back_kernel_param_1];
	ld.param.u64 	%rd5, [mean_back_kernel_param_2];
	ld.param.u32 	%r23, [mean_back_kernel_param_3];
	cvta.to.global.u64 	%rd1, %rd5;
	mov.u32 	%r25, %ctaid.x;
	mov.u32 	%r26, %ctaid.y;
	mov.u32 	%r27, %nctaid.x;
	mad.lo.s32 	%r28, %r26, %r27, %r25;
	mov.u32 	%r29, %ntid.x;
	mov.u32 	%r30, %tid.x;
	mad.lo.s32 	%r1, %r28, %r29, %r30;
	setp.ge.s32 	%p1, %r1, %r24;
	setp.lt.s32 	%p2, %r23, 1;
	or.pred  	%p3, %p1, %p2;
	@%p3 bra 	$L__BB81_13;
	cvta.to.global.u64 	%rd6, %rd4;
	mul.wide.s32 	%rd7, %r1, 4;
	add.s64 	%rd2, %rd6, %rd7;
	cvt.rn.f32.u32 	%f1, %r23;
	mul.lo.s32 	%r2, %r23, %r1;
	and.b32  	%r3, %r23, 15;
	setp.lt.u32 	%p4, %r23, 16;
	mov.b32 	%r37, 0;
	@%p4 bra 	$L__BB81_4;
	and.b32  	%r37, %r23, 2147483632;
	neg.s32 	%r35, %r37;
	add.s64 	%rd3, %rd1, 32;
	mov.u32 	%r34, %r2;
$L__BB81_3:
	.pragma "nounroll";
	mul.wide.s32 	%rd8, %r34, 4;
	add.s64 	%rd9, %rd3, %rd8;
	ld.global.f32 	%f2, [%rd2];
	div.rn.f32 	%f3, %f2, %f1;
	st.global.f32 	[%rd9+-32], %f3;
	ld.global.f32 	%f4, [%rd2];
	div.rn.f32 	%f5, %f4, %f1;
	st.global.f32 	[%rd9+-28], %f5;
	ld.global.f32 	%f6, [%rd2];
	div.rn.f32 	%f7, %f6, %f1;
	st.global.f32 	[%rd9+-24], %f7;
	ld.global.f32 	%f8, [%rd2];
	div.rn.f32 	%f9, %f8, %f1;
	st.global.f32 	[%rd9+-20], %f9;
	ld.global.f32 	%f10, [%rd2];
	div.rn.f32 	%f11, %f10, %f1;
	st.global.f32 	[%rd9+-16], %f11;
	ld.global.f32 	%f12, [%rd2];
	div.rn.f32 	%f13, %f12, %f1;
	st.global.f32 	[%rd9+-12], %f13;
	ld.global.f32 	%f14, [%rd2];
	div.rn.f32 	%f15, %f14, %f1;
	st.global.f32 	[%rd9+-8], %f15;
	ld.global.f32 	%f16, [%rd2];
	div.rn.f32 	%f17, %f16, %f1;
	st.global.f32 	[%rd9+-4], %f17;
	ld.global.f32 	%f18, [%rd2];
	div.rn.f32 	%f19, %f18, %f1;
	st.global.f32 	[%rd9], %f19;
	ld.global.f32 	%f20, [%rd2];
	div.rn.f32 	%f21, %f20, %f1;
	st.global.f32 	[%rd9+4], %f21;
	ld.global.f32 	%f22, [%rd2];
	div.rn.f32 	%f23, %f22, %f1;
	st.global.f32 	[%rd9+8], %f23;
	ld.global.f32 	%f24, [%rd2];
	div.rn.f32 	%f25, %f24, %f1;
	st.global.f32 	[%rd9+12], %f25;
	ld.global.f32 	%f26, [%rd2];
	div.rn.f32 	%f27, %f26, %f1;
	st.global.f32 	[%rd9+16], %f27;
	ld.global.f32 	%f28, [%rd2];
	div.rn.f32 	%f29, %f28, %f1;
	st.global.f32 	[%rd9+20], %f29;
	ld.global.f32 	%f30, [%rd2];
	div.rn.f32 	%f31, %f30, %f1;
	st.global.f32 	[%rd9+24], %f31;
	ld.global.f32 	%f32, [%rd2];
	div.rn.f32 	%f33, %f32, %f1;
	st.global.f32 	[%rd9+28], %f33;
	add.s32 	%r35, %r35, 16;
	add.s32 	%r34, %r34, 16;
	setp.ne.s32 	%p5, %r35, 0;
	@%p5 bra 	$L__BB81_3;
$L__BB81_4:
	setp.eq.s32 	%p6, %r3, 0;
	@%p6 bra 	$L__BB81_13;
	and.b32  	%r11, %r23, 7;
	setp.lt.u32 	%p7, %r3, 8;
	@%p7 bra 	$L__BB81_7;
	ld.global.f32 	%f34, [%rd2];
	div.rn.f32 	%f35, %f34, %f1;
	add.s32 	%r32, %r37, %r2;
	mul.wide.s32 	%rd10, %r32, 4;
	add.s64 	%rd11, %rd1, %rd10;
	st.global.f32 	[%rd11], %f35;
	ld.global.f32 	%f36, [%rd2];
	div.rn.f32 	%f37, %f36, %f1;
	st.global.f32 	[%rd11+4], %f37;
	ld.global.f32 	%f38, [%rd2];
	div.rn.f32 	%f39, %f38, %f1;
	st.global.f32 	[%rd11+8], %f39;
	ld.global.f32 	%f40, [%rd2];
	div.rn.f32 	%f41, %f40, %f1;
	st.global.f32 	[%rd11+12], %f41;
	ld.global.f32 	%f42, [%rd2];
	div.rn.f32 	%f43, %f42, %f1;
	st.global.f32 	[%rd11+16], %f43;
	ld.global.f32 	%f44, [%rd2];
	div.rn.f32 	%f45, %f44, %f1;
	st.global.f32 	[%rd11+20], %f45;
	ld.global.f32 	%f46, [%rd2];
	div.rn.f32 	%f47, %f46, %f1;
	st.global.f32 	[%rd11+24], %f47;
	ld.global.f32 	%f48, [%rd2];
	div.rn.f32 	%f49, %f48, %f1;
	st.global.f32 	[%rd11+28], %f49;
	add.s32 	%r37, %r37, 8;
$L__BB81_7:
	setp.eq.s32 	%p8, %r11, 0;
	@%p8 bra 	$L__BB81_13;
	and.b32  	%r14, %r23, 3;
	setp.lt.u32 	%p9, %r11, 4;
	@%p9 bra 	$L__BB81_10;
	ld.global.f32 	%f50, [%rd2];
	div.rn.f32 	%f51, %f50, %f1;
	add.s32 	%r33, %r37, %r2;
	mul.wide.s32 	%rd12, %r33, 4;
	add.s64 	%rd13, %rd1, %rd12;
	st.global.f32 	[%rd13], %f51;
	ld.global.f32 	%f52, [%rd2];
	div.rn.f32 	%f53, %f52, %f1;
	st.global.f32 	[%rd13+4], %f53;
	ld.global.f32 	%f54, [%rd2];
	div.rn.f32 	%f55, %f54, %f1;
	st.global.f32 	[%rd13+8], %f55;
	ld.global.f32 	%f56, [%rd2];
	div.rn.f32 	%f57, %f56, %f1;
	st.global.f32 	[%rd13+12], %f57;
	add.s32 	%r37, %r37, 4;
$L__BB81_10:
	setp.eq.s32 	%p10, %r14, 0;
	@%p10 bra 	$L__BB81_13;
	add.s32 	%r40, %r37, %r2;
	neg.s32 	%r39, %r14;
$L__BB81_12:
	.pragma "nounroll";
	mul.wide.s32 	%rd14, %r40, 4;
	add.s64 	%rd15, %rd1, %rd14;
	ld.global.f32 	%f58, [%rd2];
	div.rn.f32 	%f59, %f58, %f1;
	st.global.f32 	[%rd15], %f59;
	add.s32 	%r40, %r40, 1;
	add.s32 	%r39, %r39, 1;
	setp.ne.s32 	%p11, %r39, 0;
	@%p11 bra 	$L__BB81_12;
$L__BB81_13:
	ret;

}
	// .globl	cat_width_kernel
.visible .entry cat_width_kernel(
	.param .u32 cat_width_kernel_param_0,
	.param .u64 .ptr .align 1 cat_width_kernel_param_1,
	.param .u64 .ptr .align 1 cat_width_kernel_param_2,
	.param .u64 .ptr .align 1 cat_width_kernel_param_3,
	.param .u32 cat_width_kernel_param_4
)
{
	.reg .pred 	%p<13>;
	.reg .b32 	%r<46>;
	.reg .b32 	%f<11>;
	.reg .b64 	%rd<27>;

	ld.param.u32 	%r27, [cat_width_kernel_param_0];
	ld.param.u64 	%rd10, [cat_width_kernel_param_1];
	ld.param.u64 	%rd11, [cat_width_kernel_param_2];
	ld.param.u64 	%rd12, [cat_width_kernel_param_3];
	ld.param.u32 	%r26, [cat_width_kernel_param_4];
	cvta.to.global.u64 	%rd1, %rd10;
	cvta.to.global.u64 	%rd2, %rd12;
	cvta.to.global.u64 	%rd3, %rd11;
	mov.u32 	%r28, %ctaid.x;
	mov.u32 	%r29, %ctaid.y;
	mov.u32 	%r30, %nctaid.x;
	mad.lo.s32 	%r31, %r29, %r30, %r28;
	mov.u32 	%r32, %ntid.x;
	mov.u32 	%r33, %tid.x;
	mad.lo.s32 	%r1, %r31, %r32, %r33;
	setp.ge.s32 	%p1, %r1, %r27;
	setp.lt.s32 	%p2, %r26, 1;
	or.pred  	%p3, %p1, %p2;
	@%p3 bra 	$L__BB82_22;
	shl.b32 	%r35, %r26, 1;
	mul.lo.s32 	%r2, %r26, %r1;
	shl.b32 	%r3, %r2, 1;
	max.s32 	%r4, %r35, 1;
	and.b32  	%r5, %r4, 3;
	setp.lt.s32 	%p4, %r35, 4;
	mov.b32 	%r45, 0;
	@%p4 bra 	$L__BB82_16;
	and.b32  	%r45, %r4, 2147483644;
	add.s64 	%rd4, %rd3, 4;
	add.s64 	%rd5, %rd1, 4;
	mov.b32 	%r41, 0;
	cvt.s64.s32 	%rd19, %r3;
	mov.u32 	%r39, %r2;
	mov.u32 	%r40, %r3;
$L__BB82_3:
	mul.wide.s32 	%rd13, %r39, 4;
	add.s64 	%rd6, %rd4, %rd13;
	add.s64 	%rd7, %rd5, %rd13;
	setp.le.u32 	%p5, %r26, %r41;
	@%p5 bra 	$L__BB82_5;
	ld.global.f32 	%f2, [%rd7+-4];
	mul.wide.s32 	%rd16, %r40, 4;
	add.s64 	%rd17, %rd2, %rd16;
	st.global.f32 	[%rd17], %f2;
	bra.uni 	$L__BB82_6;
$L__BB82_5:
	ld.global.f32 	%f1, [%rd6+-4];
	mul.wide.s32 	%rd14, %r40, 4;
	add.s64 	%rd15, %rd2, %rd14;
	st.global.f32 	[%rd15], %f1;
$L__BB82_6:
	add.s32 	%r10, %r41, 1;
	setp.gt.u32 	%p6, %r26, %r10;
	cvt.s64.s32 	%rd18, %r41;
	add.s64 	%rd20, %rd19, %rd18;
	shl.b64 	%rd21, %rd20, 2;
	add.s64 	%rd8, %rd2, %rd21;
	@%p6 bra 	$L__BB82_8;
	ld.global.f32 	%f3, [%rd6+-4];
	st.global.f32 	[%rd8+4], %f3;
	bra.uni 	$L__BB82_9;
$L__BB82_8:
	ld.global.f32 	%f4, [%rd7+-4];
	st.global.f32 	[%rd8+4], %f4;
$L__BB82_9:
	add.s32 	%r11, %r10, 1;
	setp.gt.u32 	%p7, %r26, %r11;
	@%p7 bra 	$L__BB82_11;
	ld.global.f32 	%f5, [%rd6];
	st.global.f32 	[%rd8+8], %f5;
	bra.uni 	$L__BB82_12;
$L__BB82_11:
	ld.global.f32 	%f6, [%rd7];
	st.global.f32 	[%rd8+8], %f6;
$L__BB82_12:
	add.s32 	%r12, %r11, 1;
	setp.gt.u32 	%p8, %r26, %r12;
	@%p8 bra 	$L__BB82_14;
	ld.global.f32 	%f7, [%rd6];
	st.global.f32 	[%rd8+12], %f7;
	bra.uni 	$L__BB82_15;
$L__BB82_14:
	ld.global.f32 	%f8, [%rd7];
	st.global.f32 	[%rd8+12], %f8;
$L__BB82_15:
	add.s32 	%r40, %r40, 4;
	add.s32 	%r39, %r39, 2;
	add.s32 	%r41, %r12, 1;
	setp.ne.s32 	%p9, %r41, %r45;
	@%p9 bra 	$L__BB82_3;
$L__BB82_16:
	setp.eq.s32 	%p10, %r5, 0;
	@%p10 bra 	$L__BB82_22;
	add.s32 	%r44, %r45, %r3;
	neg.s32 	%r43, %r5;
$L__BB82_18:
	.pragma "nounroll";
	mul.wide.s32 	%rd22, %r44, 4;
	add.s64 	%rd9, %rd2, %rd22;
	shr.u32 	%r22, %r45, 1;
	setp.gt.u32 	%p11, %r26, %r45;
	@%p11 bra 	$L__BB82_20;
	add.s32 	%r37, %r22, %r2;
	mul.wide.s32 	%rd23, %r37, 4;
	add.s64 	%rd24, %rd3, %rd23;
	ld.global.f32 	%f9, [%rd24];
	st.global.f32 	[%rd9], %f9;
	bra.uni 	$L__BB82_21;
$L__BB82_20:
	add.s32 	%r38, %r22, %r2;
	mul.wide.s32 	%rd25, %r38, 4;
	add.s64 	%rd26, %rd1, %rd25;
	ld.global.f32 	%f10, [%rd26];
	st.global.f32 	[%rd9], %f10;
$L__BB82_21:
	add.s32 	%r45, %r45, 1;
	add.s32 	%r44, %r44, 1;
	add.s32 	%r43, %r43, 1;
	setp.ne.s32 	%p12, %r43, 0;
	@%p12 bra 	$L__BB82_18;
$L__BB82_22:
	ret;

}
	// .globl	cat_width_back_kernel
.visible .entry cat_width_back_kernel(
	.param .u32 cat_width_back_kernel_param_0,
	.param .u64 .ptr .align 1 cat_width_back_kernel_param_1,
	.param .u64 .ptr .align 1 cat_width_back_kernel_param_2,
	.param .u64 .ptr .align 1 cat_width_back_kernel_param_3,
	.param .u32 cat_width_back_kernel_param_4
)
{
	.reg .pred 	%p<13>;
	.reg .b32 	%r<46>;
	.reg .b32 	%f<11>;
	.reg .b64 	%rd<27>;

	ld.param.u32 	%r27, [cat_width_back_kernel_param_0];
	ld.param.u64 	%rd10, [cat_width_back_kernel_param_1];
	ld.param.u64 	%rd11, [cat_width_back_kernel_param_2];
	ld.param.u64 	%rd12, [cat_width_back_kernel_param_3];
	ld.param.u32 	%r26, [cat_width_back_kernel_param_4];
	cvta.to.global.u64 	%rd1, %rd10;
	cvta.to.global.u64 	%rd2, %rd11;
	cvta.to.global.u64 	%rd3, %rd12;
	mov.u32 	%r28, %ctaid.x;
	mov.u32 	%r29, %ctaid.y;
	mov.u32 	%r30, %nctaid.x;
	mad.lo.s32 	%r31, %r29, %r30, %r28;
	mov.u32 	%r32, %ntid.x;
	mov.u32 	%r33, %tid.x;
	mad.lo.s32 	%r1, %r31, %r32, %r33;
	setp.ge.s32 	%p1, %r1, %r27;
	setp.lt.s32 	%p2, %r26, 1;
	or.pred  	%p3, %p1, %p2;
	@%p3 bra 	$L__BB83_22;
	shl.b32 	%r35, %r26, 1;
	mul.lo.s32 	%r2, %r26, %r1;
	shl.b32 	%r3, %r2, 1;
	max.s32 	%r4, %r35, 1;
	and.b32  	%r5, %r4, 3;
	setp.lt.s32 	%p4, %r35, 4;
	mov.b32 	%r45, 0;
	@%p4 bra 	$L__BB83_16;
	and.b32  	%r45, %r4, 2147483644;
	add.s64 	%rd4, %rd2, 4;
	add.s64 	%rd5, %rd1, 4;
	mov.b32 	%r41, 0;
	cvt.s64.s32 	%rd19, %r3;
	mov.u32 	%r39, %r2;
	mov.u32 	%r40, %r3;
$L__BB83_3:
	mul.wide.s32 	%rd13, %r39, 4;
	add.s64 	%rd6, %rd4, %rd13;
	add.s64 	%rd7, %rd5, %rd13;
	setp.le.u32 	%p5, %r26, %r41;
	@%p5 bra 	$L__BB83_5;
	mul.wide.s32 	%rd16, %r40, 4;
	add.s64 	%rd17, %rd3, %rd16;
	ld.global.f32 	%f2, [%rd17];
	st.global.f32 	[%rd7+-4], %f2;
	bra.uni 	$L__BB83_6;
$L__BB83_5:
	mul.wide.s32 	%rd14, %r40, 4;
	add.s64 	%rd15, %rd3, %rd14;
	ld.global.f32 	%f1, [%rd15];
	st.global.f32 	[%rd6+-4], %f1;
$L__BB83_6:
	add.s32 	%r10, %r41, 1;
	setp.gt.u32 	%p6, %r26, %r10;
	cvt.s64.s32 	%rd18, %r41;
	add.s64 	%rd20, %rd19, %rd18;
	shl.b64 	%rd21, %rd20, 2;
	add.s64 	%rd8, %rd3, %rd21;
	@%p6 bra 	$L__BB83_8;
	ld.global.f32 	%f3, [%rd8+4];
	st.global.f32 	[%rd6+-4], %f3;
	bra.uni 	$L__BB83_9;
$L__BB83_8:
	ld.global.f32 	%f4, [%rd8+4];
	st.global.f32 	[%rd7+-4], %f4;
$L__BB83_9:
	add.s32 	%r11, %r10, 1;
	setp.gt.u32 	%p7, %r26, %r11;
	@%p7 bra 	$L__BB83_11;
	ld.global.f32 	%f5, [%rd8+8];
	st.global.f32 	[%rd6], %f5;
	bra.uni 	$L__BB83_12;
$L__BB83_11:
	ld.global.f32 	%f6, [%rd8+8];
	st.global.f32 	[%rd7], %f6;
$L__BB83_12:
	add.s32 	%r12, %r11, 1;
	setp.gt.u32 	%p8, %r26, %r12;
	@%p8 bra 	$L__BB83_14;
	ld.global.f32 	%f7, [%rd8+12];
	st.global.f32 	[%rd6], %f7;
	bra.uni 	$L__BB83_15;
$L__BB83_14:
	ld.global.f32 	%f8, [%rd8+12];
	st.global.f32 	[%rd7], %f8;
$L__BB83_15:
	add.s32 	%r40, %r40, 4;
	add.s32 	%r39, %r39, 2;
	add.s32 	%r41, %r12, 1;
	setp.ne.s32 	%p9, %r41, %r45;
	@%p9 bra 	$L__BB83_3;
$L__BB83_16:
	setp.eq.s32 	%p10, %r5, 0;
	@%p10 bra 	$L__BB83_22;
	add.s32 	%r44, %r45, %r3;
	neg.s32 	%r43, %r5;
$L__BB83_18:
	.pragma "nounroll";
	mul.wide.s32 	%rd22, %r44, 4;
	add.s64 	%rd9, %rd3, %rd22;
	shr.u32 	%r22, %r45, 1;
	setp.gt.u32 	%p11, %r26, %r45;
	@%p11 bra 	$L__BB83_20;
	ld.global.f32 	%f9, [%rd9];
	add.s32 	%r37, %r22, %r2;
	mul.wide.s32 	%rd23, %r37, 4;
	add.s64 	%rd24, %rd2, %rd23;
	st.global.f32 	[%rd24], %f9;
	bra.uni 	$L__BB83_21;
$L__BB83_20:
	ld.global.f32 	%f10, [%rd9];
	add.s32 	%r38, %r22, %r2;
	mul.wide.s32 	%rd25, %r38, 4;
	add.s64 	%rd26, %rd1, %rd25;
	st.global.f32 	[%rd26], %f10;
$L__BB83_21:
	add.s32 	%r45, %r45, 1;
	add.s32 	%r44, %r44, 1;
	add.s32 	%r43, %r43, 1;
	setp.ne.s32 	%p12, %r43, 0;
	@%p12 bra 	$L__BB83_18;
$L__BB83_22:
	ret;

}
	// .globl	update_ema
.visible .entry update_ema(
	.param .u32 update_ema_param_0,
	.param .u64 .ptr .align 1 update_ema_param_1,
	.param .u64 .ptr .align 1 update_ema_param_2,
	.param .f32 update_ema_param_3
)
{
	.reg .pred 	%p<2>;
	.reg .b32 	%r<9>;
	.reg .b32 	%f<8>;
	.reg .b64 	%rd<8>;

	ld.param.u32 	%r2, [update_ema_param_0];
	ld.param.u64 	%rd1, [update_ema_param_1];
	ld.param.u64 	%rd2, [update_ema_param_2];
	ld.param.f32 	%f1, [update_ema_param_3];
	mov.u32 	%r3, %ctaid.x;
	mov.u32 	%r4, %ctaid.y;
	mov.u32 	%r5, %nctaid.x;
	mad.lo.s32 	%r6, %r4, %r5, %r3;
	mov.u32 	%r7, %ntid.x;
	mov.u32 	%r8, %tid.x;
	mad.lo.s32 	%r1, %r6, %r7, %r8;
	setp.ge.s32 	%p1, %r1, %r2;
	@%p1 bra 	$L__BB84_2;
	cvta.to.global.u64 	%rd3, %rd1;
	cvta.to.global.u64 	%rd4, %rd2;
	mul.wide.s32 	%rd5, %r1, 4;
	add.s64 	%rd6, %rd3, %rd5;
	ld.global.f32 	%f2, [%rd6];
	add.s64 	%rd7, %rd4, %rd5;
	ld.global.f32 	%f3, [%rd7];
	mov.f32 	%f4, 0f3F800000;
	sub.f32 	%f5, %f4, %f1;
	mul.f32 	%f6, %f5, %f3;
	fma.rn.f32 	%f7, %f1, %f2, %f6;
	st.global.f32 	[%rd6], %f7;
$L__BB84_2:
	ret;

}


// ===== COMPILED SASS (sm_100) =====

	.target	sm_100

	.elftype	@"ET_EXEC"


//--------------------- .note.nv.tkinfo           --------------------------
	.section	.note.nv.tkinfo,"",@"SHT_NOTE"
	.sectionflags	@"SHF_NOTE_NV_TKINFO"
	.tkinfo
        /*0018*/ 	.word	0x00000002
        /*0030*/ 	.string	""
        /*0030*/ 	.string	"ptxas"
        /*0030*/ 	.string	"Cuda compilation tools, release 13.0, V13.0.88"
        /*0030*/ 	.string	"Build cuda_13.0.r13.0/compiler.36424714_0"
        /*0030*/ 	.string	"-arch sm_100 -m 64 "



//--------------------- .note.nv.cuinfo           --------------------------
	.section	.note.nv.cuinfo,"",@"SHT_NOTE"
	.sectionflags	@"SHF_NOTE_NV_CUINFO"
        /*0018*/ 	.short	0x0002
        /*001a*/ 	.short	0x0064
        /*001c*/ 	.short	0x0082
	.zero		2


//--------------------- .nv.info                  --------------------------
	.section	.nv.info,"",@"SHT_CUDA_INFO"
	.align	4


	//----- nvinfo : EIATTR_REGCOUNT
	.align		4
        /*0000*/ 	.byte	0x04, 0x2f
        /*0002*/ 	.short	(.L_2 - .L_1)
	.align		4
.L_1:
        /*0004*/ 	.word	index@(fill_kernel)
        /*0008*/ 	.word	0x0000000a


	//----- nvinfo : EIATTR_FRAME_SIZE
	.align		4
.L_2:
        /*000c*/ 	.byte	0x04, 0x11
        /*000e*/ 	.short	(.L_4 - .L_3)
	.align		4
.L_3:
        /*0010*/ 	.word	index@(fill_kernel)
        /*0014*/ 	.word	0x00000000


	//----- nvinfo : EIATTR_REGCOUNT
	.align		4
.L_4:
        /*0018*/ 	.byte	0x04, 0x2f
        /*001a*/ 	.short	(.L_6 - .L_5)
	.align		4
.L_5:
        /*001c*/ 	.word	index@(abs_kernel)
        /*0020*/ 	.word	0x0000000a


	//----- nvinfo : EIATTR_FRAME_SIZE
	.align		4
.L_6:
        /*0024*/ 	.byte	0x04, 0x11
        /*0026*/ 	.short	(.L_8 - .L_7)
	.align		4
.L_7:
        /*0028*/ 	.word	index@(abs_kernel)
        /*002c*/ 	.word	0x00000000


	//----- nvinfo : EIATTR_REGCOUNT
	.align		4
.L_8:
        /*0030*/ 	.byte	0x04, 0x2f
        /*0032*/ 	.short	(.L_10 - .L_9)
	.align		4
.L_9:
        /*0034*/ 	.word	index@(abs_backward_kernel)
        /*0038*/ 	.word	0x0000000e


	//----- nvinfo : EIATTR_FRAME_SIZE
	.align		4
.L_10:
        /*003c*/ 	.byte	0x04, 0x11
        /*003e*/ 	.short	(.L_12 - .L_11)
	.align		4
.L_11:
        /*0040*/ 	.word	index@(abs_backward_kernel)
        /*0044*/ 	.word	0x00000000


	//----- nvinfo : EIATTR_REGCOUNT
	.align		4
.L_12:
        /*0048*/ 	.byte	0x04, 0x2f
        /*004a*/ 	.short	(.L_14 - .L_13)
	.align		4
.L_13:
        /*004c*/ 	.word	index@(copy_kernel)
        /*0050*/ 	.word	0x0000000a


	//----- nvinfo : EIATTR_FRAME_SIZE
	.align		4
.L_14:
        /*0054*/ 	.byte	0x04, 0x11
        /*0056*/ 	.short	(.L_16 - .L_15)
	.align		4
.L_15:
        /*0058*/ 	.word	index@(copy_kernel)
        /*005c*/ 	.word	0x00000000


	//----- nvinfo : EIATTR_REGCOUNT
	.align		4
.L_16:
        /*0060*/ 	.byte	0x04, 0x2f
        /*0062*/ 	.short	(.L_18 - .L_17)
	.align		4
.L_17:
        /*0064*/ 	.word	index@(axpy_kernel)
        /*0068*/ 	.word	0x0000000c


	//----- nvinfo : EIATTR_FRAME_SIZE
	.align		4
.L_18:
        /*006c*/ 	.byte	0x04, 0x11
        /*006e*/ 	.short	(.L_20 - .L_19)
	.align		4
.L_19:
        /*0070*/ 	.word	index@(axpy_kernel)
        /*0074*/ 	.word	0x00000000


	//----- nvinfo : EIATTR_REGCOUNT
	.align		4
.L_20:
        /*0078*/ 	.byte	0x04, 0x2f
        /*007a*/ 	.short	(.L_22 - .L_21)
	.align		4
.L_21:
        /*007c*/ 	.word	index@(one_hot_kernel)
        /*0080*/ 	.word	0x0000000c


	//----- nvinfo : EIATTR_FRAME_SIZE
	.align		4
.L_22:
        /*0084*/ 	.byte	0x04, 0x11
        /*0086*/ 	.short	(.L_24 - .L_23)
	.align		4
.L_23:
        /*0088*/ 	.word	index@(one_hot_kernel)
        /*008c*/ 	.word	0x00000000


	//----- nvinfo : EIATTR_REGCOUNT
	.align		4
.L_24:
        /*0090*/ 	.byte	0x04, 0x2f
        /*0092*/ 	.short	(.L_26 - .L_25)
	.align		4
.L_25:
        /*0094*/ 	.word	index@(copy_number_kernel)
        /*0098*/ 	.word	0x00000018


	//----- nvinfo : EIATTR_FRAME_SIZE
	.align		4
.L_26:
        /*009c*/ 	.byte	0x04, 0x11
        /*009e*/ 	.short	(.L_28 - .L_27)
	.align		4
.L_27:
        /*00a0*/ 	.word	index@(copy_number_kernel)
        /*00a4*/ 	.word	0x00000000


	//----- nvinfo : EIATTR_REGCOUNT
	.align		4
.L_28:
        /*00a8*/ 	.byte	0x04, 0x2f
        /*00aa*/ 	.short	(.L_30 - .L_29)
	.align		4
.L_29:
        /*00ac*/ 	.word	index@(copy_channel_kernel)
        /*00b0*/ 	.word	0x00000018


	//----- nvinfo : EIATTR_FRAME_SIZE
	.align		4
.L_30:
        /*00b4*/ 	.byte	0x04, 0x11
        /*00b6*/ 	.short	(.L_32 - .L_31)
	.align		4
.L_31:
        /*00b8*/ 	.word	index@(copy_channel_kernel)
        /*00bc*/ 	.word	0x00000000


	//----- nvinfo : EIATTR_REGCOUNT
	.align		4
.L_32:
        /*00c0*/ 	.byte	0x04, 0x2f
        /*00c2*/ 	.short	(.L_34 - .L_33)
	.align		4
.L_33:
        /*00c4*/ 	.word	index@(get_by_channel_kenel)
        /*00c8*/ 	.word	0x0000000e


	//----- nvinfo : EIATTR_FRAME_SIZE
	.align		4
.L_34:
        /*00cc*/ 	.byte	0x04, 0x11
        /*00ce*/ 	.short	(.L_36 - .L_35)
	.align		4
.L_35:
        /*00d0*/ 	.word	index@(get_by_channel_kenel)
        /*00d4*/ 	.word	0x00000000


	//----- nvinfo : EIATTR_REGCOUNT
	.align		4
.L_36:
        /*00d8*/ 	.byte	0x04, 0x2f
        /*00da*/ 	.short	(.L_38 - .L_37)
	.align		4
.L_37:
        /*00dc*/ 	.word	index@(broadcast_kernel)
        /*00e0*/ 	.word	0x0000000a


	//----- nvinfo : EIATTR_FRAME_SIZE
	.align		4
.L_38:
        /*00e4*/ 	.byte	0x04, 0x11
        /*00e6*/ 	.short	(.L_40 - .L_39)
	.align		4
.L_39:
        /*00e8*/ 	.word	index@(broadcast_kernel)
        /*00ec*/ 	.word	0x00000000


	//----- nvinfo : EIATTR_REGCOUNT
	.align		4
.L_40:
        /*00f0*/ 	.byte	0x04, 0x2f
        /*00f2*/ 	.short	(.L_42 - .L_41)
	.align		4
.L_41:
        /*00f4*/ 	.word	index@(broadcast_number_kernel)
        /*00f8*/ 	.word	0x0000000e


	//----- nvinfo : EIATTR_FRAME_SIZE
	.align		4
.L_42:
        /*00fc*/ 	.byte	0x04, 0x11
        /*00fe*/ 	.short	(.L_44 - .L_43)
	.align		4
.L_43:
        /*0100*/ 	.word	index@(broadcast_number_kernel)
        /*0104*/ 	.word	0x00000000


	//----- nvinfo : EIATTR_REGCOUNT
	.align		4
.L_44:
        /*0108*/ 	.byte	0x04, 0x2f
        /*010a*/ 	.short	(.L_46 - .L_45)
	.align		4
.L_45:
        /*010c*/ 	.word	index@(broadcast_row_kernel)
        /*0110*/ 	.word	0x0000000d


	//----- nvinfo : EIATTR_FRAME_SIZE
	.align		4
.L_46:
        /*0114*/ 	.byte	0x04, 0x11
        /*0116*/ 	.short	(.L_48 - .L_47)
	.align		4
.L_47:
        /*0118*/ 	.word	index@(broadcast_row_kernel)
        /*011c*/ 	.word	0x00000000


	//----- nvinfo : EIATTR_REGCOUNT
	.align		4
.L_48:
        /*0120*/ 	.byte	0x04, 0x2f
        /*0122*/ 	.short	(.L_50 - .L_49)
	.align		4
.L_49:
        /*0124*/ 	.word	index@(broadcast_plus_kernel)
        /*0128*/ 	.word	0x0000000a


	//----- nvinfo : EIATTR_FRAME_SIZE
	.align		4
.L_50:
        /*012c*/ 	.byte	0x04, 0x11
        /*012e*/ 	.short	(.L_52 - .L_51)
	.align		4
.L_51:
        /*0130*/ 	.word	index@(broadcast_plus_kernel)
        /*0134*/ 	.word	0x00000000


	//----- nvinfo : EIATTR_REGCOUNT
	.align		4
.L_52:
        /*0138*/ 	.byte	0x04, 0x2f
        /*013a*/ 	.short	(.L_54 - .L_53)
	.align		4
.L_53:
        /*013c*/ 	.word	index@(broadcast_number_plus_kernel)
        /*0140*/ 	.word	0x0000000e


	//----- nvinfo : EIATTR_FRAME_SIZE
	.align		4
.L_54:
        /*0144*/ 	.byte	0x04, 0x11
        /*0146*/ 	.short	(.L_56 - .L_55)
	.align		4
.L_55:
        /*0148*/ 	.word	index@(broadcast_number_plus_kernel)
        /*014c*/ 	.word	0x00000000


	//----- nvinfo : EIATTR_REGCOUNT
	.align		4
.L_56:
        /*0150*/ 	.byte	0x04, 0x2f
        /*0152*/ 	.short	(.L_58 - .L_57)
	.align		4
.L_57:
        /*0154*/ 	.word	index@(broadcast_row_plus_kernel)
        /*0158*/ 	.word	0x0000000d


	//----- nvinfo : EIATTR_FRAME_SIZE
	.align		4
.L_58:
        /*015c*/ 	.byte	0x04, 0x11
        /*015e*/ 	.short	(.L_60 - .L_59)
	.align		4
.L_59:
        /*0160*/ 	.word	index@(broadcast_row_plus_kernel)
        /*0164*/ 	.word	0x00000000


	//----- nvinfo : EIATTR_REGCOUNT
	.align		4
.L_60:
        /*0168*/ 	.byte	0x04, 0x2f
        /*016a*/ 	.short	(.L_62 - .L_61)
	.align		4
.L_61:
        /*016c*/ 	.word	index@(add_kernel)
        /*0170*/ 	.word	0x0000000c


	//----- nvinfo : EIATTR_FRAME_SIZE
	.align		4
.L_62:
        /*0174*/ 	.byte	0x04, 0x11
        /*0176*/ 	.short	(.L_64 - .L_63)
	.align		4
.L_63:
        /*0178*/ 	.word	index@(add_kernel)
        /*017c*/ 	.word	0x00000000


	//----- nvinfo : EIATTR_REGCOUNT
	.align		4
.L_64:
        /*0180*/ 	.byte	0x04, 0x2f
        /*0182*/ 	.short	(.L_66 - .L_65)
	.align		4
.L_65:
        /*0184*/ 	.word	index@(add_axis_kernel)
        /*0188*/ 	.word	0x0000000c


	//----- nvinfo : EIATTR_FRAME_SIZE
	.align		4
.L_66:
        /*018c*/ 	.byte	0x04, 0x11
        /*018e*/ 	.short	(.L_68 - .L_67)
	.align		4
.L_67:
        /*0190*/ 	.word	index@(add_axis_kernel)
        /*0194*/ 	.word	0x00000000


	//----- nvinfo : EIATTR_REGCOUNT
	.align		4
.L_68:
        /*0198*/ 	.byte	0x04, 0x2f
        /*019a*/ 	.short	(.L_70 - .L_69)
	.align		4
.L_69:
        /*019c*/ 	.word	index@(add_axis_kernel2)
        /*01a0*/ 	.word	0x0000000c


	//----- nvinfo : EIATTR_FRAME_SIZE
	.align		4
.L_70:
        /*01a4*/ 	.byte	0x04, 0x11
        /*01a6*/ 	.short	(.L_72 - .L_71)
	.align		4
.L_71:
        /*01a8*/ 	.word	index@(add_axis_kernel2)
        /*01ac*/ 	.word	0x00000000


	//----- nvinfo : EIATTR_REGCOUNT
	.align		4
.L_72:
        /*01b0*/ 	.byte	0x04, 0x2f
        /*01b2*/ 	.short	(.L_74 - .L_73)
	.align		4
.L_73:
        /*01b4*/ 	.word	index@(add_axis_kernel3)
        /*01b8*/ 	.word	0x00000010


	//----- nvinfo : EIATTR_FRAME_SIZE
	.align		4
.L_74:
        /*01bc*/ 	.byte	0x04, 0x11
        /*01be*/ 	.short	(.L_76 - .L_75)
	.align		4
.L_75:
        /*01c0*/ 	.word	index@(add_axis_kernel3)
        /*01c4*/ 	.word	0x00000000


	//----- nvinfo : EIATTR_REGCOUNT
	.align		4
.L_76:
        /*01c8*/ 	.byte	0x04, 0x2f
        /*01ca*/ 	.short	(.L_78 - .L_77)
	.align		4
.L_77:
        /*01cc*/ 	.word	index@(add_axis_back_kernel)
        /*01d0*/ 	.word	0x00000020


	//----- nvinfo : EIATTR_FRAME_SIZE
	.align		4
.L_78:
        /*01d4*/ 	.byte	0x04, 0x11
        /*01d6*/ 	.short	(.L_80 - .L_79)
	.align		4
.L_79:
        /*01d8*/ 	.word	index@(add_axis_back_kernel)
        /*01dc*/ 	.word	0x00000000


	//----- nvinfo : EIATTR_REGCOUNT
	.align		4
.L_80:
        /*01e0*/ 	.byte	0x04, 0x2f
        /*01e2*/ 	.short	(.L_82 - .L_81)
	.align		4
.L_81:
        /*01e4*/ 	.word	index@(mul_axis_kernel)
        /*01e8*/ 	.word	0x00000010


	//----- nvinfo : EIATTR_FRAME_SIZE
	.align		4
.L_82:
        /*01ec*/ 	.byte	0x04, 0x11
        /*01ee*/ 	.short	(.L_84 - .L_83)
	.align		4
.L_83:
        /*01f0*/ 	.word	index@(mul_axis_kernel)
        /*01f4*/ 	.word	0x00000000


	//----- nvinfo : EIATTR_REGCOUNT
	.align		4
.L_84:
        /*01f8*/ 	.byte	0x04, 0x2f
        /*01fa*/ 	.short	(.L_86 - .L_85)
	.align		4
.L_85:
        /*01fc*/ 	.word	index@(mul_axis_kernel2)
        /*0200*/ 	.word	0x0000000c


	//----- nvinfo : EIATTR_FRAME_SIZE
	.align		4
.L_86:
        /*0204*/ 	.byte	0x04, 0x11
        /*0206*/ 	.short	(.L_88 - .L_87)
	.align		4
.L_87:
        /*0208*/ 	.word	index@(mul_axis_kernel2)
        /*020c*/ 	.word	0x00000000


	//----- nvinfo : EIATTR_REGCOUNT
	.align		4
.L_88:
        /*0210*/ 	.byte	0x04, 0x2f
        /*0212*/ 	.short	(.L_90 - .L_89)
	.align		4
.L_89:
        /*0214*/ 	.word	index@(mul_axis_back_kernel)
        /*0218*/ 	.word	0x00000016


	//----- nvinfo : EIATTR_FRAME_SIZE
	.align		4
.L_90:
        /*021c*/ 	.byte	0x04, 0x11
        /*021e*/ 	.short	(.L_92 - .L_91)
	.align		4
.L_91:
        /*0220*/ 	.word	index@(mul_axis_back_kernel)
        /*0224*/ 	.word	0x00000000


	//----- nvinfo : EIATTR_REGCOUNT
	.align		4
.L_92:
        /*0228*/ 	.byte	0x04, 0x2f
        /*022a*/ 	.short	(.L_94 - .L_93)
	.align		4
.L_93:
        /*022c*/ 	.word	index@(mul_axis_back_left_kernel)
        /*0230*/ 	.word	0x00000010


	//----- nvinfo : EIATTR_FRAME_SIZE
	.align		4
.L_94:
        /*0234*/ 	.byte	0x04, 0x11
        /*0236*/ 	.short	(.L_96 - .L_95)
	.align		4
.L_95:
        /*0238*/ 	.word	index@(mul_axis_back_left_kernel)
        /*023c*/ 	.word	0x00000000


	//----- nvinfo : EIATTR_REGCOUNT
	.align		4
.L_96:
        /*0240*/ 	.byte	0x04, 0x2f
        /*0242*/ 	.short	(.L_98 - .L_97)
	.align		4
.L_97:
        /*0244*/ 	.word	index@(mul_axis_back_right_kernel)
        /*0248*/ 	.word	0x00000020


	//----- nvinfo : EIATTR_FRAME_SIZE
	.align		4
.L_98:
        /*024c*/ 	.byte	0x04, 0x11
        /*024e*/ 	.short	(.L_100 - .L_99)
	.align		4
.L_99:
        /*0250*/ 	.word	index@(mul_axis_back_right_kernel)
        /*0254*/ 	.word	0x00000000


	//----- nvinfo : EIATTR_REGCOUNT
	.align		4
.L_100:
        /*0258*/ 	.byte	0x04, 0x2f
        /*025a*/ 	.short	(.L_102 - .L_101)
	.align		4
.L_101:
        /*025c*/ 	.word	index@(expand_kernel)
        /*0260*/ 	.word	0x0000000c


	//----- nvinfo : EIATTR_FRAME_SIZE
	.align		4
.L_102:
        /*0264*/ 	.byte	0x04, 0x11
        /*0266*/ 	.short	(.L_104 - .L_103)
	.align		4
.L_103:
        /*0268*/ 	.word	index@(expand_kernel)
        /*026c*/ 	.word	0x00000000


	//----- nvinfo : EIATTR_REGCOUNT
	.align		4
.L_104:
        /*0270*/ 	.byte	0x04, 0x2f
        /*0272*/ 	.short	(.L_106 - .L_105)
	.align		4
.L_105:
        /*0274*/ 	.word	index@(sum_kernel)
        /*0278*/ 	.word	0x00000014


	//----- nvinfo : EIATTR_FRAME_SIZE
	.align		4
.L_106:
        /*027c*/ 	.byte	0x04, 0x11
        /*027e*/ 	.short	(.L_108 - .L_107)
	.align		4
.L_107:
        /*0280*/ 	.word	index@(sum_kernel)
        /*0284*/ 	.word	0x00000000


	//----- nvinfo : EIATTR_REGCOUNT
	.align		4
.L_108:
        /*0288*/ 	.byte	0x04, 0x2f
        /*028a*/ 	.short	(.L_110 - .L_109)
	.align		4
.L_109:
        /*028c*/ 	.word	index@(sum_channel_kernel)
        /*0290*/ 	.word	0x00000016


	//----- nvinfo : EIATTR_FRAME_SIZE
	.align		4
.L_110:
        /*0294*/ 	.byte	0x04, 0x11
        /*0296*/ 	.short	(.L_112 - .L_111)
	.align		4
.L_111:
        /*0298*/ 	.word	index@(sum_channel_kernel)
        /*029c*/ 	.word	0x00000000


	//----- nvinfo : EIATTR_REGCOUNT
	.align		4
.L_112:
        /*02a0*/ 	.byte	0x04, 0x2f
        /*02a2*/ 	.short	(.L_114 - .L_113)
	.align		4
.L_113:
        /*02a4*/ 	.word	index@(sum_height_kernel)
        /*02a8*/ 	.word	0x00000016


	//----- nvinfo : EIATTR_FRAME_SIZE
	.align		4
.L_114:
        /*02ac*/ 	.byte	0x04, 0x11
        /*02ae*/ 	.short	(.L_116 - .L_115)
	.align		4
.L_115:
        /*02b0*/ 	.word	index@(sum_height_kernel)
        /*02b4*/ 	.word	0x00000000


	//----- nvinfo : EIATTR_REGCOUNT
	.align		4
.L_116:
        /*02b8*/ 	.byte	0x04, 0x2f
        /*02ba*/ 	.short	(.L_118 - .L_117)
	.align		4
.L_117:
        /*02bc*/ 	.word	index@(sum_pow_kernel)
        /*02c0*/ 	.word	0x00000011


	//----- nvinfo : EIATTR_FRAME_SIZE
	.align		4
.L_118:
        /*02c4*/ 	.byte	0x04, 0x11
        /*02c6*/ 	.short	(.L_120 - .L_119)
	.align		4
.L_119:
        /*02c8*/ 	.word	index@(sum_pow_kernel)
        /*02cc*/ 	.word	0x00000000


	//----- nvinfo : EIATTR_REGCOUNT
	.align		4
.L_120:
        /*02d0*/ 	.byte	0x04, 0x2f
        /*02d2*/ 	.short	(.L_122 - .L_121)
	.align		4
.L_121:
        /*02d4*/ 	.word	index@(sum_pow_channel_kernel)
        /*02d8*/ 	.word	0x00000016


	//----- nvinfo : EIATTR_FRAME_SIZE
	.align		4
.L_122:
        /*02dc*/ 	.byte	0x04, 0x11
        /*02de*/ 	.short	(.L_124 - .L_123)
	.align		4
.L_123:
        /*02e0*/ 	.word	index@(sum_pow_channel_kernel)
        /*02e4*/ 	.word	0x00000000


	//----- nvinfo : EIATTR_REGCOUNT
	.align		4
.L_124:
        /*02e8*/ 	.byte	0x04, 0x2f
        /*02ea*/ 	.short	(.L_126 - .L_125)
	.align		4
.L_125:
        /*02ec*/ 	.word	index@(sum_pow_height_kernel)
        /*02f0*/ 	.word	0x00000016


	//----- nvinfo : EIATTR_FRAME_SIZE
	.align		4
.L_126:
        /*02f4*/ 	.byte	0x04, 0x11
        /*02f6*/ 	.short	(.L_128 - .L_127)
	.align		4
.L_127:
        /*02f8*/ 	.word	index@(sum_pow_height_kernel)
        /*02fc*/ 	.word	0x00000000


	//----- nvinfo : EIATTR_REGCOUNT
	.align		4
.L_128:
        /*0300*/ 	.byte	0x04, 0x2f
        /*0302*/ 	.short	(.L_130 - .L_129)
	.align		4
.L_129:
        /*0304*/ 	.word	index@(max_kernel)
        /*0308*/ 	.word	0x00000020


	//----- nvinfo : EIATTR_FRAME_SIZE
	.align		4
.L_130:
        /*030c*/ 	.byte	0x04, 0x11
        /*030e*/ 	.short	(.L_132 - .L_131)
	.align		4
.L_131:
        /*0310*/ 	.word	index@(max_kernel)
        /*0314*/ 	.word	0x00000000


	//----- nvinfo : EIATTR_REGCOUNT
	.align		4
.L_132:
        /*0318*/ 	.byte	0x04, 0x2f
        /*031a*/ 	.short	(.L_134 - .L_133)
	.align		4
.L_133:
        /*031c*/ 	.word	index@(max_channel_kernel)
        /*0320*/ 	.word	0x00000020


	//----- nvinfo : EIATTR_FRAME_SIZE
	.align		4
.L_134:
        /*0324*/ 	.byte	0x04, 0x11
        /*0326*/ 	.short	(.L_136 - .L_135)
	.align		4
.L_135:
        /*0328*/ 	.word	index@(max_channel_kernel)
        /*032c*/ 	.word	0x00000000


	//----- nvinfo : EIATTR_REGCOUNT
	.align		4
.L_136:
        /*0330*/ 	.byte	0x04, 0x2f
        /*0332*/ 	.short	(.L_138 - .L_137)
	.align		4
.L_137:
        /*0334*/ 	.word	index@(max_backward_kernel)
        /*0338*/ 	.word	0x00000020


	//----- nvinfo : EIATTR_FRAME_SIZE
	.align		4
.L_138:
        /*033c*/ 	.byte	0x04, 0x11
        /*033e*/ 	.short	(.L_140 - .L_139)
	.align		4
.L_139:
        /*0340*/ 	.word	index@(max_backward_kernel)
        /*0344*/ 	.word	0x00000000


	//----- nvinfo : EIATTR_REGCOUNT
	.align		4
.L_140:
        /*0348*/ 	.byte	0x04, 0x2f
        /*034a*/ 	.short	(.L_142 - .L_141)
	.align		4
.L_141:
        /*034c*/ 	.word	index@(max_channel_backward_kernel)
        /*0350*/ 	.word	0x0000001f


	//----- nvinfo : EIATTR_FRAME_SIZE
	.align		4
.L_142:
        /*0354*/ 	.byte	0x04, 0x11
        /*0356*/ 	.short	(.L_144 - .L_143)
	.align		4
.L_143:
        /*0358*/ 	.word	index@(max_channel_backward_kernel)
        /*035c*/ 	.word	0x00000000


	//----- nvinfo : EIATTR_REGCOUNT
	.align		4
.L_144:
        /*0360*/ 	.byte	0x04, 0x2f
        /*0362*/ 	.short	(.L_146 - .L_145)
	.align		4
.L_145:
        /*0364*/ 	.word	index@(add_scalar_kernel)
        /*0368*/ 	.word	0x0000000a


	//----- nvinfo : EIATTR_FRAME_SIZE
	.align		4
.L_146:
        /*036c*/ 	.byte	0x04, 0x11
        /*036e*/ 	.short	(.L_148 - .L_147)
	.align		4
.L_147:
        /*0370*/ 	.word	index@(add_scalar_kernel)
        /*0374*/ 	.word	0x00000000


	//----- nvinfo : EIATTR_REGCOUNT
	.align		4
.L_148:
        /*0378*/ 	.byte	0x04, 0x2f
        /*037a*/ 	.short	(.L_150 - .L_149)
	.align		4
.L_149:
        /*037c*/ 	.word	index@(add_number_kernel)
        /*0380*/ 	.word	0x00000018


	//----- nvinfo : EIATTR_FRAME_SIZE
	.align		4
.L_150:
        /*0384*/ 	.byte	0x04, 0x11
        /*0386*/ 	.short	(.L_152 - .L_151)
	.align		4
.L_151:
        /*0388*/ 	.word	index@(add_number_kernel)
        /*038c*/ 	.word	0x00000000


	//----- nvinfo : EIATTR_REGCOUNT
	.align		4
.L_152:
        /*0390*/ 	.byte	0x04, 0x2f
        /*0392*/ 	.short	(.L_154 - .L_153)
	.align		4
.L_153:
        /*0394*/ 	.word	index@(add_channel_kernel)
        /*0398*/ 	.word	0x00000018


	//----- nvinfo : EIATTR_FRAME_SIZE
	.align		4
.L_154:
        /*039c*/ 	.byte	0x04, 0x11
        /*039e*/ 	.short	(.L_156 - .L_155)
	.align		4
.L_155:
        /*03a0*/ 	.word	index@(add_channel_kernel)
        /*03a4*/ 	.word	0x00000000


	//----- nvinfo : EIATTR_REGCOUNT
	.align		4
.L_156:
        /*03a8*/ 	.byte	0x04, 0x2f
        /*03aa*/ 	.short	(.L_158 - .L_157)
	.align		4
.L_157:
        /*03ac*/ 	.word	index@(sub_kernel)
        /*03b0*/ 	.word	0x0000000c


	//----- nvinfo : EIATTR_FRAME_SIZE
	.align		4
.L_158:
        /*03b4*/ 	.byte	0x04, 0x11
        /*03b6*/ 	.short	(.L_160 - .L_159)
	.align		4
.L_159:
        /*03b8*/ 	.word	index@(sub_kernel)
        /*03bc*/ 	.word	0x00000000


	//----- nvinfo : EIATTR_REGCOUNT
	.align		4
.L_160:
        /*03c0*/ 	.byte	0x04, 0x2f
        /*03c2*/ 	.short	(.L_162 - .L_161)
	.align		4
.L_161:
        /*03c4*/ 	.word	index@(sub_axis_kernel)
        /*03c8*/ 	.word	0x0000000c


	//----- nvinfo : EIATTR_FRAME_SIZE
	.align		4
.L_162:
        /*03cc*/ 	.byte	0x04, 0x11
        /*03ce*/ 	.short	(.L_164 - .L_163)
	.align		4
.L_163:
        /*03d0*/ 	.word	index@(sub_axis_kernel)
        /*03d4*/ 	.word	0x00000000


	//----- nvinfo : EIATTR_REGCOUNT
	.align		4
.L_164:
        /*03d8*/ 	.byte	0x04, 0x2f
        /*03da*/ 	.short	(.L_166 - .L_165)
	.align		4
.L_165:
        /*03dc*/ 	.word	index@(sub_scalar_kernel)
        /*03e0*/ 	.word	0x0000000a


	//----- nvinfo : EIATTR_FRAME_SIZE
	.align		4
.L_166:
        /*03e4*/ 	.byte	0x04, 0x11
        /*03e6*/ 	.short	(.L_168 - .L_167)
	.align		4
.L_167:
        /*03e8*/ 	.word	index@(sub_scalar_kernel)
        /*03ec*/ 	.word	0x00000000


	//----- nvinfo : EIATTR_REGCOUNT
	.align		4
.L_168:
        /*03f0*/ 	.byte	0x04, 0x2f
        /*03f2*/ 	.short	(.L_170 - .L_169)
	.align		4
.L_169:
        /*03f4*/ 	.word	index@(scalar_sub_kernel)
        /*03f8*/ 	.word	0x0000000a


	//----- nvinfo : EIATTR_FRAME_SIZE
	.align		4
.L_170:
        /*03fc*/ 	.byte	0x04, 0x11
        /*03fe*/ 	.short	(.L_172 - .L_171)
	.align		4
.L_171:
        /*0400*/ 	.word	index@(scalar_sub_kernel)
        /*0404*/ 	.word	0x00000000


	//----- nvinfo : EIATTR_REGCOUNT
	.align		4
.L_172:
        /*0408*/ 	.byte	0x04, 0x2f
        /*040a*/ 	.short	(.L_174 - .L_173)
	.align		4
.L_173:
        /*040c*/ 	.word	index@(bool_kernel)
        /*0410*/ 	.word	0x0000000c


	//----- nvinfo : EIATTR_FRAME_SIZE
	.align		4
.L_174:
        /*0414*/ 	.byte	0x04, 0x11
        /*0416*/ 	.short	(.L_176 - .L_175)
	.align		4
.L_175:
        /*0418*/ 	.word	index@(bool_kernel)
        /*041c*/ 	.word	0x00000000


	//----- nvinfo : EIATTR_REGCOUNT
	.align		4
.L_176:
        /*0420*/ 	.byte	0x04, 0x2f
        /*0422*/ 	.short	(.L_178 - .L_177)
	.align		4
.L_177:
        /*0424*/ 	.word	index@(mask_kernel)
        /*0428*/ 	.word	0x0000000b


	//----- nvinfo : EIATTR_FRAME_SIZE
	.align		4
.L_178:
        /*042c*/ 	.byte	0x04, 0x11
        /*042e*/ 	.short	(.L_180 - .L_179)
	.align		4
.L_179:
        /*0430*/ 	.word	index@(mask_kernel)
        /*0434*/ 	.word	0x00000000


	//----- nvinfo : EIATTR_REGCOUNT
	.align		4
.L_180:
        /*0438*/ 	.byte	0x04, 0x2f
        /*043a*/ 	.short	(.L_182 - .L_181)
	.align		4
.L_181:
        /*043c*/ 	.word	index@(mul_kernel)
        /*0440*/ 	.word	0x0000000c


	//----- nvinfo : EIATTR_FRAME_SIZE
	.align		4
.L_182:
        /*0444*/ 	.byte	0x04, 0x11
        /*0446*/ 	.short	(.L_184 - .L_183)
	.align		4
.L_183:
        /*0448*/ 	.word	index@(mul_kernel)
        /*044c*/ 	.word	0x00000000


	//----- nvinfo : EIATTR_REGCOUNT
	.align		4
.L_184:
        /*0450*/ 	.byte	0x04, 0x2f
        /*0452*/ 	.short	(.L_186 - .L_185)
	.align		4
.L_185:
        /*0454*/ 	.word	index@(mul_scalar_kernel)
        /*0458*/ 	.word	0x0000000a


	//----- nvinfo : EIATTR_FRAME_SIZE
	.align		4
.L_186:
        /*045c*/ 	.byte	0x04, 0x11
        /*045e*/ 	.short	(.L_188 - .L_187)
	.align		4
.L_187:
        /*0460*/ 	.word	index@(mul_scalar_kernel)
        /*0464*/ 	.word	0x00000000


	//----- nvinfo : EIATTR_REGCOUNT
	.align		4
.L_188:
        /*0468*/ 	.byte	0x04, 0x2f
        /*046a*/ 	.short	(.L_190 - .L_189)
	.align		4
.L_189:
        /*046c*/ 	.word	index@(mul_plus_kernel)
        /*0470*/ 	.word	0x0000000c


	//----- nvinfo : EIATTR_FRAME_SIZE
	.align		4
.L_190:
        /*0474*/ 	.byte	0x04, 0x11
        /*0476*/ 	.short	(.L_192 - .L_191)
	.align		4
.L_191:
        /*0478*/ 	.word	index@(mul_plus_kernel)
        /*047c*/ 	.word	0x00000000


	//----- nvinfo : EIATTR_REGCOUNT
	.align		4
.L_192:
        /*0480*/ 	.byte	0x04, 0x2f
        /*0482*/ 	.short	(.L_194 - .L_193)
	.align		4
.L_193:
        /*0484*/ 	.word	index@(mul_plus_scalar_kernel)
        /*0488*/ 	.word	0x0000000a


	//----- nvinfo : EIATTR_FRAME_SIZE
	.align		4
.L_194:
        /*048c*/ 	.byte	0x04, 0x11
        /*048e*/ 	.short	(.L_196 - .L_195)
	.align		4
.L_195:
        /*0490*/ 	.word	index@(mul_plus_scalar_kernel)
        /*0494*/ 	.word	0x00000000


	//----- nvinfo : EIATTR_REGCOUNT
	.align		4
.L_196:
        /*0498*/ 	.byte	0x04, 0x2f
        /*049a*/ 	.short	(.L_198 - .L_197)
	.align		4
.L_197:
        /*049c*/ 	.word	index@(mul_plus_scalar_axis_kernel)
        /*04a0*/ 	.word	0x00000016


	//----- nvinfo : EIATTR_FRAME_SIZE
	.align		4
.L_198:
        /*04a4*/ 	.byte	0x04, 0x11
        /*04a6*/ 	.short	(.L_200 - .L_199)
	.align		4
.L_199:
        /*04a8*/ 	.word	index@(mul_plus_scalar_axis_kernel)
        /*04ac*/ 	.word	0x00000000


	//----- nvinfo : EIATTR_REGCOUNT
	.align		4
.L_200:
        /*04b0*/ 	.byte	0x04, 0x2f
        /*04b2*/ 	.short	(.L_202 - .L_201)
	.align		4
.L_201:
        /*04b4*/ 	.word	index@(div_kernel)
        /*04b8*/ 	.word	0x00000010


	//----- nvinfo : EIATTR_FRAME_SIZE
	.align		4
.L_202:
        /*04bc*/ 	.byte	0x04, 0x11
        /*04be*/ 	.short	(.L_204 - .L_203)
	.align		4
.L_203:
        /*04c0*/ 	.word	index@($__internal_15_$__cuda_sm3x_div_rn_noftz_f32_slowpath)
        /*04c4*/ 	.word	0x00000000


	//----- nvinfo : EIATTR_FRAME_SIZE
	.align		4
.L_204:
        /*04c8*/ 	.byte	0x04, 0x11
        /*04ca*/ 	.short	(.L_206 - .L_205)
	.align		4
.L_205:
        /*04cc*/ 	.word	index@(div_kernel)
        /*04d0*/ 	.word	0x00000000


	//----- nvinfo : EIATTR_REGCOUNT
	.align		4
.L_206:
        /*04d4*/ 	.byte	0x04, 0x2f
        /*04d6*/ 	.short	(.L_208 - .L_207)
	.align		4
.L_207:
        /*04d8*/ 	.word	index@(div_axis_kernel)
        /*04dc*/ 	.word	0x0000000f


	//----- nvinfo : EIATTR_FRAME_SIZE
	.align		4
.L_208:
        /*04e0*/ 	.byte	0x04, 0x11
        /*04e2*/ 	.short	(.L_210 - .L_209)
	.align		4
.L_209:
        /*04e4*/ 	.word	index@($__internal_14_$__cuda_sm3x_div_rn_noftz_f32_slowpath)
        /*04e8*/ 	.word	0x00000000


	//----- nvinfo : EIATTR_FRAME_SIZE
	.align		4
.L_210:
        /*04ec*/ 	.byte	0x04, 0x11
        /*04ee*/ 	.short	(.L_212 - .L_211)
	.align		4
.L_211:
        /*04f0*/ 	.word	index@(div_axis_kernel)
        /*04f4*/ 	.word	0x00000000


	//----- nvinfo : EIATTR_REGCOUNT
	.align		4
.L_212:
        /*04f8*/ 	.byte	0x04, 0x2f
        /*04fa*/ 	.short	(.L_214 - .L_213)
	.align		4
.L_213:
        /*04fc*/ 	.word	index@(div_scalar_kernel)
        /*0500*/ 	.word	0x00000010


	//----- nvinfo : EIATTR_FRAME_SIZE
	.align		4
.L_214:
        /*0504*/ 	.byte	0x04, 0x11
        /*0506*/ 	.short	(.L_216 - .L_215)
	.align		4
.L_215:
        /*0508*/ 	.word	index@($__internal_13_$__cuda_sm3x_div_rn_noftz_f32_slowpath)
        /*050c*/ 	.word	0x00000000


	//----- nvinfo : EIATTR_FRAME_SIZE
	.align		4
.L_216:
        /*0510*/ 	.byte	0x04, 0x11
        /*0512*/ 	.short	(.L_218 - .L_217)
	.align		4
.L_217:
        /*0514*/ 	.word	index@(div_scalar_kernel)
        /*0518*/ 	.word	0x00000000


	//----- nvinfo : EIATTR_REGCOUNT
	.align		4
.L_218:
        /*051c*/ 	.byte	0x04, 0x2f
        /*051e*/ 	.short	(.L_220 - .L_219)
	.align		4
.L_219:
        /*0520*/ 	.word	index@(scalar_div_kernel)
        /*0524*/ 	.word	0x00000010


	//----- nvinfo : EIATTR_FRAME_SIZE
	.align		4
.L_220:
        /*0528*/ 	.byte	0x04, 0x11
        /*052a*/ 	.short	(.L_222 - .L_221)
	.align		4
.L_221:
        /*052c*/ 	.word	index@($__internal_12_$__cuda_sm3x_div_rn_noftz_f32_slowpath)
        /*0530*/ 	.word	0x00000000


	//----- nvinfo : EIATTR_FRAME_SIZE
	.align		4
.L_222:
        /*0534*/ 	.byte	0x04, 0x11
        /*0536*/ 	.short	(.L_224 - .L_223)
	.align		4
.L_223:
        /*0538*/ 	.word	index@(scalar_div_kernel)
        /*053c*/ 	.word	0x00000000


	//----- nvinfo : EIATTR_REGCOUNT
	.align		4
.L_224:
        /*0540*/ 	.byte	0x04, 0x2f
        /*0542*/ 	.short	(.L_226 - .L_225)
	.align		4
.L_225:
        /*0544*/ 	.word	index@(div_bGrad_kernel)
        /*0548*/ 	.word	0x00000010


	//----- nvinfo : EIATTR_FRAME_SIZE
	.align		4
.L_226:
        /*054c*/ 	.byte	0x04, 0x11
        /*054e*/ 	.short	(.L_228 - .L_227)
	.align		4
.L_227:
        /*0550*/ 	.word	index@($__internal_11_$__cuda_sm3x_div_rn_noftz_f32_slowpath)
        /*0554*/ 	.word	0x00000000


	//----- nvinfo : EIATTR_FRAME_SIZE
	.align		4
.L_228:
        /*0558*/ 	.byte	0x04, 0x11
        /*055a*/ 	.short	(.L_230 - .L_229)
	.align		4
.L_229:
        /*055c*/ 	.word	index@(div_bGrad_kernel)
        /*0560*/ 	.word	0x00000000


	//----- nvinfo : EIATTR_REGCOUNT
	.align		4
.L_230:
        /*0564*/ 	.byte	0x04, 0x2f
        /*0566*/ 	.short	(.L_232 - .L_231)
	.align		4
.L_231:
        /*0568*/ 	.word	index@(div_bGrad_axis_kernel)
        /*056c*/ 	.word	0x0000001c


	//----- nvinfo : EIATTR_FRAME_SIZE
	.align		4
.L_232:
        /*0570*/ 	.byte	0x04, 0x11
        /*0572*/ 	.short	(.L_234 - .L_233)
	.align		4
.L_233:
        /*0574*/ 	.word	index@($__internal_10_$__cuda_sm3x_div_rn_noftz_f32_slowpath)
        /*0578*/ 	.word	0x00000000


	//----- nvinfo : EIATTR_FRAME_SIZE
	.align		4
.L_234:
        /*057c*/ 	.byte	0x04, 0x11
        /*057e*/ 	.short	(.L_236 - .L_235)
	.align		4
.L_235:
        /*0580*/ 	.word	index@(div_bGrad_axis_kernel)
        /*0584*/ 	.word	0x00000000


	//----- nvinfo : EIATTR_REGCOUNT
	.align		4
.L_236:
        /*0588*/ 	.byte	0x04, 0x2f
        /*058a*/ 	.short	(.L_238 - .L_237)
	.align		4
.L_237:
        /*058c*/ 	.word	index@(div_scalar_bGrad_kernel)
        /*0590*/ 	.word	0x00000010


	//----- nvinfo : EIATTR_FRAME_SIZE
	.align		4
.L_238:
        /*0594*/ 	.byte	0x04, 0x11
        /*0596*/ 	.short	(.L_240 - .L_239)
	.align		4
.L_239:
        /*0598*/ 	.word	index@($__internal_9_$__cuda_sm3x_div_rn_noftz_f32_slowpath)
        /*059c*/ 	.word	0x00000000


	//----- nvinfo : EIATTR_FRAME_SIZE
	.align		4
.L_240:
        /*05a0*/ 	.byte	0x04, 0x11
        /*05a2*/ 	.short	(.L_242 - .L_241)
	.align		4
.L_241:
        /*05a4*/ 	.word	index@(div_scalar_bGrad_kernel)
        /*05a8*/ 	.word	0x00000000


	//----- nvinfo : EIATTR_REGCOUNT
	.align		4
.L_242:
        /*05ac*/ 	.byte	0x04, 0x2f
        /*05ae*/ 	.short	(.L_244 - .L_243)
	.align		4
.L_243:
        /*05b0*/ 	.word	index@(div_plus_kernel)
        /*05b4*/ 	.word	0x00000010


	//----- nvinfo : EIATTR_FRAME_SIZE
	.align		4
.L_244:
        /*05b8*/ 	.byte	0x04, 0x11
        /*05ba*/ 	.short	(.L_246 - .L_245)
	.align		4
.L_245:
        /*05bc*/ 	.word	index@($__internal_8_$__cuda_sm3x_div_rn_noftz_f32_slowpath)
        /*05c0*/ 	.word	0x00000000


	//----- nvinfo : EIATTR_FRAME_SIZE
	.align		4
.L_246:
        /*05c4*/ 	.byte	0x04, 0x11
        /*05c6*/ 	.short	(.L_248 - .L_247)
	.align		4
.L_247:
        /*05c8*/ 	.word	index@(div_plus_kernel)
        /*05cc*/ 	.word	0x00000000


	//----- nvinfo : EIATTR_REGCOUNT
	.align		4
.L_248:
        /*05d0*/ 	.byte	0x04, 0x2f
        /*05d2*/ 	.short	(.L_250 - .L_249)
	.align		4
.L_249:
        /*05d4*/ 	.word	index@(div_plus_axis_kernel)
        /*05d8*/ 	.word	0x0000000f


	//----- nvinfo : EIATTR_FRAME_SIZE
	.align		4
.L_250:
        /*05dc*/ 	.byte	0x04, 0x11
        /*05de*/ 	.short	(.L_252 - .L_251)
	.align		4
.L_251:
        /*05e0*/ 	.word	index@($__internal_7_$__cuda_sm3x_div_rn_noftz_f32_slowpath)
        /*05e4*/ 	.word	0x00000000


	//----- nvinfo : EIATTR_FRAME_SIZE
	.align		4
.L_252:
        /*05e8*/ 	.byte	0x04, 0x11
        /*05ea*/ 	.short	(.L_254 - .L_253)
	.align		4
.L_253:
        /*05ec*/ 	.word	index@(div_plus_axis_kernel)
        /*05f0*/ 	.word	0x00000000


	//----- nvinfo : EIATTR_REGCOUNT
	.align		4
.L_254:
        /*05f4*/ 	.byte	0x04, 0x2f
        /*05f6*/ 	.short	(.L_256 - .L_255)
	.align		4
.L_255:
        /*05f8*/ 	.word	index@(div_plus_scalar_kernel)
        /*05fc*/ 	.word	0x00000010


	//----- nvinfo : EIATTR_FRAME_SIZE
	.align		4
.L_256:
        /*0600*/ 	.byte	0x04, 0x11
        /*0602*/ 	.short	(.L_258 - .L_257)
	.align		4
.L_257:
        /*0604*/ 	.word	index@($__internal_6_$__cuda_sm3x_div_rn_noftz_f32_slowpath)
        /*0608*/ 	.word	0x00000000


	//----- nvinfo : EIATTR_FRAME_SIZE
	.align		4
.L_258:
        /*060c*/ 	.byte	0x04, 0x11
        /*060e*/ 	.short	(.L_260 - .L_259)
	.align		4
.L_259:
        /*0610*/ 	.word	index@(div_plus_scalar_kernel)
        /*0614*/ 	.word	0x00000000


	//----- nvinfo : EIATTR_REGCOUNT
	.align		4
.L_260:
        /*0618*/ 	.byte	0x04, 0x2f
        /*061a*/ 	.short	(.L_262 - .L_261)
	.align		4
.L_261:
        /*061c*/ 	.word	index@(scalar_plus_div_kernel)
        /*0620*/ 	.word	0x00000010


	//----- nvinfo : EIATTR_FRAME_SIZE
	.align		4
.L_262:
        /*0624*/ 	.byte	0x04, 0x11
        /*0626*/ 	.short	(.L_264 - .L_263)
	.align		4
.L_263:
        /*0628*/ 	.word	index@($__internal_5_$__cuda_sm3x_div_rn_noftz_f32_slowpath)
        /*062c*/ 	.word	0x00000000


	//----- nvinfo : EIATTR_FRAME_SIZE
	.align		4
.L_264:
        /*0630*/ 	.byte	0x04, 0x11
        /*0632*/ 	.short	(.L_266 - .L_265)
	.align		4
.L_265:
        /*0634*/ 	.word	index@(scalar_plus_div_kernel)
        /*0638*/ 	.word	0x00000000


	//----- nvinfo : EIATTR_REGCOUNT
	.align		4
.L_266:
        /*063c*/ 	.byte	0x04, 0x2f
        /*063e*/ 	.short	(.L_268 - .L_267)
	.align		4
.L_267:
        /*0640*/ 	.word	index@(pow_kernel)
        /*0644*/ 	.word	0x0000000f


	//----- nvinfo : EIATTR_FRAME_SIZE
	.align		4
.L_268:
        /*0648*/ 	.byte	0x04, 0x11
        /*064a*/ 	.short	(.L_270 - .L_269)
	.align		4
.L_269:
        /*064c*/ 	.word	index@(pow_kernel)
        /*0650*/ 	.word	0x00000000


	//----- nvinfo : EIATTR_REGCOUNT
	.align		4
.L_270:
        /*0654*/ 	.byte	0x04, 0x2f
        /*0656*/ 	.short	(.L_272 - .L_271)
	.align		4
.L_271:
        /*0658*/ 	.word	index@(sqrt_kernel)
        /*065c*/ 	.word	0x0000000c


	//----- nvinfo : EIATTR_FRAME_SIZE
	.align		4
.L_272:
        /*0660*/ 	.byte	0x04, 0x11
        /*0662*/ 	.short	(.L_274 - .L_273)
	.align		4
.L_273:
        /*0664*/ 	.word	index@($__internal_4_$__cuda_sm20_sqrt_rn_f32_slowpath)
        /*0668*/ 	.word	0x00000000


	//----- nvinfo : EIATTR_FRAME_SIZE
	.align		4
.L_274:
        /*066c*/ 	.byte	0x04, 0x11
        /*066e*/ 	.short	(.L_276 - .L_275)
	.align		4
.L_275:
        /*0670*/ 	.word	index@(sqrt_kernel)
        /*0674*/ 	.word	0x00000000


	//----- nvinfo : EIATTR_REGCOUNT
	.align		4
.L_276:
        /*0678*/ 	.byte	0x04, 0x2f
        /*067a*/ 	.short	(.L_278 - .L_277)
	.align		4
.L_277:
        /*067c*/ 	.word	index@(log_kernel)
        /*0680*/ 	.word	0x0000000c


	//----- nvinfo : EIATTR_FRAME_SIZE
	.align		4
.L_278:
        /*0684*/ 	.byte	0x04, 0x11
        /*0686*/ 	.short	(.L_280 - .L_279)
	.align		4
.L_279:
        /*0688*/ 	.word	index@(log_kernel)
        /*068c*/ 	.word	0x00000000


	//----- nvinfo : EIATTR_REGCOUNT
	.align		4
.L_280:
        /*0690*/ 	.byte	0x04, 0x2f
        /*0692*/ 	.short	(.L_282 - .L_281)
	.align		4
.L_281:
        /*0694*/ 	.word	index@(exp_kernel)
        /*0698*/ 	.word	0x0000000c


	//----- nvinfo : EIATTR_FRAME_SIZE
	.align		4
.L_282:
        /*069c*/ 	.byte	0x04, 0x11
        /*069e*/ 	.short	(.L_284 - .L_283)
	.align		4
.L_283:
        /*06a0*/ 	.word	index@(exp_kernel)
        /*06a4*/ 	.word	0x00000000


	//----- nvinfo : EIATTR_REGCOUNT
	.align		4
.L_284:
        /*06a8*/ 	.byte	0x04, 0x2f
        /*06aa*/ 	.short	(.L_286 - .L_285)
	.align		4
.L_285:
        /*06ac*/ 	.word	index@(sin_kernel)
        /*06b0*/ 	.word	0x00000012


	//----- nvinfo : EIATTR_FRAME_SIZE
	.align		4
.L_286:
        /*06b4*/ 	.byte	0x04, 0x11
        /*06b6*/ 	.short	(.L_288 - .L_287)
	.align		4
.L_287:
        /*06b8*/ 	.word	index@(sin_kernel)
        /*06bc*/ 	.word	0x00000000


	//----- nvinfo : EIATTR_REGCOUNT
	.align		4
.L_288:
        /*06c0*/ 	.byte	0x04, 0x2f
        /*06c2*/ 	.short	(.L_290 - .L_289)
	.align		4
.L_289:
        /*06c4*/ 	.word	index@(cos_kernel)
        /*06c8*/ 	.word	0x00000012


	//----- nvinfo : EIATTR_FRAME_SIZE
	.align		4
.L_290:
        /*06cc*/ 	.byte	0x04, 0x11
        /*06ce*/ 	.short	(.L_292 - .L_291)
	.align		4
.L_291:
        /*06d0*/ 	.word	index@(cos_kernel)
        /*06d4*/ 	.word	0x00000000


	//----- nvinfo : EIATTR_REGCOUNT
	.align		4
.L_292:
        /*06d8*/ 	.byte	0x04, 0x2f
        /*06da*/ 	.short	(.L_294 - .L_293)
	.align		4
.L_293:
        /*06dc*/ 	.word	index@(tan_kernel)
        /*06e0*/ 	.word	0x00000012


	//----- nvinfo : EIATTR_FRAME_SIZE
	.align		4
.L_294:
        /*06e4*/ 	.byte	0x04, 0x11
        /*06e6*/ 	.short	(.L_296 - .L_295)
	.align		4
.L_295:
        /*06e8*/ 	.word	index@(tan_kernel)
        /*06ec*/ 	.word	0x00000000


	//----- nvinfo : EIATTR_REGCOUNT
	.align		4
.L_296:
        /*06f0*/ 	.byte	0x04, 0x2f
        /*06f2*/ 	.short	(.L_298 - .L_297)
	.align		4
.L_297:
        /*06f4*/ 	.word	index@(tan_back_kernel)
        /*06f8*/ 	.word	0x00000012


	//----- nvinfo : EIATTR_FRAME_SIZE
	.align		4
.L_298:
        /*06fc*/ 	.byte	0x04, 0x11
        /*06fe*/ 	.short	(.L_300 - .L_299)
	.align		4
.L_299:
        /*0700*/ 	.word	index@($__internal_3_$__cuda_sm20_rcp_rn_f32_slowpath)
        /*0704*/ 	.word	0x00000000


	//----- nvinfo : EIATTR_FRAME_SIZE
	.align		4
.L_300:
        /*0708*/ 	.byte	0x04, 0x11
        /*070a*/ 	.short	(.L_302 - .L_301)
	.align		4
.L_301:
        /*070c*/ 	.word	index@(tan_back_kernel)
        /*0710*/ 	.word	0x00000000


	//----- nvinfo : EIATTR_REGCOUNT
	.align		4
.L_302:
        /*0714*/ 	.byte	0x04, 0x2f
        /*0716*/ 	.short	(.L_304 - .L_303)
	.align		4
.L_303:
        /*0718*/ 	.word	index@(atan_kernel)
        /*071c*/ 	.word	0x0000000c


	//----- nvinfo : EIATTR_FRAME_SIZE
	.align		4
.L_304:
        /*0720*/ 	.byte	0x04, 0x11
        /*0722*/ 	.short	(.L_306 - .L_305)
	.align		4
.L_305:
        /*0724*/ 	.word	index@(atan_kernel)
        /*0728*/ 	.word	0x00000000


	//----- nvinfo : EIATTR_REGCOUNT
	.align		4
.L_306:
        /*072c*/ 	.byte	0x04, 0x2f
        /*072e*/ 	.short	(.L_308 - .L_307)
	.align		4
.L_307:
        /*0730*/ 	.word	index@(atan_back_kernel)
        /*0734*/ 	.word	0x0000000e


	//----- nvinfo : EIATTR_FRAME_SIZE
	.align		4
.L_308:
        /*0738*/ 	.byte	0x04, 0x11
        /*073a*/ 	.short	(.L_310 - .L_309)
	.align		4
.L_309:
        /*073c*/ 	.word	index@($__internal_2_$__cuda_sm20_rcp_rn_f32_slowpath)
        /*0740*/ 	.word	0x00000000


	//----- nvinfo : EIATTR_FRAME_SIZE
	.align		4
.L_310:
        /*0744*/ 	.byte	0x04, 0x11
        /*0746*/ 	.short	(.L_312 - .L_311)
	.align		4
.L_311:
        /*0748*/ 	.word	index@(atan_back_kernel)
        /*074c*/ 	.word	0x00000000


	//----- nvinfo : EIATTR_REGCOUNT
	.align		4
.L_312:
        /*0750*/ 	.byte	0x04, 0x2f
        /*0752*/ 	.short	(.L_314 - .L_313)
	.align		4
.L_313:
        /*0754*/ 	.word	index@(clamp_kernel)
        /*0758*/ 	.word	0x0000000c


	//----- nvinfo : EIATTR_FRAME_SIZE
	.align		4
.L_314:
        /*075c*/ 	.byte	0x04, 0x11
        /*075e*/ 	.short	(.L_316 - .L_315)
	.align		4
.L_315:
        /*0760*/ 	.word	index@(clamp_kernel)
        /*0764*/ 	.word	0x00000000


	//----- nvinfo : EIATTR_REGCOUNT
	.align		4
.L_316:
        /*0768*/ 	.byte	0x04, 0x2f
        /*076a*/ 	.short	(.L_318 - .L_317)
	.align		4
.L_317:
        /*076c*/ 	.word	index@(clamp_back_kernel)
        /*0770*/ 	.word	0x0000000a


	//----- nvinfo : EIATTR_FRAME_SIZE
	.align		4
.L_318:
        /*0774*/ 	.byte	0x04, 0x11
        /*0776*/ 	.short	(.L_320 - .L_319)
	.align		4
.L_319:
        /*0778*/ 	.word	index@(clamp_back_kernel)
        /*077c*/ 	.word	0x00000000


	//----- nvinfo : EIATTR_REGCOUNT
	.align		4
.L_320:
        /*0780*/ 	.byte	0x04, 0x2f
        /*0782*/ 	.short	(.L_322 - .L_321)
	.align		4
.L_321:
        /*0784*/ 	.word	index@(maximum_kernel)
        /*0788*/ 	.word	0x0000000c


	//----- nvinfo : EIATTR_FRAME_SIZE
	.align		4
.L_322:
        /*078c*/ 	.byte	0x04, 0x11
        /*078e*/ 	.short	(.L_324 - .L_323)
	.align		4
.L_323:
        /*0790*/ 	.word	index@(maximum_kernel)
        /*0794*/ 	.word	0x00000000


	//----- nvinfo : EIATTR_REGCOUNT
	.align		4
.L_324:
        /*0798*/ 	.byte	0x04, 0x2f
        /*079a*/ 	.short	(.L_326 - .L_325)
	.align		4
.L_325:
        /*079c*/ 	.word	index@(minimum_kernel)
        /*07a0*/ 	.word	0x0000000c


	//----- nvinfo : EIATTR_FRAME_SIZE
	.align		4
.L_326:
        /*07a4*/ 	.byte	0x04, 0x11
        /*07a6*/ 	.short	(.L_328 - .L_327)
	.align		4
.L_327:
        /*07a8*/ 	.word	index@(minimum_kernel)
        /*07ac*/ 	.word	0x00000000


	//----- nvinfo : EIATTR_REGCOUNT
	.align		4
.L_328:
        /*07b0*/ 	.byte	0x04, 0x2f
        /*07b2*/ 	.short	(.L_330 - .L_329)
	.align		4
.L_329:
        /*07b4*/ 	.word	index@(maximum_back_kernel)
        /*07b8*/ 	.word	0x0000000e


	//----- nvinfo : EIATTR_FRAME_SIZE
	.align		4
.L_330:
        /*07bc*/ 	.byte	0x04, 0x11
        /*07be*/ 	.short	(.L_332 - .L_331)
	.align		4
.L_331:
        /*07c0*/ 	.word	index@(maximum_back_kernel)
        /*07c4*/ 	.word	0x00000000


	//----- nvinfo : EIATTR_REGCOUNT
	.align		4
.L_332:
        /*07c8*/ 	.byte	0x04, 0x2f
        /*07ca*/ 	.short	(.L_334 - .L_333)
	.align		4
.L_333:
        /*07cc*/ 	.word	index@(minimum_back_kernel)
        /*07d0*/ 	.word	0x0000000e


	//----- nvinfo : EIATTR_FRAME_SIZE
	.align		4
.L_334:
        /*07d4*/ 	.byte	0x04, 0x11
        /*07d6*/ 	.short	(.L_336 - .L_335)
	.align		4
.L_335:
        /*07d8*/ 	.word	index@(minimum_back_kernel)
        /*07dc*/ 	.word	0x00000000


	//----- nvinfo : EIATTR_REGCOUNT
	.align		4
.L_336:
        /*07e0*/ 	.byte	0x04, 0x2f
        /*07e2*/ 	.short	(.L_338 - .L_337)
	.align		4
.L_337:
        /*07e4*/ 	.word	index@(transpose_kernel)
        /*07e8*/ 	.word	0x00000010


	//----- nvinfo : EIATTR_FRAME_SIZE
	.align		4
.L_338:
        /*07ec*/ 	.byte	0x04, 0x11
        /*07ee*/ 	.short	(.L_340 - .L_339)
	.align		4
.L_339:
        /*07f0*/ 	.word	index@(transpose_kernel)
        /*07f4*/ 	.word	0x00000000


	//----- nvinfo : EIATTR_REGCOUNT
	.align		4
.L_340:
        /*07f8*/ 	.byte	0x04, 0x2f
        /*07fa*/ 	.short	(.L_342 - .L_341)
	.align		4
.L_341:
        /*07fc*/ 	.word	index@(permute_kernel)
        /*0800*/ 	.word	0x00000020


	//----- nvinfo : EIATTR_FRAME_SIZE
	.align		4
.L_342:
        /*0804*/ 	.byte	0x04, 0x11
        /*0806*/ 	.short	(.L_344 - .L_343)
	.align		4
.L_343:
        /*0808*/ 	.word	index@(permute_kernel)
        /*080c*/ 	.word	0x00000000


	//----- nvinfo : EIATTR_REGCOUNT
	.align		4
.L_344:
        /*0810*/ 	.byte	0x04, 0x2f
        /*0812*/ 	.short	(.L_346 - .L_345)
	.align		4
.L_345:
        /*0814*/ 	.word	index@(permute_add_kernel)
        /*0818*/ 	.word	0x00000020


	//----- nvinfo : EIATTR_FRAME_SIZE
	.align		4
.L_346:
        /*081c*/ 	.byte	0x04, 0x11
        /*081e*/ 	.short	(.L_348 - .L_347)
	.align		4
.L_347:
        /*0820*/ 	.word	index@(permute_add_kernel)
        /*0824*/ 	.word	0x00000000


	//----- nvinfo : EIATTR_REGCOUNT
	.align		4
.L_348:
        /*0828*/ 	.byte	0x04, 0x2f
        /*082a*/ 	.short	(.L_350 - .L_349)
	.align		4
.L_349:
        /*082c*/ 	.word	index@(mean_kernel)
        /*0830*/ 	.word	0x0000001f


	//----- nvinfo : EIATTR_FRAME_SIZE
	.align		4
.L_350:
        /*0834*/ 	.byte	0x04, 0x11
        /*0836*/ 	.short	(.L_352 - .L_351)
	.align		4
.L_351:
        /*0838*/ 	.word	index@($__internal_1_$__cuda_sm3x_div_rn_noftz_f32_slowpath)
        /*083c*/ 	.word	0x00000000


	//----- nvinfo : EIATTR_FRAME_SIZE
	.align		4
.L_352:
        /*0840*/ 	.byte	0x04, 0x11
        /*0842*/ 	.short	(.L_354 - .L_353)
	.align		4
.L_353:
        /*0844*/ 	.word	index@(mean_kernel)
        /*0848*/ 	.word	0x00000000


	//----- nvinfo : EIATTR_REGCOUNT
	.align		4
.L_354:
        /*084c*/ 	.byte	0x04, 0x2f
        /*084e*/ 	.short	(.L_356 - .L_355)
	.align		4
.L_355:
        /*0850*/ 	.word	index@(mean_back_kernel)
        /*0854*/ 	.word	0x00000017


	//----- nvinfo : EIATTR_FRAME_SIZE
	.align		4
.L_356:
        /*0858*/ 	.byte	0x04, 0x11
        /*085a*/ 	.short	(.L_358 - .L_357)
	.align		4
.L_357:
        /*085c*/ 	.word	index@($__internal_0_$__cuda_sm3x_div_rn_noftz_f32_slowpath)
        /*0860*/ 	.word	0x00000000


	//----- nvinfo : EIATTR_FRAME_SIZE
	.align		4
.L_358:
        /*0864*/ 	.byte	0x04, 0x11
        /*0866*/ 	.short	(.L_360 - .L_359)
	.align		4
.L_359:
        /*0868*/ 	.word	index@(mean_back_kernel)
        /*086c*/ 	.word	0x00000000


	//----- nvinfo : EIATTR_REGCOUNT
	.align		4
.L_360:
        /*0870*/ 	.byte	0x04, 0x2f
        /*0872*/ 	.short	(.L_362 - .L_361)
	.align		4
.L_361:
        /*0874*/ 	.word	index@(cat_width_kernel)
        /*0878*/ 	.word	0x0000001c


	//----- nvinfo : EIATTR_FRAME_SIZE
	.align		4
.L_362:
        /*087c*/ 	.byte	0x04, 0x11
        /*087e*/ 	.short	(.L_364 - .L_363)
	.align		4
.L_363:
        /*0880*/ 	.word	index@(cat_width_kernel)
        /*0884*/ 	.word	0x00000000


	//----- nvinfo : EIATTR_REGCOUNT
	.align		4
.L_364:
        /*0888*/ 	.byte	0x04, 0x2f
        /*088a*/ 	.short	(.L_366 - .L_365)
	.align		4
.L_365:
        /*088c*/ 	.word	index@(cat_width_back_kernel)
        /*0890*/ 	.word	0x0000001c


	//----- nvinfo : EIATTR_FRAME_SIZE
	.align		4
.L_366:
        /*0894*/ 	.byte	0x04, 0x11
        /*0896*/ 	.short	(.L_368 - .L_367)
	.align		4
.L_367:
        /*0898*/ 	.word	index@(cat_width_back_kernel)
        /*089c*/ 	.word	0x00000000


	//----- nvinfo : EIATTR_REGCOUNT
	.align		4
.L_368:
        /*08a0*/ 	.byte	0x04, 0x2f
        /*08a2*/ 	.short	(.L_370 - .L_369)
	.align		4
.L_369:
        /*08a4*/ 	.word	index@(update_ema)
        /*08a8*/ 	.word	0x0000000a


	//----- nvinfo : EIATTR_FRAME_SIZE
	.align		4
.L_370:
        /*08ac*/ 	.byte	0x04, 0x11
        /*08ae*/ 	.short	(.L_372 - .L_371)
	.align		4
.L_371:
        /*08b0*/ 	.word	index@(update_ema)
        /*08b4*/ 	.word	0x00000000


	//----- nvinfo : EIATTR_MIN_STACK_SIZE
	.align		4
.L_372:
        /*08b8*/ 	.byte	0x04, 0x12
        /*08ba*/ 	.short	(.L_374 - .L_373)
	.align		4
.L_373:
        /*08bc*/ 	.word	index@(update_ema)
        /*08c0*/ 	.word	0x00000000


	//----- nvinfo : EIATTR_MIN_STACK_SIZE
	.align		4
.L_374:
        /*08c4*/ 	.byte	0x04, 0x12
        /*08c6*/ 	.short	(.L_376 - .L_375)
	.align		4
.L_375:
        /*08c8*/ 	.word	index@(cat_width_back_kernel)
        /*08cc*/ 	.word	0x00000000


	//----- nvinfo : EIATTR_MIN_STACK_SIZE
	.align		4
.L_376:
        /*08d0*/ 	.byte	0x04, 0x12
        /*08d2*/ 	.short	(.L_378 - .L_377)
	.align		4
.L_377:
        /*08d4*/ 	.word	index@(cat_width_kernel)
        /*08d8*/ 	.word	0x00000000


	//----- nvinfo : EIATTR_MIN_STACK_SIZE
	.align		4
.L_378:
        /*08dc*/ 	.byte	0x04, 0x12
        /*08de*/ 	.short	(.L_380 - .L_379)
	.align		4
.L_379:
        /*08e0*/ 	.word	index@(mean_back_kernel)
        /*08e4*/ 	.word	0x00000000


	//----- nvinfo : EIATTR_MIN_STACK_SIZE
	.align		4
.L_380:
        /*08e8*/ 	.byte	0x04, 0x12
        /*08ea*/ 	.short	(.L_382 - .L_381)
	.align		4
.L_381:
        /*08ec*/ 	.word	index@(mean_kernel)
        /*08f0*/ 	.word	0x00000000


	//----- nvinfo : EIATTR_MIN_STACK_SIZE
	.align		4
.L_382:
        /*08f4*/ 	.byte	0x04, 0x12
        /*08f6*/ 	.short	(.L_384 - .L_383)
	.align		4
.L_383:
        /*08f8*/ 	.word	index@(permute_add_kernel)
        /*08fc*/ 	.word	0x00000000


	//----- nvinfo : EIATTR_MIN_STACK_SIZE
	.align		4
.L_384:
        /*0900*/ 	.byte	0x04, 0x12
        /*0902*/ 	.short	(.L_386 - .L_385)
	.align		4
.L_385:
        /*0904*/ 	.word	index@(permute_kernel)
        /*0908*/ 	.word	0x00000000


	//----- nvinfo : EIATTR_MIN_STACK_SIZE
	.align		4
.L_386:
        /*090c*/ 	.byte	0x04, 0x12
        /*090e*/ 	.short	(.L_388 - .L_387)
	.align		4
.L_387:
        /*0910*/ 	.word	index@(transpose_kernel)
        /*0914*/ 	.word	0x00000000


	//----- nvinfo : EIATTR_MIN_STACK_SIZE
	.align		4
.L_388:
        /*0918*/ 	.byte	0x04, 0x12
        /*091a*/ 	.short	(.L_390 - .L_389)
	.align		4
.L_389:
        /*091c*/ 	.word	index@(minimum_back_kernel)
        /*0920*/ 	.word	0x00000000


	//----- nvinfo : EIATTR_MIN_STACK_SIZE
	.align		4
.L_390:
        /*0924*/ 	.byte	0x04, 0x12
        /*0926*/ 	.short	(.L_392 - .L_391)
	.align		4
.L_391:
        /*0928*/ 	.word	index@(maximum_back_kernel)
        /*092c*/ 	.word	0x00000000


	//----- nvinfo : EIATTR_MIN_STACK_SIZE
	.align		4
.L_392:
        /*0930*/ 	.byte	0x04, 0x12
        /*0932*/ 	.short	(.L_394 - .L_393)
	.align		4
.L_393:
        /*0934*/ 	.word	index@(minimum_kernel)
        /*0938*/ 	.word	0x00000000


	//----- nvinfo : EIATTR_MIN_STACK_SIZE
	.align		4
.L_394:
        /*093c*/ 	.byte	0x04, 0x12
        /*093e*/ 	.short	(.L_396 - .L_395)
	.align		4
.L_395:
        /*0940*/ 	.word	index@(maximum_kernel)
        /*0944*/ 	.word	0x00000000


	//----- nvinfo : EIATTR_MIN_STACK_SIZE
	.align		4
.L_396:
        /*0948*/ 	.byte	0x04, 0x12
        /*094a*/ 	.short	(.L_398 - .L_397)
	.align		4
.L_397:
        /*094c*/ 	.word	index@(clamp_back_kernel)
        /*0950*/ 	.word	0x00000000


	//----- nvinfo : EIATTR_MIN_STACK_SIZE
	.align		4
.L_398:
        /*0954*/ 	.byte	0x04, 0x12
        /*0956*/ 	.short	(.L_400 - .L_399)
	.align		4
.L_399:
        /*0958*/ 	.word	index@(clamp_kernel)
        /*095c*/ 	.word	0x00000000


	//----- nvinfo : EIATTR_MIN_STACK_SIZE
	.align		4
.L_400:
        /*0960*/ 	.byte	0x04, 0x12
        /*0962*/ 	.short	(.L_402 - .L_401)
	.align		4
.L_401:
        /*0964*/ 	.word	index@(atan_back_kernel)
        /*0968*/ 	.word	0x00000000


	//----- nvinfo : EIATTR_MIN_STACK_SIZE
	.align		4
.L_402:
        /*096c*/ 	.byte	0x04, 0x12
        /*096e*/ 	.short	(.L_404 - .L_403)
	.align		4
.L_403:
        /*0970*/ 	.word	index@(atan_kernel)
        /*0974*/ 	.word	0x00000000


	//----- nvinfo : EIATTR_MIN_STACK_SIZE
	.align		4
.L_404:
        /*0978*/ 	.byte	0x04, 0x12
        /*097a*/ 	.short	(.L_406 - .L_405)
	.align		4
.L_405:
        /*097c*/ 	.word	index@(tan_back_kernel)
        /*0980*/ 	.word	0x00000000


	//----- nvinfo : EIATTR_MIN_STACK_SIZE
	.align		4
.L_406:
        /*0984*/ 	.byte	0x04, 0x12
        /*0986*/ 	.short	(.L_408 - .L_407)
	.align		4
.L_407:
        /*0988*/ 	.word	index@(tan_kernel)
        /*098c*/ 	.word	0x00000000


	//----- nvinfo : EIATTR_MIN_STACK_SIZE
	.align		4
.L_408:
        /*0990*/ 	.byte	0x04, 0x12
        /*0992*/ 	.short	(.L_410 - .L_409)
	.align		4
.L_409:
        /*0994*/ 	.word	index@(cos_kernel)
        /*0998*/ 	.word	0x00000000


	//----- nvinfo : EIATTR_MIN_STACK_SIZE
	.align		4
.L_410:
        /*099c*/ 	.byte	0x04, 0x12
        /*099e*/ 	.short	(.L_412 - .L_411)
	.align		4
.L_411:
        /*09a0*/ 	.word	index@(sin_kernel)
        /*09a4*/ 	.word	0x00000000


	//----- nvinfo : EIATTR_MIN_STACK_SIZE
	.align		4
.L_412:
        /*09a8*/ 	.byte	0x04, 0x12
        /*09aa*/ 	.short	(.L_414 - .L_413)
	.align		4
.L_413:
        /*09ac*/ 	.word	index@(exp_kernel)
        /*09b0*/ 	.word	0x00000000


	//----- nvinfo : EIATTR_MIN_STACK_SIZE
	.align		4
.L_414:
        /*09b4*/ 	.byte	0x04, 0x12
        /*09b6*/ 	.short	(.L_416 - .L_415)
	.align		4
.L_415:
        /*09b8*/ 	.word	index@(log_kernel)
        /*09bc*/ 	.word	0x00000000


	//----- nvinfo : EIATTR_MIN_STACK_SIZE
	.align		4
.L_416:
        /*09c0*/ 	.byte	0x04, 0x12
        /*09c2*/ 	.short	(.L_418 - .L_417)
	.align		4
.L_417:
        /*09c4*/ 	.word	index@(sqrt_kernel)
        /*09c8*/ 	.word	0x00000000


	//----- nvinfo : EIATTR_MIN_STACK_SIZE
	.align		4
.L_418:
        /*09cc*/ 	.byte	0x04, 0x12
        /*09ce*/ 	.short	(.L_420 - .L_419)
	.align		4
.L_419:
        /*09d0*/ 	.word	index@(pow_kernel)
        /*09d4*/ 	.word	0x00000000


	//----- nvinfo : EIATTR_MIN_STACK_SIZE
	.align		4
.L_420:
        /*09d8*/ 	.byte	0x04, 0x12
        /*09da*/ 	.short	(.L_422 - .L_421)
	.align		4
.L_421:
        /*09dc*/ 	.word	index@(scalar_plus_div_kernel)
        /*09e0*/ 	.word	0x00000000


	//----- nvinfo : EIATTR_MIN_STACK_SIZE
	.align		4
.L_422:
        /*09e4*/ 	.byte	0x04, 0x12
        /*09e6*/ 	.short	(.L_424 - .L_423)
	.align		4
.L_423:
        /*09e8*/ 	.word	index@(div_plus_scalar_kernel)
        /*09ec*/ 	.word	0x00000000


	//----- nvinfo : EIATTR_MIN_STACK_SIZE
	.align		4
.L_424:
        /*09f0*/ 	.byte	0x04, 0x12
        /*09f2*/ 	.short	(.L_426 - .L_425)
	.align		4
.L_425:
        /*09f4*/ 	.word	index@(div_plus_axis_kernel)
        /*09f8*/ 	.word	0x00000000


	//----- nvinfo : EIATTR_MIN_STACK_SIZE
	.align		4
.L_426:
        /*09fc*/ 	.byte	0x04, 0x12
        /*09fe*/ 	.short	(.L_428 - .L_427)
	.align		4
.L_427:
        /*0a00*/ 	.word	index@(div_plus_kernel)
        /*0a04*/ 	.word	0x00000000


	//----- nvinfo : EIATTR_MIN_STACK_SIZE
	.align		4
.L_428:
        /*0a08*/ 	.byte	0x04, 0x12
        /*0a0a*/ 	.short	(.L_430 - .L_429)
	.align		4
.L_429:
        /*0a0c*/ 	.word	index@(div_scalar_bGrad_kernel)
        /*0a10*/ 	.word	0x00000000


	//----- nvinfo : EIATTR_MIN_STACK_SIZE
	.align		4
.L_430:
        /*0a14*/ 	.byte	0x04, 0x12
        /*0a16*/ 	.short	(.L_432 - .L_431)
	.align		4
.L_431:
        /*0a18*/ 	.word	index@(div_bGrad_axis_kernel)
        /*0a1c*/ 	.word	0x00000000


	//----- nvinfo : EIATTR_MIN_STACK_SIZE
	.align		4
.L_432:
        /*0a20*/ 	.byte	0x04, 0x12
        /*0a22*/ 	.short	(.L_434 - .L_433)
	.align		4
.L_433:
        /*0a24*/ 	.word	index@(div_bGrad_kernel)
        /*0a28*/ 	.word	0x00000000


	//----- nvinfo : EIATTR_MIN_STACK_SIZE
	.align		4
.L_434:
        /*0a2c*/ 	.byte	0x04, 0x12
        /*0a2e*/ 	.short	(.L_436 - .L_435)
	.align		4
.L_435:
        /*0a30*/ 	.word	index@(scalar_div_kernel)
        /*0a34*/ 	.word	0x00000000


	//----- nvinfo : EIATTR_MIN_STACK_SIZE
	.align		4
.L_436:
        /*0a38*/ 	.byte	0x04, 0x12
        /*0a3a*/ 	.short	(.L_438 - .L_437)
	.align		4
.L_437:
        /*0a3c*/ 	.word	index@(div_scalar_kernel)
        /*0a40*/ 	.word	0x00000000


	//----- nvinfo : EIATTR_MIN_STACK_SIZE
	.align		4
.L_438:
        /*0a44*/ 	.byte	0x04, 0x12
        /*0a46*/ 	.short	(.L_440 - .L_439)
	.align		4
.L_439:
        /*0a48*/ 	.word	index@(div_axis_kernel)
        /*0a4c*/ 	.word	0x00000000


	//----- nvinfo : EIATTR_MIN_STACK_SIZE
	.align		4
.L_440:
        /*0a50*/ 	.byte	0x04, 0x12
        /*0a52*/ 	.short	(.L_442 - .L_441)
	.align		4
.L_441:
        /*0a54*/ 	.word	index@(div_kernel)
        /*0a58*/ 	.word	0x00000000


	//----- nvinfo : EIATTR_MIN_STACK_SIZE
	.align		4
.L_442:
        /*0a5c*/ 	.byte	0x04, 0x12
        /*0a5e*/ 	.short	(.L_444 - .L_443)
	.align		4
.L_443:
        /*0a60*/ 	.word	index@(mul_plus_scalar_axis_kernel)
        /*0a64*/ 	.word	0x00000000


	//----- nvinfo : EIATTR_MIN_STACK_SIZE
	.align		4
.L_444:
        /*0a68*/ 	.byte	0x04, 0x12
        /*0a6a*/ 	.short	(.L_446 - .L_445)
	.align		4
.L_445:
        /*0a6c*/ 	.word	index@(mul_plus_scalar_kernel)
        /*0a70*/ 	.word	0x00000000


	//----- nvinfo : EIATTR_MIN_STACK_SIZE
	.align		4
.L_446:
        /*0a74*/ 	.byte	0x04, 0x12
        /*0a76*/ 	.short	(.L_448 - .L_447)
	.align		4
.L_447:
        /*0a78*/ 	.word	index@(mul_plus_kernel)
        /*0a7c*/ 	.word	0x00000000


	//----- nvinfo : EIATTR_MIN_STACK_SIZE
	.align		4
.L_448:
        /*0a80*/ 	.byte	0x04, 0x12
        /*0a82*/ 	.short	(.L_450 - .L_449)
	.align		4
.L_449:
        /*0a84*/ 	.word	index@(mul_scalar_kernel)
        /*0a88*/ 	.word	0x00000000


	//----- nvinfo : EIATTR_MIN_STACK_SIZE
	.align		4
.L_450:
        /*0a8c*/ 	.byte	0x04, 0x12
        /*0a8e*/ 	.short	(.L_452 - .L_451)
	.align		4
.L_451:
        /*0a90*/ 	.word	index@(mul_kernel)
        /*0a94*/ 	.word	0x00000000


	//----- nvinfo : EIATTR_MIN_STACK_SIZE
	.align		4
.L_452:
        /*0a98*/ 	.byte	0x04, 0x12
        /*0a9a*/ 	.short	(.L_454 - .L_453)
	.align		4
.L_453:
        /*0a9c*/ 	.word	index@(mask_kernel)
        /*0aa0*/ 	.word	0x00000000


	//----- nvinfo : EIATTR_MIN_STACK_SIZE
	.align		4
.L_454:
        /*0aa4*/ 	.byte	0x04, 0x12
        /*0aa6*/ 	.short	(.L_456 - .L_455)
	.align		4
.L_455:
        /*0aa8*/ 	.word	index@(bool_kernel)
        /*0aac*/ 	.word	0x00000000


	//----- nvinfo : EIATTR_MIN_STACK_SIZE
	.align		4
.L_456:
        /*0ab0*/ 	.byte	0x04, 0x12
        /*0ab2*/ 	.short	(.L_458 - .L_457)
	.align		4
.L_457:
        /*0ab4*/ 	.word	index@(scalar_sub_kernel)
        /*0ab8*/ 	.word	0x00000000


	//----- nvinfo : EIATTR_MIN_STACK_SIZE
	.align		4
.L_458:
        /*0abc*/ 	.byte	0x04, 0x12
        /*0abe*/ 	.short	(.L_460 - .L_459)
	.align		4
.L_459:
        /*0ac0*/ 	.word	index@(sub_scalar_kernel)
        /*0ac4*/ 	.word	0x00000000


	//----- nvinfo : EIATTR_MIN_STACK_SIZE
	.align		4
.L_460:
        /*0ac8*/ 	.byte	0x04, 0x12
        /*0aca*/ 	.short	(.L_462 - .L_461)
	.align		4
.L_461:
        /*0acc*/ 	.word	index@(sub_axis_kernel)
        /*0ad0*/ 	.word	0x00000000


	//----- nvinfo : EIATTR_MIN_STACK_SIZE
	.align		4
.L_462:
        /*0ad4*/ 	.byte	0x04, 0x12
        /*0ad6*/ 	.short	(.L_464 - .L_463)
	.align		4
.L_463:
        /*0ad8*/ 	.word	index@(sub_kernel)
        /*0adc*/ 	.word	0x00000000


	//----- nvinfo : EIATTR_MIN_STACK_SIZE
	.align		4
.L_464:
        /*0ae0*/ 	.byte	0x04, 0x12
        /*0ae2*/ 	.short	(.L_466 - .L_465)
	.align		4
.L_465:
        /*0ae4*/ 	.word	index@(add_channel_kernel)
        /*0ae8*/ 	.word	0x00000000


	//----- nvinfo : EIATTR_MIN_STACK_SIZE
	.align		4
.L_466:
        /*0aec*/ 	.byte	0x04, 0x12
        /*0aee*/ 	.short	(.L_468 - .L_467)
	.align		4
.L_467:
        /*0af0*/ 	.word	index@(add_number_kernel)
        /*0af4*/ 	.word	0x00000000


	//----- nvinfo : EIATTR_MIN_STACK_SIZE
	.align		4
.L_468:
        /*0af8*/ 	.byte	0x04, 0x12
        /*0afa*/ 	.short	(.L_470 - .L_469)
	.align		4
.L_469:
        /*0afc*/ 	.word	index@(add_scalar_kernel)
        /*0b00*/ 	.word	0x00000000


	//----- nvinfo : EIATTR_MIN_STACK_SIZE
	.align		4
.L_470:
        /*0b04*/ 	.byte	0x04, 0x12
        /*0b06*/ 	.short	(.L_472 - .L_471)
	.align		4
.L_471:
        /*0b08*/ 	.word	index@(max_channel_backward_kernel)
        /*0b0c*/ 	.word	0x00000000


	//----- nvinfo : EIATTR_MIN_STACK_SIZE
	.align		4
.L_472:
        /*0b10*/ 	.byte	0x04, 0x12
        /*0b12*/ 	.short	(.L_474 - .L_473)
	.align		4
.L_473:
        /*0b14*/ 	.word	index@(max_backward_kernel)
        /*0b18*/ 	.word	0x00000000


	//----- nvinfo : EIATTR_MIN_STACK_SIZE
	.align		4
.L_474:
        /*0b1c*/ 	.byte	0x04, 0x12
        /*0b1e*/ 	.short	(.L_476 - .L_475)
	.align		4
.L_475:
        /*0b20*/ 	.word	index@(max_channel_kernel)
        /*0b24*/ 	.word	0x00000000


	//----- nvinfo : EIATTR_MIN_STACK_SIZE
	.align		4
.L_476:
        /*0b28*/ 	.byte	0x04, 0x12
        /*0b2a*/ 	.short	(.L_478 - .L_477)
	.align		4
.L_477:
        /*0b2c*/ 	.word	index@(max_kernel)
        /*0b30*/ 	.word	0x00000000


	//----- nvinfo : EIATTR_MIN_STACK_SIZE
	.align		4
.L_478:
        /*0b34*/ 	.byte	0x04, 0x12
        /*0b36*/ 	.short	(.L_480 - .L_479)
	.align		4
.L_479:
        /*0b38*/ 	.word	index@(sum_pow_height_kernel)
        /*0b3c*/ 	.word	0x00000000


	//----- nvinfo : EIATTR_MIN_STACK_SIZE
	.align		4
.L_480:
        /*0b40*/ 	.byte	0x04, 0x12
        /*0b42*/ 	.short	(.L_482 - .L_481)
	.align		4
.L_481:
        /*0b44*/ 	.word	index@(sum_pow_channel_kernel)
        /*0b48*/ 	.word	0x00000000


	//----- nvinfo : EIATTR_MIN_STACK_SIZE
	.align		4
.L_482:
        /*0b4c*/ 	.byte	0x04, 0x12
        /*0b4e*/ 	.short	(.L_484 - .L_483)
	.align		4
.L_483:
        /*0b50*/ 	.word	index@(sum_pow_kernel)
        /*0b54*/ 	.word	0x00000000


	//----- nvinfo : EIATTR_MIN_STACK_SIZE
	.align		4
.L_484:
        /*0b58*/ 	.byte	0x04, 0x12
        /*0b5a*/ 	.short	(.L_486 - .L_485)
	.align		4
.L_485:
        /*0b5c*/ 	.word	index@(sum_height_kernel)
        /*0b60*/ 	.word	0x00000000


	//----- nvinfo : EIATTR_MIN_STACK_SIZE
	.align		4
.L_486:
        /*0b64*/ 	.byte	0x04, 0x12
        /*0b66*/ 	.short	(.L_488 - .L_487)
	.align		4
.L_487:
        /*0b68*/ 	.word	index@(sum_channel_kernel)
        /*0b6c*/ 	.word	0x00000000


	//----- nvinfo : EIATTR_MIN_STACK_SIZE
	.align		4
.L_488:
        /*0b70*/ 	.byte	0x04, 0x12
        /*0b72*/ 	.short	(.L_490 - .L_489)
	.align		4
.L_489:
        /*0b74*/ 	.word	index@(sum_kernel)
        /*0b78*/ 	.word	0x00000000


	//----- nvinfo : EIATTR_MIN_STACK_SIZE
	.align		4
.L_490:
        /*0b7c*/ 	.byte	0x04, 0x12
        /*0b7e*/ 	.short	(.L_492 - .L_491)
	.align		4
.L_491:
        /*0b80*/ 	.word	index@(expand_kernel)
        /*0b84*/ 	.word	0x00000000


	//----- nvinfo : EIATTR_MIN_STACK_SIZE
	.align		4
.L_492:
        /*0b88*/ 	.byte	0x04, 0x12
        /*0b8a*/ 	.short	(.L_494 - .L_493)
	.align		4
.L_493:
        /*0b8c*/ 	.word	index@(mul_axis_back_right_kernel)
        /*0b90*/ 	.word	0x00000000


	//----- nvinfo : EIATTR_MIN_STACK_SIZE
	.align		4
.L_494:
        /*0b94*/ 	.byte	0x04, 0x12
        /*0b96*/ 	.short	(.L_496 - .L_495)
	.align		4
.L_495:
        /*0b98*/ 	.word	index@(mul_axis_back_left_kernel)
        /*0b9c*/ 	.word	0x00000000


	//----- nvinfo : EIATTR_MIN_STACK_SIZE
	.align		4
.L_496:
        /*0ba0*/ 	.byte	0x04, 0x12
        /*0ba2*/ 	.short	(.L_498 - .L_497)
	.align		4
.L_497:
        /*0ba4*/ 	.word	index@(mul_axis_back_kernel)
        /*0ba8*/ 	.word	0x00000000


	//----- nvinfo : EIATTR_MIN_STACK_SIZE
	.align		4
.L_498:
        /*0bac*/ 	.byte	0x04, 0x12
        /*0bae*/ 	.short	(.L_500 - .L_499)
	.align		4
.L_499:
        /*0bb0*/ 	.word	index@(mul_axis_kernel2)
        /*0bb4*/ 	.word	0x00000000


	//----- nvinfo : EIATTR_MIN_STACK_SIZE
	.align		4
.L_500:
        /*0bb8*/ 	.byte	0x04, 0x12
        /*0bba*/ 	.short	(.L_502 - .L_501)
	.align		4
.L_501:
        /*0bbc*/ 	.word	index@(mul_axis_kernel)
        /*0bc0*/ 	.word	0x00000000


	//----- nvinfo : EIATTR_MIN_STACK_SIZE
	.align		4
.L_502:
        /*0bc4*/ 	.byte	0x04, 0x12
        /*0bc6*/ 	.short	(.L_504 - .L_503)
	.align		4
.L_503:
        /*0bc8*/ 	.word	index@(add_axis_back_kernel)
        /*0bcc*/ 	.word	0x00000000


	//----- nvinfo : EIATTR_MIN_STACK_SIZE
	.align		4
.L_504:
        /*0bd0*/ 	.byte	0x04, 0x12
        /*0bd2*/ 	.short	(.L_506 - .L_505)
	.align		4
.L_505:
        /*0bd4*/ 	.word	index@(add_axis_kernel3)
        /*0bd8*/ 	.word	0x00000000


	//----- nvinfo : EIATTR_MIN_STACK_SIZE
	.align		4
.L_506:
        /*0bdc*/ 	.byte	0x04, 0x12
        /*0bde*/ 	.short	(.L_508 - .L_507)
	.align		4
.L_507:
        /*0be0*/ 	.word	index@(add_axis_kernel2)
        /*0be4*/ 	.word	0x00000000


	//----- nvinfo : EIATTR_MIN_STACK_SIZE
	.align		4
.L_508:
        /*0be8*/ 	.byte	0x04, 0x12
        /*0bea*/ 	.short	(.L_510 - .L_509)
	.align		4
.L_509:
        /*0bec*/ 	.word	index@(add_axis_kernel)
        /*0bf0*/ 	.word	0x00000000


	//----- nvinfo : EIATTR_MIN_STACK_SIZE
	.align		4
.L_510:
        /*0bf4*/ 	.byte	0x04, 0x12
        /*0bf6*/ 	.short	(.L_512 - .L_511)
	.align		4
.L_511:
        /*0bf8*/ 	.word	index@(add_kernel)
        /*0bfc*/ 	.word	0x00000000


	//----- nvinfo : EIATTR_MIN_STACK_SIZE
	.align		4
.L_512:
        /*0c00*/ 	.byte	0x04, 0x12
        /*0c02*/ 	.short	(.L_514 - .L_513)
	.align		4
.L_513:
        /*0c04*/ 	.word	index@(broadcast_row_plus_kernel)
        /*0c08*/ 	.word	0x00000000


	//----- nvinfo : EIATTR_MIN_STACK_SIZE
	.align		4
.L_514:
        /*0c0c*/ 	.byte	0x04, 0x12
        /*0c0e*/ 	.short	(.L_516 - .L_515)
	.align		4
.L_515:
        /*0c10*/ 	.word	index@(broadcast_number_plus_kernel)
        /*0c14*/ 	.word	0x00000000


	//----- nvinfo : EIATTR_MIN_STACK_SIZE
	.align		4
.L_516:
        /*0c18*/ 	.byte	0x04, 0x12
        /*0c1a*/ 	.short	(.L_518 - .L_517)
	.align		4
.L_517:
        /*0c1c*/ 	.word	index@(broadcast_plus_kernel)
        /*0c20*/ 	.word	0x00000000


	//----- nvinfo : EIATTR_MIN_STACK_SIZE
	.align		4
.L_518:
        /*0c24*/ 	.byte	0x04, 0x12
        /*0c26*/ 	.short	(.L_520 - .L_519)
	.align		4
.L_519:
        /*0c28*/ 	.word	index@(broadcast_row_kernel)
        /*0c2c*/ 	.word	0x00000000


	//----- nvinfo : EIATTR_MIN_STACK_SIZE
	.align		4
.L_520:
        /*0c30*/ 	.byte	0x04, 0x12
        /*0c32*/ 	.short	(.L_522 - .L_521)
	.align		4
.L_521:
        /*0c34*/ 	.word	index@(broadcast_number_kernel)
        /*0c38*/ 	.word	0x00000000


	//----- nvinfo : EIATTR_MIN_STACK_SIZE
	.align		4
.L_522:
        /*0c3c*/ 	.byte	0x04, 0x12
        /*0c3e*/ 	.short	(.L_524 - .L_523)
	.align		4
.L_523:
        /*0c40*/ 	.word	index@(broadcast_kernel)
        /*0c44*/ 	.word	0x00000000


	//----- nvinfo : EIATTR_MIN_STACK_SIZE
	.align		4
.L_524:
        /*0c48*/ 	.byte	0x04, 0x12
        /*0c4a*/ 	.short	(.L_526 - .L_525)
	.align		4
.L_525:
        /*0c4c*/ 	.word	index@(get_by_channel_kenel)
        /*0c50*/ 	.word	0x00000000


	//----- nvinfo : EIATTR_MIN_STACK_SIZE
	.align		4
.L_526:
        /*0c54*/ 	.byte	0x04, 0x12
        /*0c56*/ 	.short	(.L_528 - .L_527)
	.align		4
.L_527:
        /*0c58*/ 	.word	index@(copy_channel_kernel)
        /*0c5c*/ 	.word	0x00000000


	//----- nvinfo : EIATTR_MIN_STACK_SIZE
	.align		4
.L_528:
        /*0c60*/ 	.byte	0x04, 0x12
        /*0c62*/ 	.short	(.L_530 - .L_529)
	.align		4
.L_529:
        /*0c64*/ 	.word	index@(copy_number_kernel)
        /*0c68*/ 	.word	0x00000000


	//----- nvinfo : EIATTR_MIN_STACK_SIZE
	.align		4
.L_530:
        /*0c6c*/ 	.byte	0x04, 0x12
        /*0c6e*/ 	.short	(.L_532 - .L_531)
	.align		4
.L_531:
        /*0c70*/ 	.word	index@(one_hot_kernel)
        /*0c74*/ 	.word	0x00000000


	//----- nvinfo : EIATTR_MIN_STACK_SIZE
	.align		4
.L_532:
        /*0c78*/ 	.byte	0x04, 0x12
        /*0c7a*/ 	.short	(.L_534 - .L_533)
	.align		4
.L_533:
        /*0c7c*/ 	.word	index@(axpy_kernel)
        /*0c80*/ 	.word	0x00000000


	//----- nvinfo : EIATTR_MIN_STACK_SIZE
	.align		4
.L_534:
        /*0c84*/ 	.byte	0x04, 0x12
        /*0c86*/ 	.short	(.L_536 - .L_535)
	.align		4
.L_535:
        /*0c88*/ 	.word	index@(copy_kernel)
        /*0c8c*/ 	.word	0x00000000


	//----- nvinfo : EIATTR_MIN_STACK_SIZE
	.align		4
.L_536:
        /*0c90*/ 	.byte	0x04, 0x12
        /*0c92*/ 	.short	(.L_538 - .L_537)
	.align		4
.L_537:
        /*0c94*/ 	.word	index@(abs_backward_kernel)
        /*0c98*/ 	.word	0x00000000


	//----- nvinfo : EIATTR_MIN_STACK_SIZE
	.align		4
.L_538:
        /*0c9c*/ 	.byte	0x04, 0x12
        /*0c9e*/ 	.short	(.L_540 - .L_539)
	.align		4
.L_539:
        /*0ca0*/ 	.word	index@(abs_kernel)
        /*0ca4*/ 	.word	0x00000000


	//----- nvinfo : EIATTR_MIN_STACK_SIZE
	.align		4
.L_540:
        /*0ca8*/ 	.byte	0x04, 0x12
        /*0caa*/ 	.short	(.L_542 - .L_541)
	.align		4
.L_541:
        /*0cac*/ 	.word	index@(fill_kernel)
        /*0cb0*/ 	.word	0x00000000
.L_542:


//--------------------- .nv.compat                --------------------------
	.section	.nv.compat,"",@"SHT_CUDA_COMPAT_INFO"
	.align	4
        /*0000*/ 	.byte	0x02, 0x09, 0x00, 0x00, 0x02, 0x02, 0x01, 0x00, 0x02, 0x05, 0x05, 0x00, 0x03, 0x07, 0x01, 0x01
        /*0010*/ 	.byte	0x02, 0x03, 0x00, 0x00, 0x02, 0x06, 0x01, 0x00, 0x04, 0x0b, 0x08, 0x00, 0x01, 0x00, 0x00, 0x00
        /*0020*/ 	.byte	0x00, 0x00, 0x00, 0x00


//--------------------- .nv.info.update_ema       --------------------------
	.section	.nv.info.update_ema,"",@"SHT_CUDA_INFO"
	.sectionflags	@""
	.align	4


	//----- nvinfo : EIATTR_CUDA_API_VERSION
	.align		4
        /*0000*/ 	.byte	0x04, 0x37
        /*0002*/ 	.short	(.L_544 - .L_543)
.L_543:
        /*0004*/ 	.word	0x00000082


	//----- nvinfo : EIATTR_KPARAM_INFO
	.align		4
.L_544:
        /*0008*/ 	.byte	0x04, 0x17
        /*000a*/ 	.short	(.L_546 - .L_545)
.L_545:
        /*000c*/ 	.word	0x00000000
        /*0010*/ 	.short	0x0003
        /*0012*/ 	.short	0x0018
        /*0014*/ 	.byte	0x00, 0xf0, 0x11, 0x00


	//----- nvinfo : EIATTR_KPARAM_INFO
	.align		4
.L_546:
        /*0018*/ 	.byte	0x04, 0x17
        /*001a*/ 	.short	(.L_548 - .L_547)
.L_547:
        /*001c*/ 	.word	0x00000000
        /*0020*/ 	.short	0x0002
        /*0022*/ 	.short	0x0010
        /*0024*/ 	.byte	0x00, 0xf5, 0x21, 0x00


	//----- nvinfo : EIATTR_KPARAM_INFO
	.align		4
.L_548:
        /*0028*/ 	.byte	0x04, 0x17
        /*002a*/ 	.short	(.L_550 - .L_549)
.L_549:
        /*002c*/ 	.word	0x00000000
        /*0030*/ 	.short	0x0001
        /*0032*/ 	.short	0x0008
        /*0034*/ 	.byte	0x00, 0xf5, 0x21, 0x00


	//----- nvinfo : EIATTR_KPARAM_INFO
	.align		4
.L_550:
        /*0038*/ 	.byte	0x04, 0x17
        /*003a*/ 	.short	(.L_552 - .L_551)
.L_551:
        /*003c*/ 	.word	0x00000000
        /*0040*/ 	.short	0x0000
        /*0042*/ 	.short	0x0000
        /*0044*/ 	.byte	0x00, 0xf0, 0x11, 0x00


	//----- nvinfo : EIATTR_SPARSE_MMA_MASK
	.align		4
.L_552:
        /*0048*/ 	.byte	0x03, 0x50
        /*004a*/ 	.short	0x0000


	//----- nvinfo : EIATTR_MAXREG_COUNT
	.align		4
        /*004c*/ 	.byte	0x03, 0x1b
        /*004e*/ 	.short	0x00ff


	//----- nvinfo : EIATTR_MERCURY_ISA_VERSION
	.align		4
        /*0050*/ 	.byte	0x03, 0x5f
        /*0052*/ 	.short	0x0101


	//----- nvinfo : EIATTR_VRC_CTA_INIT_COUNT
	.align		4
        /*0054*/ 	.byte	0x02, 0x4a
	.zero		1
	.zero		1


	//----- nvinfo : EIATTR_EXIT_INSTR_OFFSETS
	.align		4
        /*0058*/ 	.byte	0x04, 0x1c
        /*005a*/ 	.short	(.L_554 - .L_553)


	//   ....[0]....
.L_553:
        /*005c*/ 	.word	0x000000a0


	//   ....[1]....
        /*0060*/ 	.word	0x00000170


	//----- nvinfo : EIATTR_CBANK_PARAM_SIZE
	.align		4
.L_554:
        /*0064*/ 	.byte	0x03, 0x19
        /*0066*/ 	.short	0x001c


	//----- nvinfo : EIATTR_PARAM_CBANK
	.align		4
        /*0068*/ 	.byte	0x04, 0x0a
        /*006a*/ 	.short	(.L_556 - .L_555)
	.align		4
.L_555:
        /*006c*/ 	.word	index@(.nv.constant0.update_ema)
        /*0070*/ 	.short	0x0380
        /*0072*/ 	.short	0x001c


	//----- nvinfo : EIATTR_SW_WAR
	.align		4
.L_556:
        /*0074*/ 	.byte	0x04, 0x36
        /*0076*/ 	.short	(.L_558 - .L_557)
.L_557:
        /*0078*/ 	.word	0x00000008
.L_558:


//--------------------- .nv.info.cat_width_back_kernel --------------------------
	.section	.nv.info.cat_width_back_kernel,"",@"SHT_CUDA_INFO"
	.sectionflags	@""
	.align	4


	//----- nvinfo : EIATTR_CUDA_API_VERSION
	.align		4
        /*0000*/ 	.byte	0x04, 0x37
        /*0002*/ 	.short	(.L_560 - .L_559)
.L_559:
        /*0004*/ 	.word	0x00000082


	//----- nvinfo : EIATTR_KPARAM_INFO
	.align		4
.L_560:
        /*0008*/ 	.byte	0x04, 0x17
        /*000a*/ 	.short	(.L_562 - .L_561)
.L_561:
        /*000c*/ 	.word	0x00000000
        /*0010*/ 	.short	0x0004
        /*0012*/ 	.short	0x0020
        /*0014*/ 	.byte	0x00, 0xf0, 0x11, 0x00


	//----- nvinfo : EIATTR_KPARAM_INFO
	.align		4
.L_562:
        /*0018*/ 	.byte	0x04, 0x17
        /*001a*/ 	.short	(.L_564 - .L_563)
.L_563:
        /*001c*/ 	.word	0x00000000
        /*0020*/ 	.short	0x0003
        /*0022*/ 	.short	0x0018
        /*0024*/ 	.byte	0x00, 0xf5, 0x21, 0x00


	//----- nvinfo : EIATTR_KPARAM_INFO
	.align		4
.L_564:
        /*0028*/ 	.byte	0x04, 0x17
        /*002a*/ 	.short	(.L_566 - .L_565)
.L_565:
        /*002c*/ 	.word	0x00000000
        /*0030*/ 	.short	0x0002
        /*0032*/ 	.short	0x0010
        /*0034*/ 	.byte	0x00, 0xf5, 0x21, 0x00


	//----- nvinfo : EIATTR_KPARAM_INFO
	.align		4
.L_566:
        /*0038*/ 	.byte	0x04, 0x17
        /*003a*/ 	.short	(.L_568 - .L_567)
.L_567:
        /*003c*/ 	.word	0x00000000
        /*0040*/ 	.short	0x0001
        /*0042*/ 	.short	0x0008
        /*0044*/ 	.byte	0x00, 0xf5, 0x21, 0x00


	//----- nvinfo : EIATTR_KPARAM_INFO
	.align		4
.L_568:
        /*0048*/ 	.byte	0x04, 0x17
        /*004a*/ 	.short	(.L_570 - .L_569)
.L_569:
        /*004c*/ 	.word	0x00000000
        /*0050*/ 	.short	0x0000
        /*0052*/ 	.short	0x0000
        /*0054*/ 	.byte	0x00, 0xf0, 0x11, 0x00


	//----- nvinfo : EIATTR_SPARSE_MMA_MASK
	.align		4
.L_570:
        /*0058*/ 	.byte	0x03, 0x50
        /*005a*/ 	.short	0x0000


	//----- nvinfo : EIATTR_MAXREG_COUNT
	.align		4
        /*005c*/ 	.byte	0x03, 0x1b
        /*005e*/ 	.short	0x00ff


	//----- nvinfo : EIATTR_MERCURY_ISA_VERSION
	.align		4
        /*0060*/ 	.byte	0x03, 0x5f
        /*0062*/ 	.short	0x0101


	//----- nvinfo : EIATTR_VRC_CTA_INIT_COUNT
	.align		4
        /*0064*/ 	.byte	0x02, 0x4a
	.zero		1
	.zero		1


	//----- nvinfo : EIATTR_EXIT_INSTR_OFFSETS
	.align		4
        /*0068*/ 	.byte	0x04, 0x1c
        /*006a*/ 	.short	(.L_572 - .L_571)


	//   ....[0]....
.L_571:
        /*006c*/ 	.word	0x000000c0


	//   ....[1]....
        /*0070*/ 	.word	0x000004c0


	//   ....[2]....
        /*0074*/ 	.word	0x00000620


	//----- nvinfo : EIATTR_CBANK_PARAM_SIZE
	.align		4
.L_572:
        /*0078*/ 	.byte	0x03, 0x19
        /*007a*/ 	.short	0x0024


	//----- nvinfo : EIATTR_PARAM_CBANK
	.align		4
        /*007c*/ 	.byte	0x04, 0x0a
        /*007e*/ 	.short	(.L_574 - .L_573)
	.align		4
.L_573:
        /*0080*/ 	.word	index@(.nv.constant0.cat_width_back_kernel)
        /*0084*/ 	.short	0x0380
        /*0086*/ 	.short	0x0024


	//----- nvinfo : EIATTR_SW_WAR
	.align		4
.L_574:
        /*0088*/ 	.byte	0x04, 0x36
        /*008a*/ 	.short	(.L_576 - .L_575)
.L_575:
        /*008c*/ 	.word	0x00000008
.L_576:


//--------------------- .nv.info.cat_width_kernel --------------------------
	.section	.nv.info.cat_width_kernel,"",@"SHT_CUDA_INFO"
	.sectionflags	@""
	.align	4


	//----- nvinfo : EIATTR_CUDA_API_VERSION
	.align		4
        /*0000*/ 	.byte	0x04, 0x37
        /*0002*/ 	.short	(.L_578 - .L_577)
.L_577:
        /*0004*/ 	.word	0x00000082


	//----- nvinfo : EIATTR_KPARAM_INFO
	.align		4
.L_578:
        /*0008*/ 	.byte	0x04, 0x17
        /*000a*/ 	.short	(.L_580 - .L_579)
.L_579:
        /*000c*/ 	.word	0x00000000
        /*0010*/ 	.short	0x0004
        /*0012*/ 	.short	0x0020
        /*0014*/ 	.byte	0x00, 0xf0, 0x11, 0x00


	//----- nvinfo : EIATTR_KPARAM_INFO
	.align		4
.L_580:
        /*0018*/ 	.byte	0x04, 0x17
        /*001a*/ 	.short	(.L_582 - .L_581)
.L_581:
        /*001c*/ 	.word	0x00000000
        /*0020*/ 	.short	0x0003
        /*0022*/ 	.short	0x0018
        /*0024*/ 	.byte	0x00, 0xf5, 0x21, 0x00


	//----- nvinfo : EIATTR_KPARAM_INFO
	.align		4
.L_582:
        /*0028*/ 	.byte	0x04, 0x17
        /*002a*/ 	.short	(.L_584 - .L_583)
.L_583:
        /*002c*/ 	.word	0x00000000
        /*0030*/ 	.short	0x0002
        /*0032*/ 	.short	0x0010
        /*0034*/ 	.byte	0x00, 0xf5, 0x21, 0x00


	//----- nvinfo : EIATTR_KPARAM_INFO
	.align		4
.L_584:
        /*0038*/ 	.byte	0x04, 0x17
        /*003a*/ 	.short	(.L_586 - .L_585)
.L_585:
        /*003c*/ 	.word	0x00000000
        /*0040*/ 	.short	0x0001
        /*0042*/ 	.short	0x0008
        /*0044*/ 	.byte	0x00, 0xf5, 0x21, 0x00


	//----- nvinfo : EIATTR_KPARAM_INFO
	.align		4
.L_586:
        /*0048*/ 	.byte	0x04, 0x17
        /*004a*/ 	.short	(.L_588 - .L_587)
.L_587:
        /*004c*/ 	.word	0x00000000
        /*0050*/ 	.short	0x0000
        /*0052*/ 	.short	0x0000
        /*0054*/ 	.byte	0x00, 0xf0, 0x11, 0x00


	//----- nvinfo : EIATTR_SPARSE_MMA_MASK
	.align		4
.L_588:
        /*0058*/ 	.byte	0x03, 0x50
        /*005a*/ 	.short	0x0000


	//----- nvinfo : EIATTR_MAXREG_COUNT
	.align		4
        /*005c*/ 	.byte	0x03, 0x1b
        /*005e*/ 	.short	0x00ff


	//----- nvinfo : EIATTR_MERCURY_ISA_VERSION
	.align		4
        /*0060*/ 	.byte	0x03, 0x5f
        /*0062*/ 	.short	0x0101


	//----- nvinfo : EIATTR_VRC_CTA_INIT_COUNT
	.align		4
        /*0064*/ 	.byte	0x02, 0x4a
	.zero		1
	.zero		1


	//----- nvinfo : EIATTR_EXIT_INSTR_OFFSETS
	.align		4
        /*0068*/ 	.byte	0x04, 0x1c
        /*006a*/ 	.short	(.L_590 - .L_589)


	//   ....[0]....
.L_589:
        /*006c*/ 	.word	0x000000c0


	//   ....[1]....
        /*0070*/ 	.word	0x000004c0


	//   ....[2]....
        /*0074*/ 	.word	0x00000620


	//----- nvinfo : EIATTR_CBANK_PARAM_SIZE
	.align		4
.L_590:
        /*0078*/ 	.byte	0x03, 0x19
        /*007a*/ 	.short	0x0024


	//----- nvinfo : EIATTR_PARAM_CBANK
	.align		4
        /*007c*/ 	.byte	0x04, 0x0a
        /*007e*/ 	.short	(.L_592 - .L_591)
	.align		4
.L_591:
        /*0080*/ 	.word	index@(.nv.constant0.cat_width_kernel)
        /*0084*/ 	.short	0x0380
        /*0086*/ 	.short	0x0024


	//----- nvinfo : EIATTR_SW_WAR
	.align		4
.L_592:
        /*0088*/ 	.byte	0x04, 0x36
        /*008a*/ 	.short	(.L_594 - .L_593)
.L_593:
        /*008c*/ 	.word	0x00000008
.L_594:


//--------------------- .nv.info.mean_back_kernel --------------------------
	.section	.nv.info.mean_back_kernel,"",@"SHT_CUDA_INFO"
	.sectionflags	@""
	.align	4


	//----- nvinfo : EIATTR_CUDA_API_VERSION
	.align		4
        /*0000*/ 	.byte	0x04, 0x37
        /*0002*/ 	.short	(.L_596 - .L_595)
.L_595:
        /*0004*/ 	.word	0x00000082


	//----- nvinfo : EIATTR_KPARAM_INFO
	.align		4
.L_596:
        /*0008*/ 	.byte	0x04, 0x17
        /*000a*/ 	.short	(.L_598 - .L_597)
.L_597:
        /*000c*/ 	.word	0x00000000
        /*0010*/ 	.short	0x0003
        /*0012*/ 	.short	0x0018
        /*0014*/ 	.byte	0x00, 0xf0, 0x11, 0x00


	//----- nvinfo : EIATTR_KPARAM_INFO
	.align		4
.L_598:
        /*0018*/ 	.byte	0x04, 0x17
        /*001a*/ 	.short	(.L_600 - .L_599)
.L_599:
        /*001c*/ 	.word	0x00000000
        /*0020*/ 	.short	0x0002
        /*0022*/ 	.short	0x0010
        /*0024*/ 	.byte	0x00, 0xf5, 0x21, 0x00


	//----- nvinfo : EIATTR_KPARAM_INFO
	.align		4
.L_600:
        /*0028*/ 	.byte	0x04, 0x17
        /*002a*/ 	.short	(.L_602 - .L_601)
.L_601:
        /*002c*/ 	.word	0x00000000
        /*0030*/ 	.short	0x0001
        /*0032*/ 	.short	0x0008
        /*0034*/ 	.byte	0x00, 0xf5, 0x21, 0x00


	//----- nvinfo : EIATTR_KPARAM_INFO
	.align		4
.L_602:
        /*0038*/ 	.byte	0x04, 0x17
        /*003a*/ 	.short	(.L_604 - .L_603)
.L_603:
        /*003c*/ 	.word	0x00000000
        /*0040*/ 	.short	0x0000
        /*0042*/ 	.short	0x0000
        /*0044*/ 	.byte	0x00, 0xf0, 0x11, 0x00


	//----- nvinfo : EIATTR_SPARSE_MMA_MASK
	.align		4
.L_604:
        /*0048*/ 	.byte	0x03, 0x50
        /*004a*/ 	.short	0x0000


	//----- nvinfo : EIATTR_MAXREG_COUNT
	.align		4
        /*004c*/ 	.byte	0x03, 0x1b
        /*004e*/ 	.short	0x00ff


	//----- nvinfo : EIATTR_MERCURY_ISA_VERSION
	.align		4
        /*0050*/ 	.byte	0x03, 0x5f
        /*0052*/ 	.short	0x0101


	//----- nvinfo : EIATTR_VRC_CTA_INIT_COUNT
	.align		4
        /*0054*/ 	.byte	0x02, 0x4a
	.zero		1
	.zero		1


	//----- nvinfo : EIATTR_EXIT_INSTR_OFFSETS
	.align		4
        /*0058*/ 	.byte	0x04, 0x1c
        /*005a*/ 	.short	(.L_606 - .L_605)


	//   ....[0]....
.L_605:
        /*005c*/ 	.word	0x000000c0


	//   ....[1]....
        /*0060*/ 	.word	0x000011b0


	//   ....[2]....
        /*0064*/ 	.word	0x00001a10


	//   ....[3]....
        /*0068*/ 	.word	0x00001e90


	//   ....[4]....
        /*006c*/ 	.word	0x00002010


	//----- nvinfo : EIATTR_CRS_STACK_SIZE
	.align		4
.L_606:
        /*0070*/ 	.byte	0x04, 0x1e
        /*0072*/ 	.short	(.L_608 - .L_607)
.L_607:
        /*0074*/ 	.word	0x00000000


	//----- nvinfo : EIATTR_CBANK_PARAM_SIZE
	.align		4
.L_608:
        /*0078*/ 	.byte	0x03, 0x19
        /*007a*/ 	.short	0x001c


	//----- nvinfo : EIATTR_PARAM_CBANK
	.align		4
        /*007c*/ 	.byte	0x04, 0x0a
        /*007e*/ 	.short	(.L_610 - .L_609)
	.align		4
.L_609:
        /*0080*/ 	.word	index@(.nv.constant0.mean_back_kernel)
        /*0084*/ 	.short	0x0380
        /*0086*/ 	.short	0x001c


	//----- nvinfo : EIATTR_SW_WAR
	.align		4
.L_610:
        /*0088*/ 	.byte	0x04, 0x36
        /*008a*/ 	.short	(.L_612 - .L_611)
.L_611:
        /*008c*/ 	.word	0x00000008
.L_612:


//--------------------- .nv.info.mean_kernel      --------------------------
	.section	.nv.info.mean_kernel,"",@"SHT_CUDA_INFO"
	.sectionflags	@""
	.align	4


	//----- nvinfo : EIATTR_CUDA_API_VERSION
	.align		4
        /*0000*/ 	.byte	0x04, 0x37
        /*0002*/ 	.short	(.L_614 - .L_613)
.L_613:
        /*0004*/ 	.word	0x00000082


	//----- nvinfo : EIATTR_KPARAM_INFO
	.align		4
.L_614:
        /*0008*/ 	.byte	0x04, 0x17
        /*000a*/ 	.short	(.L_616 - .L_615)
.L_615:
        /*000c*/ 	.word	0x00000000
        /*0010*/ 	.short	0x0003
        /*0012*/ 	.short	0x0018
        /*0014*/ 	.byte	0x00, 0xf0, 0x11, 0x00


	//----- nvinfo : EIATTR_KPARAM_INFO
	.align		4
.L_616:
        /*0018*/ 	.byte	0x04, 0x17
        /*001a*/ 	.short	(.L_618 - .L_617)
.L_617:
        /*001c*/ 	.word	0x00000000
        /*0020*/ 	.short	0x0002
        /*0022*/ 	.short	0x0010
        /*0024*/ 	.byte	0x00, 0xf5, 0x21, 0x00


	//----- nvinfo : EIATTR_KPARAM_INFO
	.align		4
.L_618:
        /*0028*/ 	.byte	0x04, 0x17
        /*002a*/ 	.short	(.L_620 - .L_619)
.L_619:
        /*002c*/ 	.word	0x00000000
        /*0030*/ 	.short	0x0001
        /*0032*/ 	.short	0x0008
        /*0034*/ 	.byte	0x00, 0xf5, 0x21, 0x00


	//----- nvinfo : EIATTR_KPARAM_INFO
	.align		4
.L_620:
        /*0038*/ 	.byte	0x04, 0x17
        /*003a*/ 	.short	(.L_622 - .L_621)
.L_621:
        /*003c*/ 	.word	0x00000000
        /*0040*/ 	.short	0x0000
        /*0042*/ 	.short	0x0000
        /*0044*/ 	.byte	0x00, 0xf0, 0x11, 0x00


	//----- nvinfo : EIATTR_SPARSE_MMA_MASK
	.align		4
.L_622:
        /*0048*/ 	.byte	0x03, 0x50
        /*004a*/ 	.short	0x0000


	//----- nvinfo : EIATTR_MAXREG_COUNT
	.align		4
        /*004c*/ 	.byte	0x03, 0x1b
        /*004e*/ 	.short	0x00ff


	//----- nvinfo : EIATTR_MERCURY_ISA_VERSION
	.align		4
        /*0050*/ 	.byte	0x03, 0x5f
        /*0052*/ 	.short	0x0101


	//----- nvinfo : EIATTR_VRC_CTA_INIT_COUNT
	.align		4
        /*0054*/ 	.byte	0x02, 0x4a
	.zero		1
	.zero		1


	//----- nvinfo : EIATTR_EXIT_INSTR_OFFSETS
	.align		4
        /*0058*/ 	.byte	0x04, 0x1c
        /*005a*/ 	.short	(.L_624 - .L_623)


	//   ....[0]....
.L_623:
        /*005c*/ 	.word	0x000000a0


	//   ....[1]....
        /*0060*/ 	.word	0x000008c0


	//----- nvinfo : EIATTR_CRS_STACK_SIZE
	.align		4
.L_624:
        /*0064*/ 	.byte	0x04, 0x1e
        /*0066*/ 	.short	(.L_626 - .L_625)
.L_625:
        /*0068*/ 	.word	0x00000000


	//----- nvinfo : EIATTR_CBANK_PARAM_SIZE
	.align		4
.L_626:
        /*006c*/ 	.byte	0x03, 0x19
        /*006e*/ 	.short	0x001c


	//----- nvinfo : EIATTR_PARAM_CBANK
	.align		4
        /*0070*/ 	.byte	0x04, 0x0a
        /*0072*/ 	.short	(.L_628 - .L_627)
	.align		4
.L_627:
        /*0074*/ 	.word	index@(.nv.constant0.mean_kernel)
        /*0078*/ 	.short	0x0380
        /*007a*/ 	.short	0x001c


	//----- nvinfo : EIATTR_SW_WAR
	.align		4
.L_628:
        /*007c*/ 	.byte	0x04, 0x36
        /*007e*/ 	.short	(.L_630 - .L_629)
.L_629:
        /*0080*/ 	.word	0x00000008
.L_630:


//--------------------- .nv.info.permute_add_kernel --------------------------
	.section	.nv.info.permute_add_kernel,"",@"SHT_CUDA_INFO"
	.sectionflags	@""
	.align	4


	//----- nvinfo : EIATTR_CUDA_API_VERSION
	.align		4
        /*0000*/ 	.byte	0x04, 0x37
        /*0002*/ 	.short	(.L_632 - .L_631)
.L_631:
        /*0004*/ 	.word	0x00000082


	//----- nvinfo : EIATTR_KPARAM_INFO
	.align		4
.L_632:
        /*0008*/ 	.byte	0x04, 0x17
        /*000a*/ 	.short	(.L_634 - .L_633)
.L_633:
        /*000c*/ 	.word	0x00000000
        /*0010*/ 	.short	0x0006
        /*0012*/ 	.short	0x0030
        /*0014*/ 	.byte	0x00, 0xf0, 0x11, 0x00


	//----- nvinfo : EIATTR_KPARAM_INFO
	.align		4
.L_634:
        /*0018*/ 	.byte	0x04, 0x17
        /*001a*/ 	.short	(.L_636 - .L_635)
.L_635:
        /*001c*/ 	.word	0x00000000
        /*0020*/ 	.short	0x0005
        /*0022*/ 	.short	0x0028
        /*0024*/ 	.byte	0x00, 0xf5, 0x21, 0x00


	//----- nvinfo : EIATTR_KPARAM_INFO
	.align		4
.L_636:
        /*0028*/ 	.byte	0x04, 0x17
        /*002a*/ 	.short	(.L_638 - .L_637)
.L_637:
        /*002c*/ 	.word	0x00000000
        /*0030*/ 	.short	0x0004
        /*0032*/ 	.short	0x0020
        /*0034*/ 	.byte	0x00, 0xf5, 0x21, 0x00


	//----- nvinfo : EIATTR_KPARAM_INFO
	.align		4
.L_638:
        /*0038*/ 	.byte	0x04, 0x17
        /*003a*/ 	.short	(.L_640 - .L_639)
.L_639:
        /*003c*/ 	.word	0x00000000
        /*0040*/ 	.short	0x0003
        /*0042*/ 	.short	0x0018
        /*0044*/ 	.byte	0x00, 0xf5, 0x21, 0x00


	//----- nvinfo : EIATTR_KPARAM_INFO
	.align		4
.L_640:
        /*0048*/ 	.byte	0x04, 0x17
        /*004a*/ 	.short	(.L_642 - .L_641)
.L_641:
        /*004c*/ 	.word	0x00000000
        /*0050*/ 	.short	0x0002
        /*0052*/ 	.short	0x0010
        /*0054*/ 	.byte	0x00, 0xf5, 0x21, 0x00


	//----- nvinfo : EIATTR_KPARAM_INFO
	.align		4
.L_642:
        /*0058*/ 	.byte	0x04, 0x17
        /*005a*/ 	.short	(.L_644 - .L_643)
.L_643:
        /*005c*/ 	.word	0x00000000
        /*0060*/ 	.short	0x0001
        /*0062*/ 	.short	0x0008
        /*0064*/ 	.byte	0x00, 0xf5, 0x21, 0x00


	//----- nvinfo : EIATTR_KPARAM_INFO
	.align		4
.L_644:
        /*0068*/ 	.byte	0x04, 0x17
        /*006a*/ 	.short	(.L_646 - .L_645)
.L_645:
        /*006c*/ 	.word	0x00000000
        /*0070*/ 	.short	0x0000
        /*0072*/ 	.short	0x0000
        /*0074*/ 	.byte	0x00, 0xf0, 0x11, 0x00


	//----- nvinfo : EIATTR_SPARSE_MMA_MASK
	.align		4
.L_646:
        /*0078*/ 	.byte	0x03, 0x50
        /*007a*/ 	.short	0x0000


	//----- nvinfo : EIATTR_MAXREG_COUNT
	.align		4
        /*007c*/ 	.byte	0x03, 0x1b
        /*007e*/ 	.short	0x00ff


	//----- nvinfo : EIATTR_MERCURY_ISA_VERSION
	.align		4
        /*0080*/ 	.byte	0x03, 0x5f
        /*0082*/ 	.short	0x0101


	//----- nvinfo : EIATTR_VRC_CTA_INIT_COUNT
	.align		4
        /*0084*/ 	.byte	0x02, 0x4a
	.zero		1
	.zero		1


	//----- nvinfo : EIATTR_EXIT_INSTR_OFFSETS
	.align		4
        /*0088*/ 	.byte	0x04, 0x1c
        /*008a*/ 	.short	(.L_648 - .L_647)


	//   ....[0]....
.L_647:
        /*008c*/ 	.word	0x000000a0


	//   ....[1]....
        /*0090*/ 	.word	0x00002310


	//----- nvinfo : EIATTR_CBANK_PARAM_SIZE
	.align		4
.L_648:
        /*0094*/ 	.byte	0x03, 0x19
        /*0096*/ 	.short	0x0034


	//----- nvinfo : EIATTR_PARAM_CBANK
	.align		4
        /*0098*/ 	.byte	0x04, 0x0a
        /*009a*/ 	.short	(.L_650 - .L_649)
	.align		4
.L_649:
        /*009c*/ 	.word	index@(.nv.constant0.permute_add_kernel)
        /*00a0*/ 	.short	0x0380
        /*00a2*/ 	.short	0x0034


	//----- nvinfo : EIATTR_SW_WAR
	.align		4
.L_650:
        /*00a4*/ 	.byte	0x04, 0x36
        /*00a6*/ 	.short	(.L_652 - .L_651)
.L_651:
        /*00a8*/ 	.word	0x00000008
.L_652:


//--------------------- .nv.info.permute_kernel   --------------------------
	.section	.nv.info.permute_kernel,"",@"SHT_CUDA_INFO"
	.sectionflags	@""
	.align	4


	//----- nvinfo : EIATTR_CUDA_API_VERSION
	.align		4
        /*0000*/ 	.byte	0x04, 0x37
        /*0002*/ 	.short	(.L_654 - .L_653)
.L_653:
        /*0004*/ 	.word	0x00000082


	//----- nvinfo : EIATTR_KPARAM_INFO
	.align		4
.L_654:
        /*0008*/ 	.byte	0x04, 0x17
        /*000a*/ 	.short	(.L_656 - .L_655)
.L_655:
        /*000c*/ 	.word	0x00000000
        /*0010*/ 	.short	0x0006
        /*0012*/ 	.short	0x0030
        /*0014*/ 	.byte	0x00, 0xf0, 0x11, 0x00


	//----- nvinfo : EIATTR_KPARAM_INFO
	.align		4
.L_656:
        /*0018*/ 	.byte	0x04, 0x17
        /*001a*/ 	.short	(.L_658 - .L_657)
.L_657:
        /*001c*/ 	.word	0x00000000
        /*0020*/ 	.short	0x0005
        /*0022*/ 	.short	0x0028
        /*0024*/ 	.byte	0x00, 0xf5, 0x21, 0x00


	//----- nvinfo : EIATTR_KPARAM_INFO
	.align		4
.L_658:
        /*0028*/ 	.byte	0x04, 0x17
        /*002a*/ 	.short	(.L_660 - .L_659)
.L_659:
        /*002c*/ 	.word	0x00000000
        /*0030*/ 	.short	0x0004
        /*0032*/ 	.short	0x0020
        /*0034*/ 	.byte	0x00, 0xf5, 0x21, 0x00


	//----- nvinfo : EIATTR_KPARAM_INFO
	.align		4
.L_660:
        /*0038*/ 	.byte	0x04, 0x17
        /*003a*/ 	.short	(.L_662 - .L_661)
.L_661:
        /*003c*/ 	.word	0x00000000
        /*0040*/ 	.short	0x0003
        /*0042*/ 	.short	0x0018
        /*0044*/ 	.byte	0x00, 0xf5, 0x21, 0x00


	//----- nvinfo : EIATTR_KPARAM_INFO
	.align		4
.L_662:
        /*0048*/ 	.byte	0x04, 0x17
        /*004a*/ 	.short	(.L_664 - .L_663)
.L_663:
        /*004c*/ 	.word	0x00000000
        /*0050*/ 	.short	0x0002
        /*0052*/ 	.short	0x0010
        /*0054*/ 	.byte	0x00, 0xf5, 0x21, 0x00


	//----- nvinfo : EIATTR_KPARAM_INFO
	.align		4
.L_664:
        /*0058*/ 	.byte	0x04, 0x17
        /*005a*/ 	.short	(.L_666 - .L_665)
.L_665:
        /*005c*/ 	.word	0x00000000
        /*0060*/ 	.short	0x0001
        /*0062*/ 	.short	0x0008
        /*0064*/ 	.byte	0x00, 0xf5, 0x21, 0x00


	//----- nvinfo : EIATTR_KPARAM_INFO
	.align		4
.L_666:
        /*0068*/ 	.byte	0x04, 0x17
        /*006a*/ 	.short	(.L_668 - .L_667)
.L_667:
        /*006c*/ 	.word	0x00000000
        /*0070*/ 	.short	0x0000
        /*0072*/ 	.short	0x0000
        /*0074*/ 	.byte	0x00, 0xf0, 0x11, 0x00


	//----- nvinfo : EIATTR_SPARSE_MMA_MASK
	.align		4
.L_668:
        /*0078*/ 	.byte	0x03, 0x50
        /*007a*/ 	.short	0x0000


	//----- nvinfo : EIATTR_MAXREG_COUNT
	.align		4
        /*007c*/ 	.byte	0x03, 0x1b
        /*007e*/ 	.short	0x00ff


	//----- nvinfo : EIATTR_MERCURY_ISA_VERSION
	.align		4
        /*0080*/ 	.byte	0x03, 0x5f
        /*0082*/ 	.short	0x0101


	//----- nvinfo : EIATTR_VRC_CTA_INIT_COUNT
	.align		4
        /*0084*/ 	.byte	0x02, 0x4a
	.zero		1
	.zero		1


	//----- nvinfo : EIATTR_EXIT_INSTR_OFFSETS
	.align		4
        /*0088*/ 	.byte	0x04, 0x1c
        /*008a*/ 	.short	(.L_670 - .L_669)


	//   ....[0]....
.L_669:
        /*008c*/ 	.word	0x000000a0


	//   ....[1]....
        /*0090*/ 	.word	0x000022f0


	//----- nvinfo : EIATTR_CBANK_PARAM_SIZE
	.align		4
.L_670:
        /*0094*/ 	.byte	0x03, 0x19
        /*0096*/ 	.short	0x0034


	//----- nvinfo : EIATTR_PARAM_CBANK
	.align		4
        /*0098*/ 	.byte	0x04, 0x0a
        /*009a*/ 	.short	(.L_672 - .L_671)
	.align		4
.L_671:
        /*009c*/ 	.word	index@(.nv.constant0.permute_kernel)
        /*00a0*/ 	.short	0x0380
        /*00a2*/ 	.short	0x0034


	//----- nvinfo : EIATTR_SW_WAR
	.align		4
.L_672:
        /*00a4*/ 	.byte	0x04, 0x36
        /*00a6*/ 	.short	(.L_674 - .L_673)
.L_673:
        /*00a8*/ 	.word	0x00000008
.L_674:


//--------------------- .nv.info.transpose_kernel --------------------------
	.section	.nv.info.transpose_kernel,"",@"SHT_CUDA_INFO"
	.sectionflags	@""
	.align	4


	//----- nvinfo : EIATTR_CUDA_API_VERSION
	.align		4
        /*0000*/ 	.byte	0x04, 0x37
        /*0002*/ 	.short	(.L_676 - .L_675)
.L_675:
        /*0004*/ 	.word	0x00000082


	//----- nvinfo : EIATTR_KPARAM_INFO
	.align		4
.L_676:
        /*0008*/ 	.byte	0x04, 0x17
        /*000a*/ 	.short	(.L_678 - .L_677)
.L_677:
        /*000c*/ 	.word	0x00000000
        /*0010*/ 	.short	0x0004
        /*0012*/ 	.short	0x001c
        /*0014*/ 	.byte	0x00, 0xf0, 0x11, 0x00


	//----- nvinfo : EIATTR_KPARAM_INFO
	.align		4
.L_678:
        /*0018*/ 	.byte	0x04, 0x17
        /*001a*/ 	.short	(.L_680 - .L_679)
.L_679:
        /*001c*/ 	.word	0x00000000
        /*0020*/ 	.short	0x0003
        /*0022*/ 	.short	0x0018
        /*0024*/ 	.byte	0x00, 0xf0, 0x11, 0x00


	//----- nvinfo : EIATTR_KPARAM_INFO
	.align		4
.L_680:
        /*0028*/ 	.byte	0x04, 0x17
        /*002a*/ 	.short	(.L_682 - .L_681)
.L_681:
        /*002c*/ 	.word	0x00000000
        /*0030*/ 	.short	0x0002
        /*0032*/ 	.short	0x0010
        /*0034*/ 	.byte	0x00, 0xf5, 0x21, 0x00


	//----- nvinfo : EIATTR_KPARAM_INFO
	.align		4
.L_682:
        /*0038*/ 	.byte	0x04, 0x17
        /*003a*/ 	.short	(.L_684 - .L_683)
.L_683:
        /*003c*/ 	.word	0x00000000
        /*0040*/ 	.short	0x0001
        /*0042*/ 	.short	0x0008
        /*0044*/ 	.byte	0x00, 0xf5, 0x21, 0x00


	//----- nvinfo : EIATTR_KPARAM_INFO
	.align		4
.L_684:
        /*0048*/ 	.byte	0x04, 0x17
        /*004a*/ 	.short	(.L_686 - .L_685)
.L_685:
        /*004c*/ 	.word	0x00000000
        /*0050*/ 	.short	0x0000
        /*0052*/ 	.short	0x0000
        /*0054*/ 	.byte	0x00, 0xf0, 0x11, 0x00


	//----- nvinfo : EIATTR_SPARSE_MMA_MASK
	.align		4
.L_686:
        /*0058*/ 	.byte	0x03, 0x50
        /*005a*/ 	.short	0x0000


	//----- nvinfo : EIATTR_MAXREG_COUNT
	.align		4
        /*005c*/ 	.byte	0x03, 0x1b
        /*005e*/ 	.short	0x00ff


	//----- nvinfo : EIATTR_MERCURY_ISA_VERSION
	.align		4
        /*0060*/ 	.byte	0x03, 0x5f
        /*0062*/ 	.short	0x0101


	//----- nvinfo : EIATTR_VRC_CTA_INIT_COUNT
	.align		4
        /*0064*/ 	.byte	0x02, 0x4a
	.zero		1
	.zero		1


	//----- nvinfo : EIATTR_EXIT_INSTR_OFFSETS
	.align		4
        /*0068*/ 	.byte	0x04, 0x1c
        /*006a*/ 	.short	(.L_688 - .L_687)


	//   ....[0]....
.L_687:
        /*006c*/ 	.word	0x000000a0


	//   ....[1]....
        /*0070*/ 	.word	0x000002e0


	//----- nvinfo : EIATTR_CBANK_PARAM_SIZE
	.align		4
.L_688:
        /*0074*/ 	.byte	0x03, 0x19
        /*0076*/ 	.short	0x0020


	//----- nvinfo : EIATTR_PARAM_CBANK
	.align		4
        /*0078*/ 	.byte	0x04, 0x0a
        /*007a*/ 	.short	(.L_690 - .L_689)
	.align		4
.L_689:
        /*007c*/ 	.word	index@(.nv.constant0.transpose_kernel)
        /*0080*/ 	.short	0x0380
        /*0082*/ 	.short	0x0020


	//----- nvinfo : EIATTR_SW_WAR
	.align		4
.L_690:
        /*0084*/ 	.byte	0x04, 0x36
        /*0086*/ 	.short	(.L_692 - .L_691)
.L_691:
        /*0088*/ 	.word	0x00000008
.L_692:


//--------------------- .nv.info.minimum_back_kernel --------------------------
	.section	.nv.info.minimum_back_kernel,"",@"SHT_CUDA_INFO"
	.sectionflags	@""
	.align	4


	//----- nvinfo : EIATTR_CUDA_API_VERSION
	.align		4
        /*0000*/ 	.byte	0x04, 0x37
        /*0002*/ 	.short	(.L_694 - .L_693)
.L_693:
        /*0004*/ 	.word	0x00000082


	//----- nvinfo : EIATTR_KPARAM_INFO
	.align		4
.L_694:
        /*0008*/ 	.byte	0x04, 0x17
        /*000a*/ 	.short	(.L_696 - .L_695)
.L_695:
        /*000c*/ 	.word	0x00000000
        /*0010*/ 	.short	0x0003
        /*0012*/ 	.short	0x0018
        /*0014*/ 	.byte	0x00, 0xf5, 0x21, 0x00


	//----- nvinfo : EIATTR_KPARAM_INFO
	.align		4
.L_696:
        /*0018*/ 	.byte	0x04, 0x17
        /*001a*/ 	.short	(.L_698 - .L_697)
.L_697:
        /*001c*/ 	.word	0x00000000
        /*0020*/ 	.short	0x0002
        /*0022*/ 	.short	0x0010
        /*0024*/ 	.byte	0x00, 0xf5, 0x21, 0x00


	//----- nvinfo : EIATTR_KPARAM_INFO
	.align		4
.L_698:
        /*0028*/ 	.byte	0x04, 0x17
        /*002a*/ 	.short	(.L_700 - .L_699)
.L_699:
        /*002c*/ 	.word	0x00000000
        /*0030*/ 	.short	0x0001
        /*0032*/ 	.short	0x0008
        /*0034*/ 	.byte	0x00, 0xf5, 0x21, 0x00


	//----- nvinfo : EIATTR_KPARAM_INFO
	.align		4
.L_700:
        /*0038*/ 	.byte	0x04, 0x17
        /*003a*/ 	.short	(.L_702 - .L_701)
.L_701:
        /*003c*/ 	.word	0x00000000
        /*0040*/ 	.short	0x0000
        /*0042*/ 	.short	0x0000
        /*0044*/ 	.byte	0x00, 0xf0, 0x11, 0x00


	//----- nvinfo : EIATTR_SPARSE_MMA_MASK
	.align		4
.L_702:
        /*0048*/ 	.byte	0x03, 0x50
        /*004a*/ 	.short	0x0000


	//----- nvinfo : EIATTR_MAXREG_COUNT
	.align		4
        /*004c*/ 	.byte	0x03, 0x1b
        /*004e*/ 	.short	0x00ff


	//----- nvinfo : EIATTR_MERCURY_ISA_VERSION
	.align		4
        /*0050*/ 	.byte	0x03, 0x5f
        /*0052*/ 	.short	0x0101


	//----- nvinfo : EIATTR_VRC_CTA_INIT_COUNT
	.align		4
        /*0054*/ 	.byte	0x02, 0x4a
	.zero		1
	.zero		1


	//----- nvinfo : EIATTR_EXIT_INSTR_OFFSETS
	.align		4
        /*0058*/ 	.byte	0x04, 0x1c
        /*005a*/ 	.short	(.L_704 - .L_703)


	//   ....[0]....
.L_703:
        /*005c*/ 	.word	0x000000a0


	//   ....[1]....
        /*0060*/ 	.word	0x00000170


	//   ....[2]....
        /*0064*/ 	.word	0x000001b0


	//----- nvinfo : EIATTR_CBANK_PARAM_SIZE
	.align		4
.L_704:
        /*0068*/ 	.byte	0x03, 0x19
        /*006a*/ 	.short	0x0020


	//----- nvinfo : EIATTR_PARAM_CBANK
	.align		4
        /*006c*/ 	.byte	0x04, 0x0a
        /*006e*/ 	.short	(.L_706 - .L_705)
	.align		4
.L_705:
        /*0070*/ 	.word	index@(.nv.constant0.minimum_back_kernel)
        /*0074*/ 	.short	0x0380
        /*0076*/ 	.short	0x0020


	//----- nvinfo : EIATTR_SW_WAR
	.align		4
.L_706:
        /*0078*/ 	.byte	0x04, 0x36
        /*007a*/ 	.short	(.L_708 - .L_707)
.L_707:
        /*007c*/ 	.word	0x00000008
.L_708:


//--------------------- .nv.info.maximum_back_kernel --------------------------
	.section	.nv.info.maximum_back_kernel,"",@"SHT_CUDA_INFO"
	.sectionflags	@""
	.align	4


	//----- nvinfo : EIATTR_CUDA_API_VERSION
	.align		4
        /*0000*/ 	.byte	0x04, 0x37
        /*0002*/ 	.short	(.L_710 - .L_709)
.L_709:
        /*0004*/ 	.word	0x00000082


	//----- nvinfo : EIATTR_KPARAM_INFO
	.align		4
.L_710:
        /*0008*/ 	.byte	0x04, 0x17
        /*000a*/ 	.short	(.L_712 - .L_711)
.L_711:
        /*000c*/ 	.word	0x00000000
        /*0010*/ 	.short	0x0003
        /*0012*/ 	.short	0x0018
        /*0014*/ 	.byte	0x00, 0xf5, 0x21, 0x00


	//----- nvinfo : EIATTR_KPARAM_INFO
	.align		4
.L_712:
        /*0018*/ 	.byte	0x04, 0x17
        /*001a*/ 	.short	(.L_714 - .L_713)
.L_713:
        /*001c*/ 	.word	0x00000000
        /*0020*/ 	.short	0x0002
        /*0022*/ 	.short	0x0010
        /*0024*/ 	.byte	0x00, 0xf5, 0x21, 0x00


	//----- nvinfo : EIATTR_KPARAM_INFO
	.align		4
.L_714:
        /*0028*/ 	.byte	0x04, 0x17
        /*002a*/ 	.short	(.L_716 - .L_715)
.L_715:
        /*002c*/ 	.word	0x00000000
        /*0030*/ 	.short	0x0001
        /*0032*/ 	.short	0x0008
        /*0034*/ 	.byte	0x00, 0xf5, 0x21, 0x00


	//----- nvinfo : EIATTR_KPARAM_INFO
	.align		4
.L_716:
        /*0038*/ 	.byte	0x04, 0x17
        /*003a*/ 	.short	(.L_718 - .L_717)
.L_717:
        /*003c*/ 	.word	0x00000000
        /*0040*/ 	.short	0x0000
        /*0042*/ 	.short	0x0000
        /*0044*/ 	.byte	0x00, 0xf0, 0x11, 0x00


	//----- nvinfo : EIATTR_SPARSE_MMA_MASK
	.align		4
.L_718:
        /*0048*/ 	.byte	0x03, 0x50
        /*004a*/ 	.short	0x0000


	//----- nvinfo : EIATTR_MAXREG_COUNT
	.align		4
        /*004c*/ 	.byte	0x03, 0x1b
        /*004e*/ 	.short	0x00ff


	//----- nvinfo : EIATTR_MERCURY_ISA_VERSION
	.align		4
        /*0050*/ 	.byte	0x03, 0x5f
        /*0052*/ 	.short	0x0101


	//----- nvinfo : EIATTR_VRC_CTA_INIT_COUNT
	.align		4
        /*0054*/ 	.byte	0x02, 0x4a
	.zero		1
	.zero		1


	//----- nvinfo : EIATTR_EXIT_INSTR_OFFSETS
	.align		4
        /*0058*/ 	.byte	0x04, 0x1c
        /*005a*/ 	.short	(.L_720 - .L_719)


	//   ....[0]....
.L_719:
        /*005c*/ 	.word	0x000000a0


	//   ....[1]....
        /*0060*/ 	.word	0x00000170


	//   ....[2]....
        /*0064*/ 	.word	0x000001b0


	//----- nvinfo : EIATTR_CBANK_PARAM_SIZE
	.align		4
.L_720:
        /*0068*/ 	.byte	0x03, 0x19
        /*006a*/ 	.short	0x0020


	//----- nvinfo : EIATTR_PARAM_CBANK
	.align		4
        /*006c*/ 	.byte	0x04, 0x0a
        /*006e*/ 	.short	(.L_722 - .L_721)
	.align		4
.L_721:
        /*0070*/ 	.word	index@(.nv.constant0.maximum_back_kernel)
        /*0074*/ 	.short	0x0380
        /*0076*/ 	.short	0x0020


	//----- nvinfo : EIATTR_SW_WAR
	.align		4
.L_722:
        /*0078*/ 	.byte	0x04, 0x36
        /*007a*/ 	.short	(.L_724 - .L_723)
.L_723:
        /*007c*/ 	.word	0x00000008
.L_724:


//--------------------- .nv.info.minimum_kernel   --------------------------
	.section	.nv.info.minimum_kernel,"",@"SHT_CUDA_INFO"
	.sectionflags	@""
	.align	4


	//----- nvinfo : EIATTR_CUDA_API_VERSION
	.align		4
        /*0000*/ 	.byte	0x04, 0x37
        /*0002*/ 	.short	(.L_726 - .L_725)
.L_725:
        /*0004*/ 	.word	0x00000082


	//----- nvinfo : EIATTR_KPARAM_INFO
	.align		4
.L_726:
        /*0008*/ 	.byte	0x04, 0x17
        /*000a*/ 	.short	(.L_728 - .L_727)
.L_727:
        /*000c*/ 	.word	0x00000000
        /*0010*/ 	.short	0x0003
        /*0012*/ 	.short	0x0018
        /*0014*/ 	.byte	0x00, 0xf5, 0x21, 0x00


	//----- nvinfo : EIATTR_KPARAM_INFO
	.align		4
.L_728:
        /*0018*/ 	.byte	0x04, 0x17
        /*001a*/ 	.short	(.L_730 - .L_729)
.L_729:
        /*001c*/ 	.word	0x00000000
        /*0020*/ 	.short	0x0002
        /*0022*/ 	.short	0x0010
        /*0024*/ 	.byte	0x00, 0xf5, 0x21, 0x00


	//----- nvinfo : EIATTR_KPARAM_INFO
	.align		4
.L_730:
        /*0028*/ 	.byte	0x04, 0x17
        /*002a*/ 	.short	(.L_732 - .L_731)
.L_731:
        /*002c*/ 	.word	0x00000000
        /*0030*/ 	.short	0x0001
        /*0032*/ 	.short	0x0008
        /*0034*/ 	.byte	0x00, 0xf5, 0x21, 0x00


	//----- nvinfo : EIATTR_KPARAM_INFO
	.align		4
.L_732:
        /*0038*/ 	.byte	0x04, 0x17
        /*003a*/ 	.short	(.L_734 - .L_733)
.L_733:
        /*003c*/ 	.word	0x00000000
        /*0040*/ 	.short	0x0000
        /*0042*/ 	.short	0x0000
        /*0044*/ 	.byte	0x00, 0xf0, 0x11, 0x00


	//----- nvinfo : EIATTR_SPARSE_MMA_MASK
	.align		4
.L_734:
        /*0048*/ 	.byte	0x03, 0x50
        /*004a*/ 	.short	0x0000


	//----- nvinfo : EIATTR_MAXREG_COUNT
	.align		4
        /*004c*/ 	.byte	0x03, 0x1b
        /*004e*/ 	.short	0x00ff


	//----- nvinfo : EIATTR_MERCURY_ISA_VERSION
	.align		4
        /*0050*/ 	.byte	0x03, 0x5f
        /*0052*/ 	.short	0x0101


	//----- nvinfo : EIATTR_VRC_CTA_INIT_COUNT
	.align		4
        /*0054*/ 	.byte	0x02, 0x4a
	.zero		1
	.zero		1


	//----- nvinfo : EIATTR_EXIT_INSTR_OFFSETS
	.align		4
        /*0058*/ 	.byte	0x04, 0x1c
        /*005a*/ 	.short	(.L_736 - .L_735)


	//   ....[0]....
.L_735:
        /*005c*/ 	.word	0x000000a0


	//   ....[1]....
        /*0060*/ 	.word	0x00000160


	//   ....[2]....
        /*0064*/ 	.word	0x000001a0


	//----- nvinfo : EIATTR_CBANK_PARAM_SIZE
	.align		4
.L_736:
        /*0068*/ 	.byte	0x03, 0x19
        /*006a*/ 	.short	0x0020


	//----- nvinfo : EIATTR_PARAM_CBANK
	.align		4
        /*006c*/ 	.byte	0x04, 0x0a
        /*006e*/ 	.short	(.L_738 - .L_737)
	.align		4
.L_737:
        /*0070*/ 	.word	index@(.nv.constant0.minimum_kernel)
        /*0074*/ 	.short	0x0380
        /*0076*/ 	.short	0x0020


	//----- nvinfo : EIATTR_SW_WAR
	.align		4
.L_738:
        /*0078*/ 	.byte	0x04, 0x36
        /*007a*/ 	.short	(.L_740 - .L_739)
.L_739:
        /*007c*/ 	.word	0x00000008
.L_740:


//--------------------- .nv.info.maximum_kernel   --------------------------
	.section	.nv.info.maximum_kernel,"",@"SHT_CUDA_INFO"
	.sectionflags	@""
	.align	4


	//----- nvinfo : EIATTR_CUDA_API_VERSION
	.align		4
        /*0000*/ 	.byte	0x04, 0x37
        /*0002*/ 	.short	(.L_742 - .L_741)
.L_741:
        /*0004*/ 	.word	0x00000082


	//----- nvinfo : EIATTR_KPARAM_INFO
	.align		4
.L_742:
        /*0008*/ 	.byte	0x04, 0x17
        /*000a*/ 	.short	(.L_744 - .L_743)
.L_743:
        /*000c*/ 	.word	0x00000000
        /*0010*/ 	.short	0x0003
        /*0012*/ 	.short	0x0018
        /*0014*/ 	.byte	0x00, 0xf5, 0x21, 0x00


	//----- nvinfo : EIATTR_KPARAM_INFO
	.align		4
.L_744:
        /*0018*/ 	.byte	0x04, 0x17
        /*001a*/ 	.short	(.L_746 - .L_745)
.L_745:
        /*001c*/ 	.word	0x00000000
        /*0020*/ 	.short	0x0002
        /*0022*/ 	.short	0x0010
        /*0024*/ 	.byte	0x00, 0xf5, 0x21, 0x00


	//----- nvinfo : EIATTR_KPARAM_INFO
	.align		4
.L_746:
        /*0028*/ 	.byte	0x04, 0x17
        /*002a*/ 	.short	(.L_748 - .L_747)
.L_747:
        /*002c*/ 	.word	0x00000000
        /*0030*/ 	.short	0x0001
        /*0032*/ 	.short	0x0008
        /*0034*/ 	.byte	0x00, 0xf5, 0x21, 0x00


	//----- nvinfo : EIATTR_KPARAM_INFO
	.align		4
.L_748:
        /*0038*/ 	.byte	0x04, 0x17
        /*003a*/ 	.short	(.L_750 - .L_749)
.L_749:
        /*003c*/ 	.word	0x00000000
        /*0040*/ 	.short	0x0000
        /*0042*/ 	.short	0x0000
        /*0044*/ 	.byte	0x00, 0xf0, 0x11, 0x00


	//----- nvinfo : EIATTR_SPARSE_MMA_MASK
	.align		4
.L_750:
        /*0048*/ 	.byte	0x03, 0x50
        /*004a*/ 	.short	0x0000


	//----- nvinfo : EIATTR_MAXREG_COUNT
	.align		4
        /*004c*/ 	.byte	0x03, 0x1b
        /*004e*/ 	.short	0x00ff


	//----- nvinfo : EIATTR_MERCURY_ISA_VERSION
	.align		4
        /*0050*/ 	.byte	0x03, 0x5f
        /*0052*/ 	.short	0x0101


	//----- nvinfo : EIATTR_VRC_CTA_INIT_COUNT
	.align		4
        /*0054*/ 	.byte	0x02, 0x4a
	.zero		1
	.zero		1


	//----- nvinfo : EIATTR_EXIT_INSTR_OFFSETS
	.align		4
        /*0058*/ 	.byte	0x04, 0x1c
        /*005a*/ 	.short	(.L_752 - .L_751)


	//   ....[0]....
.L_751:
        /*005c*/ 	.word	0x000000a0


	//   ....[1]....
        /*0060*/ 	.word	0x00000160


	//   ....[2]....
        /*0064*/ 	.word	0x000001a0


	//----- nvinfo : EIATTR_CBANK_PARAM_SIZE
	.align		4
.L_752:
        /*0068*/ 	.byte	0x03, 0x19
        /*006a*/ 	.short	0x0020


	//----- nvinfo : EIATTR_PARAM_CBANK
	.align		4
        /*006c*/ 	.byte	0x04, 0x0a
        /*006e*/ 	.short	(.L_754 - .L_753)
	.align		4
.L_753:
        /*0070*/ 	.word	index@(.nv.constant0.maximum_kernel)
        /*0074*/ 	.short	0x0380
        /*0076*/ 	.short	0x0020


	//----- nvinfo : EIATTR_SW_WAR
	.align		4
.L_754:
        /*0078*/ 	.byte	0x04, 0x36
        /*007a*/ 	.short	(.L_756 - .L_755)
.L_755:
        /*007c*/ 	.word	0x00000008
.L_756:


//--------------------- .nv.info.clamp_back_kernel --------------------------
	.section	.nv.info.clamp_back_kernel,"",@"SHT_CUDA_INFO"
	.sectionflags	@""
	.align	4


	//----- nvinfo : EIATTR_CUDA_API_VERSION
	.align		4
        /*0000*/ 	.byte	0x04, 0x37
        /*0002*/ 	.short	(.L_758 - .L_757)
.L_757:
        /*0004*/ 	.word	0x00000082


	//----- nvinfo : EIATTR_KPARAM_INFO
	.align		4
.L_758:
        /*0008*/ 	.byte	0x04, 0x17
        /*000a*/ 	.short	(.L_760 - .L_759)
.L_759:
        /*000c*/ 	.word	0x00000000
        /*0010*/ 	.short	0x0004
        /*0012*/ 	.short	0x0018
        /*0014*/ 	.byte	0x00, 0xf5, 0x21, 0x00


	//----- nvinfo : EIATTR_KPARAM_INFO
	.align		4
.L_760:
        /*0018*/ 	.byte	0x04, 0x17
        /*001a*/ 	.short	(.L_762 - .L_761)
.L_761:
        /*001c*/ 	.word	0x00000000
        /*0020*/ 	.short	0x0003
        /*0022*/ 	.short	0x0014
        /*0024*/ 	.byte	0x00, 0xf0, 0x11, 0x00


	//----- nvinfo : EIATTR_KPARAM_INFO
	.align		4
.L_762:
        /*0028*/ 	.byte	0x04, 0x17
        /*002a*/ 	.short	(.L_764 - .L_763)
.L_763:
        /*002c*/ 	.word	0x00000000
        /*0030*/ 	.short	0x0002
        /*0032*/ 	.short	0x0010
        /*0034*/ 	.byte	0x00, 0xf0, 0x11, 0x00


	//----- nvinfo : EIATTR_KPARAM_INFO
	.align		4
.L_764:
        /*0038*/ 	.byte	0x04, 0x17
        /*003a*/ 	.short	(.L_766 - .L_765)
.L_765:
        /*003c*/ 	.word	0x00000000
        /*0040*/ 	.short	0x0001
        /*0042*/ 	.short	0x0008
        /*0044*/ 	.byte	0x00, 0xf5, 0x21, 0x00


	//----- nvinfo : EIATTR_KPARAM_INFO
	.align		4
.L_766:
        /*0048*/ 	.byte	0x04, 0x17
        /*004a*/ 	.short	(.L_768 - .L_767)
.L_767:
        /*004c*/ 	.word	0x00000000
        /*0050*/ 	.short	0x0000
        /*0052*/ 	.short	0x0000
        /*0054*/ 	.byte	0x00, 0xf0, 0x11, 0x00


	//----- nvinfo : EIATTR_SPARSE_MMA_MASK
	.align		4
.L_768:
        /*0058*/ 	.byte	0x03, 0x50
        /*005a*/ 	.short	0x0000


	//----- nvinfo : EIATTR_MAXREG_COUNT
	.align		4
        /*005c*/ 	.byte	0x03, 0x1b
        /*005e*/ 	.short	0x00ff


	//----- nvinfo : EIATTR_MERCURY_ISA_VERSION
	.align		4
        /*0060*/ 	.byte	0x03, 0x5f
        /*0062*/ 	.short	0x0101


	//----- nvinfo : EIATTR_VRC_CTA_INIT_COUNT
	.align		4
        /*0064*/ 	.byte	0x02, 0x4a
	.zero		1
	.zero		1


	//----- nvinfo : EIATTR_EXIT_INSTR_OFFSETS
	.align		4
        /*0068*/ 	.byte	0x04, 0x1c
        /*006a*/ 	.short	(.L_770 - .L_769)


	//   ....[0]....
.L_769:
        /*006c*/ 	.word	0x000000a0


	//   ....[1]....
        /*0070*/ 	.word	0x00000150


	//   ....[2]....
        /*0074*/ 	.word	0x000001a0


	//----- nvinfo : EIATTR_CBANK_PARAM_SIZE
	.align		4
.L_770:
        /*0078*/ 	.byte	0x03, 0x19
        /*007a*/ 	.short	0x0020


	//----- nvinfo : EIATTR_PARAM_CBANK
	.align		4
        /*007c*/ 	.byte	0x04, 0x0a
        /*007e*/ 	.short	(.L_772 - .L_771)
	.align		4
.L_771:
        /*0080*/ 	.word	index@(.nv.constant0.clamp_back_kernel)
        /*0084*/ 	.short	0x0380
        /*0086*/ 	.short	0x0020


	//----- nvinfo : EIATTR_SW_WAR
	.align		4
.L_772:
        /*0088*/ 	.byte	0x04, 0x36
        /*008a*/ 	.short	(.L_774 - .L_773)
.L_773:
        /*008c*/ 	.word	0x00000008
.L_774:


//--------------------- .nv.info.clamp_kernel     --------------------------
	.section	.nv.info.clamp_kernel,"",@"SHT_CUDA_INFO"
	.sectionflags	@""
	.align	4


	//----- nvinfo : EIATTR_CUDA_API_VERSION
	.align		4
        /*0000*/ 	.byte	0x04, 0x37
        /*0002*/ 	.short	(.L_776 - .L_775)
.L_775:
        /*0004*/ 	.word	0x00000082


	//----- nvinfo : EIATTR_KPARAM_INFO
	.align		4
.L_776:
        /*0008*/ 	.byte	0x04, 0x17
        /*000a*/ 	.short	(.L_778 - .L_777)
.L_777:
        /*000c*/ 	.word	0x00000000
        /*0010*/ 	.short	0x0004
        /*0012*/ 	.short	0x0018
        /*0014*/ 	.byte	0x00, 0xf5, 0x21, 0x00


	//----- nvinfo : EIATTR_KPARAM_INFO
	.align		4
.L_778:
        /*0018*/ 	.byte	0x04, 0x17
        /*001a*/ 	.short	(.L_780 - .L_779)
.L_779:
        /*001c*/ 	.word	0x00000000
        /*0020*/ 	.short	0x0003
        /*0022*/ 	.short	0x0014
        /*0024*/ 	.byte	0x00, 0xf0, 0x11, 0x00


	//----- nvinfo : EIATTR_KPARAM_INFO
	.align		4
.L_780:
        /*0028*/ 	.byte	0x04, 0x17
        /*002a*/ 	.short	(.L_782 - .L_781)
.L_781:
        /*002c*/ 	.word	0x00000000
        /*0030*/ 	.short	0x0002
        /*0032*/ 	.short	0x0010
        /*0034*/ 	.byte	0x00, 0xf0, 0x11, 0x00


	//----- nvinfo : EIATTR_KPARAM_INFO
	.align		4
.L_782:
        /*0038*/ 	.byte	0x04, 0x17
        /*003a*/ 	.short	(.L_784 - .L_783)
.L_783:
        /*003c*/ 	.word	0x00000000
        /*0040*/ 	.short	0x0001
        /*0042*/ 	.short	0x0008
        /*0044*/ 	.byte	0x00, 0xf5, 0x21, 0x00


	//----- nvinfo : EIATTR_KPARAM_INFO
	.align		4
.L_784:
        /*0048*/ 	.byte	0x04, 0x17
        /*004a*/ 	.short	(.L_786 - .L_785)
.L_785:
        /*004c*/ 	.word	0x00000000
        /*0050*/ 	.short	0x0000
        /*0052*/ 	.short	0x0000
        /*0054*/ 	.byte	0x00, 0xf0, 0x11, 0x00


	//----- nvinfo : EIATTR_SPARSE_MMA_MASK
	.align		4
.L_786:
        /*0058*/ 	.byte	0x03, 0x50
        /*005a*/ 	.short	0x0000


	//----- nvinfo : EIATTR_MAXREG_COUNT
	.align		4
        /*005c*/ 	.byte	0x03, 0x1b
        /*005e*/ 	.short	0x00ff


	//----- nvinfo : EIATTR_MERCURY_ISA_VERSION
	.align		4
        /*0060*/ 	.byte	0x03, 0x5f
        /*0062*/ 	.short	0x0101


	//----- nvinfo : EIATTR_VRC_CTA_INIT_COUNT
	.align		4
        /*0064*/ 	.byte	0x02, 0x4a
	.zero		1
	.zero		1


	//----- nvinfo : EIATTR_EXIT_INSTR_OFFSETS
	.align		4
        /*0068*/ 	.byte	0x04, 0x1c
        /*006a*/ 	.short	(.L_788 - .L_787)


	//   ....[0]....
.L_787:
        /*006c*/ 	.word	0x000000a0


	//   ....[1]....
        /*0070*/ 	.word	0x00000140


	//   ....[2]....
        /*0074*/ 	.word	0x000001a0


	//   ....[3]....
        /*0078*/ 	.word	0x000001e0


	//----- nvinfo : EIATTR_CBANK_PARAM_SIZE
	.align		4
.L_788:
        /*007c*/ 	.byte	0x03, 0x19
        /*007e*/ 	.short	0x0020


	//----- nvinfo : EIATTR_PARAM_CBANK
	.align		4
        /*0080*/ 	.byte	0x04, 0x0a
        /*0082*/ 	.short	(.L_790 - .L_789)
	.align		4
.L_789:
        /*0084*/ 	.word	index@(.nv.constant0.clamp_kernel)
        /*0088*/ 	.short	0x0380
        /*008a*/ 	.short	0x0020


	//----- nvinfo : EIATTR_SW_WAR
	.align		4
.L_790:
        /*008c*/ 	.byte	0x04, 0x36
        /*008e*/ 	.short	(.L_792 - .L_791)
.L_791:
        /*0090*/ 	.word	0x00000008
.L_792:


//--------------------- .nv.info.atan_back_kernel --------------------------
	.section	.nv.info.atan_back_kernel,"",@"SHT_CUDA_INFO"
	.sectionflags	@""
	.align	4


	//----- nvinfo : EIATTR_CUDA_API_VERSION
	.align		4
        /*0000*/ 	.byte	0x04, 0x37
        /*0002*/ 	.short	(.L_794 - .L_793)
.L_793:
        /*0004*/ 	.word	0x00000082


	//----- nvinfo : EIATTR_KPARAM_INFO
	.align		4
.L_794:
        /*0008*/ 	.byte	0x04, 0x17
        /*000a*/ 	.short	(.L_796 - .L_795)
.L_795:
        /*000c*/ 	.word	0x00000000
        /*0010*/ 	.short	0x0002
        /*0012*/ 	.short	0x0010
        /*0014*/ 	.byte	0x00, 0xf5, 0x21, 0x00


	//----- nvinfo : EIATTR_KPARAM_INFO
	.align		4
.L_796:
        /*0018*/ 	.byte	0x04, 0x17
        /*001a*/ 	.short	(.L_798 - .L_797)
.L_797:
        /*001c*/ 	.word	0x00000000
        /*0020*/ 	.short	0x0001
        /*0022*/ 	.short	0x0008
        /*0024*/ 	.byte	0x00, 0xf5, 0x21, 0x00


	//----- nvinfo : EIATTR_KPARAM_INFO
	.align		4
.L_798:
        /*0028*/ 	.byte	0x04, 0x17
        /*002a*/ 	.short	(.L_800 - .L_799)
.L_799:
        /*002c*/ 	.word	0x00000000
        /*0030*/ 	.short	0x0000
        /*0032*/ 	.short	0x0000
        /*0034*/ 	.byte	0x00, 0xf0, 0x11, 0x00


	//----- nvinfo : EIATTR_SPARSE_MMA_MASK
	.align		4
.L_800:
        /*0038*/ 	.byte	0x03, 0x50
        /*003a*/ 	.short	0x0000


	//----- nvinfo : EIATTR_MAXREG_COUNT
	.align		4
        /*003c*/ 	.byte	0x03, 0x1b
        /*003e*/ 	.short	0x00ff


	//----- nvinfo : EIATTR_MERCURY_ISA_VERSION
	.align		4
        /*0040*/ 	.byte	0x03, 0x5f
        /*0042*/ 	.short	0x0101


	//----- nvinfo : EIATTR_VRC_CTA_INIT_COUNT
	.align		4
        /*0044*/ 	.byte	0x02, 0x4a
	.zero		1
	.zero		1


	//----- nvinfo : EIATTR_EXIT_INSTR_OFFSETS
	.align		4
        /*0048*/ 	.byte	0x04, 0x1c
        /*004a*/ 	.short	(.L_802 - .L_801)


	//   ....[0]....
.L_801:
        /*004c*/ 	.word	0x000000a0


	//   ....[1]....
        /*0050*/ 	.word	0x00000200


	//----- nvinfo : EIATTR_CRS_STACK_SIZE
	.align		4
.L_802:
        /*0054*/ 	.byte	0x04, 0x1e
        /*0056*/ 	.short	(.L_804 - .L_803)
.L_803:
        /*0058*/ 	.word	0x00000000


	//----- nvinfo : EIATTR_CBANK_PARAM_SIZE
	.align		4
.L_804:
        /*005c*/ 	.byte	0x03, 0x19
        /*005e*/ 	.short	0x0018


	//----- nvinfo : EIATTR_PARAM_CBANK
	.align		4
        /*0060*/ 	.byte	0x04, 0x0a
        /*0062*/ 	.short	(.L_806 - .L_805)
	.align		4
.L_805:
        /*0064*/ 	.word	index@(.nv.constant0.atan_back_kernel)
        /*0068*/ 	.short	0x0380
        /*006a*/ 	.short	0x0018


	//----- nvinfo : EIATTR_SW_WAR
	.align		4
.L_806:
        /*006c*/ 	.byte	0x04, 0x36
        /*006e*/ 	.short	(.L_808 - .L_807)
.L_807:
        /*0070*/ 	.word	0x00000008
.L_808:


//--------------------- .nv.info.atan_kernel      --------------------------
	.section	.nv.info.atan_kernel,"",@"SHT_CUDA_INFO"
	.sectionflags	@""
	.align	4


	//----- nvinfo : EIATTR_CUDA_API_VERSION
	.align		4
        /*0000*/ 	.byte	0x04, 0x37
        /*0002*/ 	.short	(.L_810 - .L_809)
.L_809:
        /*0004*/ 	.word	0x00000082


	//----- nvinfo : EIATTR_KPARAM_INFO
	.align		4
.L_810:
        /*0008*/ 	.byte	0x04, 0x17
        /*000a*/ 	.short	(.L_812 - .L_811)
.L_811:
        /*000c*/ 	.word	0x00000000
        /*0010*/ 	.short	0x0002
        /*0012*/ 	.short	0x0010
        /*0014*/ 	.byte	0x00, 0xf5, 0x21, 0x00


	//----- nvinfo : EIATTR_KPARAM_INFO
	.align		4
.L_812:
        /*0018*/ 	.byte	0x04, 0x17
        /*001a*/ 	.short	(.L_814 - .L_813)
.L_813:
        /*001c*/ 	.word	0x00000000
        /*0020*/ 	.short	0x0001
        /*0022*/ 	.short	0x0008
        /*0024*/ 	.byte	0x00, 0xf5, 0x21, 0x00


	//----- nvinfo : EIATTR_KPARAM_INFO
	.align		4
.L_814:
        /*0028*/ 	.byte	0x04, 0x17
        /*002a*/ 	.short	(.L_816 - .L_815)
.L_815:
        /*002c*/ 	.word	0x00000000
        /*0030*/ 	.short	0x0000
        /*0032*/ 	.short	0x0000
        /*0034*/ 	.byte	0x00, 0xf0, 0x11, 0x00


	//----- nvinfo : EIATTR_SPARSE_MMA_MASK
	.align		4
.L_816:
        /*0038*/ 	.byte	0x03, 0x50
        /*003a*/ 	.short	0x0000


	//----- nvinfo : EIATTR_MAXREG_COUNT
	.align		4
        /*003c*/ 	.byte	0x03, 0x1b
        /*003e*/ 	.short	0x00ff


	//----- nvinfo : EIATTR_MERCURY_ISA_VERSION
	.align		4
        /*0040*/ 	.byte	0x03, 0x5f
        /*0042*/ 	.short	0x0101


	//----- nvinfo : EIATTR_VRC_CTA_INIT_COUNT
	.align		4
        /*0044*/ 	.byte	0x02, 0x4a
	.zero		1
	.zero		1


	//----- nvinfo : EIATTR_EXIT_INSTR_OFFSETS
	.align		4
        /*0048*/ 	.byte	0x04, 0x1c
        /*004a*/ 	.short	(.L_818 - .L_817)


	//   ....[0]....
.L_817:
        /*004c*/ 	.word	0x000000a0


	//   ....[1]....
        /*0050*/ 	.word	0x00000250


	//----- nvinfo : EIATTR_CBANK_PARAM_SIZE
	.align		4
.L_818:
        /*0054*/ 	.byte	0x03, 0x19
        /*0056*/ 	.short	0x0018


	//----- nvinfo : EIATTR_PARAM_CBANK
	.align		4
        /*0058*/ 	.byte	0x04, 0x0a
        /*005a*/ 	.short	(.L_820 - .L_819)
	.align		4
.L_819:
        /*005c*/ 	.word	index@(.nv.constant0.atan_kernel)
        /*0060*/ 	.short	0x0380
        /*0062*/ 	.short	0x0018


	//----- nvinfo : EIATTR_SW_WAR
	.align		4
.L_820:
        /*0064*/ 	.byte	0x04, 0x36
        /*0066*/ 	.short	(.L_822 - .L_821)
.L_821:
        /*0068*/ 	.word	0x00000008
.L_822:


//--------------------- .nv.info.tan_back_kernel  --------------------------
	.section	.nv.info.tan_back_kernel,"",@"SHT_CUDA_INFO"
	.sectionflags	@""
	.align	4


	//----- nvinfo : EIATTR_CUDA_API_VERSION
	.align		4
        /*0000*/ 	.byte	0x04, 0x37
        /*0002*/ 	.short	(.L_824 - .L_823)
.L_823:
        /*0004*/ 	.word	0x00000082


	//----- nvinfo : EIATTR_KPARAM_INFO
	.align		4
.L_824:
        /*0008*/ 	.byte	0x04, 0x17
        /*000a*/ 	.short	(.L_826 - .L_825)
.L_825:
        /*000c*/ 	.word	0x00000000
        /*0010*/ 	.short	0x0002
        /*0012*/ 	.short	0x0010
        /*0014*/ 	.byte	0x00, 0xf5, 0x21, 0x00


	//----- nvinfo : EIATTR_KPARAM_INFO
	.align		4
.L_826:
        /*0018*/ 	.byte	0x04, 0x17
        /*001a*/ 	.short	(.L_828 - .L_827)
.L_827:
        /*001c*/ 	.word	0x00000000
        /*0020*/ 	.short	0x0001
        /*0022*/ 	.short	0x0008
        /*0024*/ 	.byte	0x00, 0xf5, 0x21, 0x00


	//----- nvinfo : EIATTR_KPARAM_INFO
	.align		4
.L_828:
        /*0028*/ 	.byte	0x04, 0x17
        /*002a*/ 	.short	(.L_830 - .L_829)
.L_829:
        /*002c*/ 	.word	0x00000000
        /*0030*/ 	.short	0x0000
        /*0032*/ 	.short	0x0000
        /*0034*/ 	.byte	0x00, 0xf0, 0x11, 0x00


	//----- nvinfo : EIATTR_SPARSE_MMA_MASK
	.align		4
.L_830:
        /*0038*/ 	.byte	0x03, 0x50
        /*003a*/ 	.short	0x0000


	//----- nvinfo : EIATTR_MAXREG_COUNT
	.align		4
        /*003c*/ 	.byte	0x03, 0x1b
        /*003e*/ 	.short	0x00ff


	//----- nvinfo : EIATTR_MERCURY_ISA_VERSION
	.align		4
        /*0040*/ 	.byte	0x03, 0x5f
        /*0042*/ 	.short	0x0101


	//----- nvinfo : EIATTR_VRC_CTA_INIT_COUNT
	.align		4
        /*0044*/ 	.byte	0x02, 0x4a
	.zero		1
	.zero		1


	//----- nvinfo : EIATTR_EXIT_INSTR_OFFSETS
	.align		4
        /*0048*/ 	.byte	0x04, 0x1c
        /*004a*/ 	.short	(.L_832 - .L_831)


	//   ....[0]....
.L_831:
        /*004c*/ 	.word	0x000000a0


	//   ....[1]....
        /*0050*/ 	.word	0x00000e10


	//----- nvinfo : EIATTR_CRS_STACK_SIZE
	.align		4
.L_832:
        /*0054*/ 	.byte	0x04, 0x1e
        /*0056*/ 	.short	(.L_834 - .L_833)
.L_833:
        /*0058*/ 	.word	0x00000000


	//----- nvinfo : EIATTR_CBANK_PARAM_SIZE
	.align		4
.L_834:
        /*005c*/ 	.byte	0x03, 0x19
        /*005e*/ 	.short	0x0018


	//----- nvinfo : EIATTR_PARAM_CBANK
	.align		4
        /*0060*/ 	.byte	0x04, 0x0a
        /*0062*/ 	.short	(.L_836 - .L_835)
	.align		4
.L_835:
        /*0064*/ 	.word	index@(.nv.constant0.tan_back_kernel)
        /*0068*/ 	.short	0x0380
        /*006a*/ 	.short	0x0018


	//----- nvinfo : EIATTR_SW_WAR
	.align		4
.L_836:
        /*006c*/ 	.byte	0x04, 0x36
        /*006e*/ 	.short	(.L_838 - .L_837)
.L_837:
        /*0070*/ 	.word	0x00000008
.L_838:


//--------------------- .nv.info.tan_kernel       --------------------------
	.section	.nv.info.tan_kernel,"",@"SHT_CUDA_INFO"
	.sectionflags	@""
	.align	4


	//----- nvinfo : EIATTR_CUDA_API_VERSION
	.align		4
        /*0000*/ 	.byte	0x04, 0x37
        /*0002*/ 	.short	(.L_840 - .L_839)
.L_839:
        /*0004*/ 	.word	0x00000082


	//----- nvinfo : EIATTR_KPARAM_INFO
	.align		4
.L_840:
        /*0008*/ 	.byte	0x04, 0x17
        /*000a*/ 	.short	(.L_842 - .L_841)
.L_841:
        /*000c*/ 	.word	0x00000000
        /*0010*/ 	.short	0x0002
        /*0012*/ 	.short	0x0010
        /*0014*/ 	.byte	0x00, 0xf5, 0x21, 0x00


	//----- nvinfo : EIATTR_KPARAM_INFO
	.align		4
.L_842:
        /*0018*/ 	.byte	0x04, 0x17
        /*001a*/ 	.short	(.L_844 - .L_843)
.L_843:
        /*001c*/ 	.word	0x00000000
        /*0020*/ 	.short	0x0001
        /*0022*/ 	.short	0x0008
        /*0024*/ 	.byte	0x00, 0xf5, 0x21, 0x00


	//----- nvinfo : EIATTR_KPARAM_INFO
	.align		4
.L_844:
        /*0028*/ 	.byte	0x04, 0x17
        /*002a*/ 	.short	(.L_846 - .L_845)
.L_845:
        /*002c*/ 	.word	0x00000000
        /*0030*/ 	.short	0x0000
        /*0032*/ 	.short	0x0000
        /*0034*/ 	.byte	0x00, 0xf0, 0x11, 0x00


	//----- nvinfo : EIATTR_SPARSE_MMA_MASK
	.align		4
.L_846:
        /*0038*/ 	.byte	0x03, 0x50
        /*003a*/ 	.short	0x0000


	//----- nvinfo : EIATTR_MAXREG_COUNT
	.align		4
        /*003c*/ 	.byte	0x03, 0x1b
        /*003e*/ 	.short	0x00ff


	//----- nvinfo : EIATTR_MERCURY_ISA_VERSION
	.align		4
        /*0040*/ 	.byte	0x03, 0x5f
        /*0042*/ 	.short	0x0101


	//----- nvinfo : EIATTR_VRC_CTA_INIT_COUNT
	.align		4
        /*0044*/ 	.byte	0x02, 0x4a
	.zero		1
	.zero		1


	//----- nvinfo : EIATTR_EXIT_INSTR_OFFSETS
	.align		4
        /*0048*/ 	.byte	0x04, 0x1c
        /*004a*/ 	.short	(.L_848 - .L_847)


	//   ....[0]....
.L_847:
        /*004c*/ 	.word	0x000000a0


	//   ....[1]....
        /*0050*/ 	.word	0x00000890


	//----- nvinfo : EIATTR_CRS_STACK_SIZE
	.align		4
.L_848:
        /*0054*/ 	.byte	0x04, 0x1e
        /*0056*/ 	.short	(.L_850 - .L_849)
.L_849:
        /*0058*/ 	.word	0x00000000


	//----- nvinfo : EIATTR_CBANK_PARAM_SIZE
	.align		4
.L_850:
        /*005c*/ 	.byte	0x03, 0x19
        /*005e*/ 	.short	0x0018


	//----- nvinfo : EIATTR_PARAM_CBANK
	.align		4
        /*0060*/ 	.byte	0x04, 0x0a
        /*0062*/ 	.short	(.L_852 - .L_851)
	.align		4
.L_851:
        /*0064*/ 	.word	index@(.nv.constant0.tan_kernel)
        /*0068*/ 	.short	0x0380
        /*006a*/ 	.short	0x0018


	//----- nvinfo : EIATTR_SW_WAR
	.align		4
.L_852:
        /*006c*/ 	.byte	0x04, 0x36
        /*006e*/ 	.short	(.L_854 - .L_853)
.L_853:
        /*0070*/ 	.word	0x00000008
.L_854:


//--------------------- .nv.info.cos_kernel       --------------------------
	.section	.nv.info.cos_kernel,"",@"SHT_CUDA_INFO"
	.sectionflags	@""
	.align	4


	//----- nvinfo : EIATTR_CUDA_API_VERSION
	.align		4
        /*0000*/ 	.byte	0x04, 0x37
        /*0002*/ 	.short	(.L_856 - .L_855)
.L_855:
        /*0004*/ 	.word	0x00000082


	//----- nvinfo : EIATTR_KPARAM_INFO
	.align		4
.L_856:
        /*0008*/ 	.byte	0x04, 0x17
        /*000a*/ 	.short	(.L_858 - .L_857)
.L_857:
        /*000c*/ 	.word	0x00000000
        /*0010*/ 	.short	0x0002
        /*0012*/ 	.short	0x0010
        /*0014*/ 	.byte	0x00, 0xf5, 0x21, 0x00


	//----- nvinfo : EIATTR_KPARAM_INFO
	.align		4
.L_858:
        /*0018*/ 	.byte	0x04, 0x17
        /*001a*/ 	.short	(.L_860 - .L_859)
.L_859:
        /*001c*/ 	.word	0x00000000
        /*0020*/ 	.short	0x0001
        /*0022*/ 	.short	0x0008
        /*0024*/ 	.byte	0x00, 0xf5, 0x21, 0x00


	//----- nvinfo : EIATTR_KPARAM_INFO
	.align		4
.L_860:
        /*0028*/ 	.byte	0x04, 0x17
        /*002a*/ 	.short	(.L_862 - .L_861)
.L_861:
        /*002c*/ 	.word	0x00000000
        /*0030*/ 	.short	0x0000
        /*0032*/ 	.short	0x0000
        /*0034*/ 	.byte	0x00, 0xf0, 0x11, 0x00


	//----- nvinfo : EIATTR_SPARSE_MMA_MASK
	.align		4
.L_862:
        /*0038*/ 	.byte	0x03, 0x50
        /*003a*/ 	.short	0x0000


	//----- nvinfo : EIATTR_MAXREG_COUNT
	.align		4
        /*003c*/ 	.byte	0x03, 0x1b
        /*003e*/ 	.short	0x00ff


	//----- nvinfo : EIATTR_MERCURY_ISA_VERSION
	.align		4
        /*0040*/ 	.byte	0x03, 0x5f
        /*0042*/ 	.short	0x0101


	//----- nvinfo : EIATTR_VRC_CTA_INIT_COUNT
	.align		4
        /*0044*/ 	.byte	0x02, 0x4a
	.zero		1
	.zero		1


	//----- nvinfo : EIATTR_EXIT_INSTR_OFFSETS
	.align		4
        /*0048*/ 	.byte	0x04, 0x1c
        /*004a*/ 	.short	(.L_864 - .L_863)


	//   ....[0]....
.L_863:
        /*004c*/ 	.word	0x000000a0


	//   ....[1]....
        /*0050*/ 	.word	0x000008e0


	//----- nvinfo : EIATTR_CRS_STACK_SIZE
	.align		4
.L_864:
        /*0054*/ 	.byte	0x04, 0x1e
        /*0056*/ 	.short	(.L_866 - .L_865)
.L_865:
        /*0058*/ 	.word	0x00000000


	//----- nvinfo : EIATTR_CBANK_PARAM_SIZE
	.align		4
.L_866:
        /*005c*/ 	.byte	0x03, 0x19
        /*005e*/ 	.short	0x0018


	//----- nvinfo : EIATTR_PARAM_CBANK
	.align		4
        /*0060*/ 	.byte	0x04, 0x0a
        /*0062*/ 	.short	(.L_868 - .L_867)
	.align		4
.L_867:
        /*0064*/ 	.word	index@(.nv.constant0.cos_kernel)
        /*0068*/ 	.short	0x0380
        /*006a*/ 	.short	0x0018


	//----- nvinfo : EIATTR_SW_WAR
	.align		4
.L_868:
        /*006c*/ 	.byte	0x04, 0x36
        /*006e*/ 	.short	(.L_870 - .L_869)
.L_869:
        /*0070*/ 	.word	0x00000008
.L_870:


//--------------------- .nv.info.sin_kernel       --------------------------
	.section	.nv.info.sin_kernel,"",@"SHT_CUDA_INFO"
	.sectionflags	@""
	.align	4


	//----- nvinfo : EIATTR_CUDA_API_VERSION
	.align		4
        /*0000*/ 	.byte	0x04, 0x37
        /*0002*/ 	.short	(.L_872 - .L_871)
.L_871:
        /*0004*/ 	.word	0x00000082


	//----- nvinfo : EIATTR_KPARAM_INFO
	.align		4
.L_872:
        /*0008*/ 	.byte	0x04, 0x17
        /*000a*/ 	.short	(.L_874 - .L_873)
.L_873:
        /*000c*/ 	.word	0x00000000
        /*0010*/ 	.short	0x0002
        /*0012*/ 	.short	0x0010
        /*0014*/ 	.byte	0x00, 0xf5, 0x21, 0x00


	//----- nvinfo : EIATTR_KPARAM_INFO
	.align		4
.L_874:
        /*0018*/ 	.byte	0x04, 0x17
        /*001a*/ 	.short	(.L_876 - .L_875)
.L_875:
        /*001c*/ 	.word	0x00000000
        /*0020*/ 	.short	0x0001
        /*0022*/ 	.short	0x0008
        /*0024*/ 	.byte	0x00, 0xf5, 0x21, 0x00


	//----- nvinfo : EIATTR_KPARAM_INFO
	.align		4
.L_876:
        /*0028*/ 	.byte	0x04, 0x17
        /*002a*/ 	.short	(.L_878 - .L_877)
.L_877:
        /*002c*/ 	.word	0x00000000
        /*0030*/ 	.short	0x0000
        /*0032*/ 	.short	0x0000
        /*0034*/ 	.byte	0x00, 0xf0, 0x11, 0x00


	//----- nvinfo : EIATTR_SPARSE_MMA_MASK
	.align		4
.L_878:
        /*0038*/ 	.byte	0x03, 0x50
        /*003a*/ 	.short	0x0000


	//----- nvinfo : EIATTR_MAXREG_COUNT
	.align		4
        /*003c*/ 	.byte	0x03, 0x1b
        /*003e*/ 	.short	0x00ff


	//----- nvinfo : EIATTR_MERCURY_ISA_VERSION
	.align		4
        /*0040*/ 	.byte	0x03, 0x5f
        /*0042*/ 	.short	0x0101


	//----- nvinfo : EIATTR_VRC_CTA_INIT_COUNT
	.align		4
        /*0044*/ 	.byte	0x02, 0x4a
	.zero		1
	.zero		1


	//----- nvinfo : EIATTR_EXIT_INSTR_OFFSETS
	.align		4
        /*0048*/ 	.byte	0x04, 0x1c
        /*004a*/ 	.short	(.L_880 - .L_879)


	//   ....[0]....
.L_879:
        /*004c*/ 	.word	0x000000a0


	//   ....[1]....
        /*0050*/ 	.word	0x000008d0


	//----- nvinfo : EIATTR_CRS_STACK_SIZE
	.align		4
.L_880:
        /*0054*/ 	.byte	0x04, 0x1e
        /*0056*/ 	.short	(.L_882 - .L_881)
.L_881:
        /*0058*/ 	.word	0x00000000


	//----- nvinfo : EIATTR_CBANK_PARAM_SIZE
	.align		4
.L_882:
        /*005c*/ 	.byte	0x03, 0x19
        /*005e*/ 	.short	0x0018


	//----- nvinfo : EIATTR_PARAM_CBANK
	.align		4
        /*0060*/ 	.byte	0x04, 0x0a
        /*0062*/ 	.short	(.L_884 - .L_883)
	.align		4
.L_883:
        /*0064*/ 	.word	index@(.nv.constant0.sin_kernel)
        /*0068*/ 	.short	0x0380
        /*006a*/ 	.short	0x0018


	//----- nvinfo : EIATTR_SW_WAR
	.align		4
.L_884:
        /*006c*/ 	.byte	0x04, 0x36
        /*006e*/ 	.short	(.L_886 - .L_885)
.L_885:
        /*0070*/ 	.word	0x00000008
.L_886:


//--------------------- .nv.info.exp_kernel       --------------------------
	.section	.nv.info.exp_kernel,"",@"SHT_CUDA_INFO"
	.sectionflags	@""
	.align	4


	//----- nvinfo : EIATTR_CUDA_API_VERSION
	.align		4
        /*0000*/ 	.byte	0x04, 0x37
        /*0002*/ 	.short	(.L_888 - .L_887)
.L_887:
        /*0004*/ 	.word	0x00000082


	//----- nvinfo : EIATTR_KPARAM_INFO
	.align		4
.L_888:
        /*0008*/ 	.byte	0x04, 0x17
        /*000a*/ 	.short	(.L_890 - .L_889)
.L_889:
        /*000c*/ 	.word	0x00000000
        /*0010*/ 	.short	0x0002
        /*0012*/ 	.short	0x0010
        /*0014*/ 	.byte	0x00, 0xf5, 0x21, 0x00


	//----- nvinfo : EIATTR_KPARAM_INFO
	.align		4
.L_890:
        /*0018*/ 	.byte	0x04, 0x17
        /*001a*/ 	.short	(.L_892 - .L_891)
.L_891:
        /*001c*/ 	.word	0x00000000
        /*0020*/ 	.short	0x0001
        /*0022*/ 	.short	0x0008
        /*0024*/ 	.byte	0x00, 0xf5, 0x21, 0x00


	//----- nvinfo : EIATTR_KPARAM_INFO
	.align		4
.L_892:
        /*0028*/ 	.byte	0x04, 0x17
        /*002a*/ 	.short	(.L_894 - .L_893)
.L_893:
        /*002c*/ 	.word	0x00000000
        /*0030*/ 	.short	0x0000
        /*0032*/ 	.short	0x0000
        /*0034*/ 	.byte	0x00, 0xf0, 0x11, 0x00


	//----- nvinfo : EIATTR_SPARSE_MMA_MASK
	.align		4
.L_894:
        /*0038*/ 	.byte	0x03, 0x50
        /*003a*/ 	.short	0x0000


	//----- nvinfo : EIATTR_MAXREG_COUNT
	.align		4
        /*003c*/ 	.byte	0x03, 0x1b
        /*003e*/ 	.short	0x00ff


	//----- nvinfo : EIATTR_MERCURY_ISA_VERSION
	.align		4
        /*0040*/ 	.byte	0x03, 0x5f
        /*0042*/ 	.short	0x0101


	//----- nvinfo : EIATTR_VRC_CTA_INIT_COUNT
	.align		4
        /*0044*/ 	.byte	0x02, 0x4a
	.zero		1
	.zero		1


	//----- nvinfo : EIATTR_EXIT_INSTR_OFFSETS
	.align		4
        /*0048*/ 	.byte	0x04, 0x1c
        /*004a*/ 	.short	(.L_896 - .L_895)


	//   ....[0]....
.L_895:
        /*004c*/ 	.word	0x000000a0


	//   ....[1]....
        /*0050*/ 	.word	0x000001c0


	//----- nvinfo : EIATTR_CBANK_PARAM_SIZE
	.align		4
.L_896:
        /*0054*/ 	.byte	0x03, 0x19
        /*0056*/ 	.short	0x0018


	//----- nvinfo : EIATTR_PARAM_CBANK
	.align		4
        /*0058*/ 	.byte	0x04, 0x0a
        /*005a*/ 	.short	(.L_898 - .L_897)
	.align		4
.L_897:
        /*005c*/ 	.word	index@(.nv.constant0.exp_kernel)
        /*0060*/ 	.short	0x0380
        /*0062*/ 	.short	0x0018


	//----- nvinfo : EIATTR_SW_WAR
	.align		4
.L_898:
        /*0064*/ 	.byte	0x04, 0x36
        /*0066*/ 	.short	(.L_900 - .L_899)
.L_899:
        /*0068*/ 	.word	0x00000008
.L_900:


//--------------------- .nv.info.log_kernel       --------------------------
	.section	.nv.info.log_kernel,"",@"SHT_CUDA_INFO"
	.sectionflags	@""
	.align	4


	//----- nvinfo : EIATTR_CUDA_API_VERSION
	.align		4
        /*0000*/ 	.byte	0x04, 0x37
        /*0002*/ 	.short	(.L_902 - .L_901)
.L_901:
        /*0004*/ 	.word	0x00000082


	//----- nvinfo : EIATTR_KPARAM_INFO
	.align		4
.L_902:
        /*0008*/ 	.byte	0x04, 0x17
        /*000a*/ 	.short	(.L_904 - .L_903)
.L_903:
        /*000c*/ 	.word	0x00000000
        /*0010*/ 	.short	0x0002
        /*0012*/ 	.short	0x0010
        /*0014*/ 	.byte	0x00, 0xf5, 0x21, 0x00


	//----- nvinfo : EIATTR_KPARAM_INFO
	.align		4
.L_904:
        /*0018*/ 	.byte	0x04, 0x17
        /*001a*/ 	.short	(.L_906 - .L_905)
.L_905:
        /*001c*/ 	.word	0x00000000
        /*0020*/ 	.short	0x0001
        /*0022*/ 	.short	0x0008
        /*0024*/ 	.byte	0x00, 0xf5, 0x21, 0x00


	//----- nvinfo : EIATTR_KPARAM_INFO
	.align		4
.L_906:
        /*0028*/ 	.byte	0x04, 0x17
        /*002a*/ 	.short	(.L_908 - .L_907)
.L_907:
        /*002c*/ 	.word	0x00000000
        /*0030*/ 	.short	0x0000
        /*0032*/ 	.short	0x0000
        /*0034*/ 	.byte	0x00, 0xf0, 0x11, 0x00


	//----- nvinfo : EIATTR_SPARSE_MMA_MASK
	.align		4
.L_908:
        /*0038*/ 	.byte	0x03, 0x50
        /*003a*/ 	.short	0x0000


	//----- nvinfo : EIATTR_MAXREG_COUNT
	.align		4
        /*003c*/ 	.byte	0x03, 0x1b
        /*003e*/ 	.short	0x00ff


	//----- nvinfo : EIATTR_MERCURY_ISA_VERSION
	.align		4
        /*0040*/ 	.byte	0x03, 0x5f
        /*0042*/ 	.short	0x0101


	//----- nvinfo : EIATTR_VRC_CTA_INIT_COUNT
	.align		4
        /*0044*/ 	.byte	0x02, 0x4a
	.zero		1
	.zero		1


	//----- nvinfo : EIATTR_EXIT_INSTR_OFFSETS
	.align		4
        /*0048*/ 	.byte	0x04, 0x1c
        /*004a*/ 	.short	(.L_910 - .L_909)


	//   ....[0]....
.L_909:
        /*004c*/ 	.word	0x000000a0


	//   ....[1]....
        /*0050*/ 	.word	0x000002c0


	//----- nvinfo : EIATTR_CBANK_PARAM_SIZE
	.align		4
.L_910:
        /*0054*/ 	.byte	0x03, 0x19
        /*0056*/ 	.short	0x0018


	//----- nvinfo : EIATTR_PARAM_CBANK
	.align		4
        /*0058*/ 	.byte	0x04, 0x0a
        /*005a*/ 	.short	(.L_912 - .L_911)
	.align		4
.L_911:
        /*005c*/ 	.word	index@(.nv.constant0.log_kernel)
        /*0060*/ 	.short	0x0380
        /*0062*/ 	.short	0x0018


	//----- nvinfo : EIATTR_SW_WAR
	.align		4
.L_912:
        /*0064*/ 	.byte	0x04, 0x36
        /*0066*/ 	.short	(.L_914 - .L_913)
.L_913:
        /*0068*/ 	.word	0x00000008
.L_914:


//--------------------- .nv.info.sqrt_kernel      --------------------------
	.section	.nv.info.sqrt_kernel,"",@"SHT_CUDA_INFO"
	.sectionflags	@""
	.align	4


	//----- nvinfo : EIATTR_CUDA_API_VERSION
	.align		4
        /*0000*/ 	.byte	0x04, 0x37
        /*0002*/ 	.short	(.L_916 - .L_915)
.L_915:
        /*0004*/ 	.word	0x00000082


	//----- nvinfo : EIATTR_KPARAM_INFO
	.align		4
.L_916:
        /*0008*/ 	.byte	0x04, 0x17
        /*000a*/ 	.short	(.L_918 - .L_917)
.L_917:
        /*000c*/ 	.word	0x00000000
        /*0010*/ 	.short	0x0002
        /*0012*/ 	.short	0x0010
        /*0014*/ 	.byte	0x00, 0xf5, 0x21, 0x00


	//----- nvinfo : EIATTR_KPARAM_INFO
	.align		4
.L_918:
        /*0018*/ 	.byte	0x04, 0x17
        /*001a*/ 	.short	(.L_920 - .L_919)
.L_919:
        /*001c*/ 	.word	0x00000000
        /*0020*/ 	.short	0x0001
        /*0022*/ 	.short	0x0008
        /*0024*/ 	.byte	0x00, 0xf5, 0x21, 0x00


	//----- nvinfo : EIATTR_KPARAM_INFO
	.align		4
.L_920:
        /*0028*/ 	.byte	0x04, 0x17
        /*002a*/ 	.short	(.L_922 - .L_921)
.L_921:
        /*002c*/ 	.word	0x00000000
        /*0030*/ 	.short	0x0000
        /*0032*/ 	.short	0x0000
        /*0034*/ 	.byte	0x00, 0xf0, 0x11, 0x00


	//----- nvinfo : EIATTR_SPARSE_MMA_MASK
	.align		4
.L_922:
        /*0038*/ 	.byte	0x03, 0x50
        /*003a*/ 	.short	0x0000


	//----- nvinfo : EIATTR_MAXREG_COUNT
	.align		4
        /*003c*/ 	.byte	0x03, 0x1b
        /*003e*/ 	.short	0x00ff


	//----- nvinfo : EIATTR_MERCURY_ISA_VERSION
	.align		4
        /*0040*/ 	.byte	0x03, 0x5f
        /*0042*/ 	.short	0x0101


	//----- nvinfo : EIATTR_VRC_CTA_INIT_COUNT
	.align		4
        /*0044*/ 	.byte	0x02, 0x4a
	.zero		1
	.zero		1


	//----- nvinfo : EIATTR_EXIT_INSTR_OFFSETS
	.align		4
        /*0048*/ 	.byte	0x04, 0x1c
        /*004a*/ 	.short	(.L_924 - .L_923)


	//   ....[0]....
.L_923:
        /*004c*/ 	.word	0x000000a0


	//   ....[1]....
        /*0050*/ 	.word	0x000001f0


	//----- nvinfo : EIATTR_CRS_STACK_SIZE
	.align		4
.L_924:
        /*0054*/ 	.byte	0x04, 0x1e
        /*0056*/ 	.short	(.L_926 - .L_925)
.L_925:
        /*0058*/ 	.word	0x00000000


	//----- nvinfo : EIATTR_CBANK_PARAM_SIZE
	.align		4
.L_926:
        /*005c*/ 	.byte	0x03, 0x19
        /*005e*/ 	.short	0x0018


	//----- nvinfo : EIATTR_PARAM_CBANK
	.align		4
        /*0060*/ 	.byte	0x04, 0x0a
        /*0062*/ 	.short	(.L_928 - .L_927)
	.align		4
.L_927:
        /*0064*/ 	.word	index@(.nv.constant0.sqrt_kernel)
        /*0068*/ 	.short	0x0380
        /*006a*/ 	.short	0x0018


	//----- nvinfo : EIATTR_SW_WAR
	.align		4
.L_928:
        /*006c*/ 	.byte	0x04, 0x36
        /*006e*/ 	.short	(.L_930 - .L_929)
.L_929:
        /*0070*/ 	.word	0x00000008
.L_930:


//--------------------- .nv.info.pow_kernel       --------------------------
	.section	.nv.info.pow_kernel,"",@"SHT_CUDA_INFO"
	.sectionflags	@""
	.align	4


	//----- nvinfo : EIATTR_CUDA_API_VERSION
	.align		4
        /*0000*/ 	.byte	0x04, 0x37
        /*0002*/ 	.short	(.L_932 - .L_931)
.L_931:
        /*0004*/ 	.word	0x00000082


	//----- nvinfo : EIATTR_KPARAM_INFO
	.align		4
.L_932:
        /*0008*/ 	.byte	0x04, 0x17
        /*000a*/ 	.short	(.L_934 - .L_933)
.L_933:
        /*000c*/ 	.word	0x00000000
        /*0010*/ 	.short	0x0003
        /*0012*/ 	.short	0x0018
        /*0014*/ 	.byte	0x00, 0xf5, 0x21, 0x00


	//----- nvinfo : EIATTR_KPARAM_INFO
	.align		4
.L_934:
        /*0018*/ 	.byte	0x04, 0x17
        /*001a*/ 	.short	(.L_936 - .L_935)
.L_935:
        /*001c*/ 	.word	0x00000000
        /*0020*/ 	.short	0x0002
        /*0022*/ 	.short	0x0010
        /*0024*/ 	.byte	0x00, 0xf0, 0x11, 0x00


	//----- nvinfo : EIATTR_KPARAM_INFO
	.align		4
.L_936:
        /*0028*/ 	.byte	0x04, 0x17
        /*002a*/ 	.short	(.L_938 - .L_937)
.L_937:
        /*002c*/ 	.word	0x00000000
        /*0030*/ 	.short	0x0001
        /*0032*/ 	.short	0x0008
        /*0034*/ 	.byte	0x00, 0xf5, 0x21, 0x00


	//----- nvinfo : EIATTR_KPARAM_INFO
	.align		4
.L_938:
        /*0038*/ 	.byte	0x04, 0x17
        /*003a*/ 	.short	(.L_940 - .L_939)
.L_939:
        /*003c*/ 	.word	0x00000000
        /*0040*/ 	.short	0x0000
        /*0042*/ 	.short	0x0000
        /*0044*/ 	.byte	0x00, 0xf0, 0x11, 0x00


	//----- nvinfo : EIATTR_SPARSE_MMA_MASK
	.align		4
.L_940:
        /*0048*/ 	.byte	0x03, 0x50
        /*004a*/ 	.short	0x0000


	//----- nvinfo : EIATTR_MAXREG_COUNT
	.align		4
        /*004c*/ 	.byte	0x03, 0x1b
        /*004e*/ 	.short	0x00ff


	//----- nvinfo : EIATTR_MERCURY_ISA_VERSION
	.align		4
        /*0050*/ 	.byte	0x03, 0x5f
        /*0052*/ 	.short	0x0101


	//----- nvinfo : EIATTR_VRC_CTA_INIT_COUNT
	.align		4
        /*0054*/ 	.byte	0x02, 0x4a
	.zero		1
	.zero		1


	//----- nvinfo : EIATTR_EXIT_INSTR_OFFSETS
	.align		4
        /*0058*/ 	.byte	0x04, 0x1c
        /*005a*/ 	.short	(.L_942 - .L_941)


	//   ....[0]....
.L_941:
        /*005c*/ 	.word	0x000000a0


	//   ....[1]....
        /*0060*/ 	.word	0x000006e0


	//----- nvinfo : EIATTR_CRS_STACK_SIZE
	.align		4
.L_942:
        /*0064*/ 	.byte	0x04, 0x1e
        /*0066*/ 	.short	(.L_944 - .L_943)
.L_943:
        /*0068*/ 	.word	0x00000000


	//----- nvinfo : EIATTR_CBANK_PARAM_SIZE
	.align		4
.L_944:
        /*006c*/ 	.byte	0x03, 0x19
        /*006e*/ 	.short	0x0020


	//----- nvinfo : EIATTR_PARAM_CBANK
	.align		4
        /*0070*/ 	.byte	0x04, 0x0a
        /*0072*/ 	.short	(.L_946 - .L_945)
	.align		4
.L_945:
        /*0074*/ 	.word	index@(.nv.constant0.pow_kernel)
        /*0078*/ 	.short	0x0380
        /*007a*/ 	.short	0x0020


	//----- nvinfo : EIATTR_SW_WAR
	.align		4
.L_946:
        /*007c*/ 	.byte	0x04, 0x36
        /*007e*/ 	.short	(.L_948 - .L_947)
.L_947:
        /*0080*/ 	.word	0x00000008
.L_948:


//--------------------- .nv.info.scalar_plus_div_kernel --------------------------
	.section	.nv.info.scalar_plus_div_kernel,"",@"SHT_CUDA_INFO"
	.sectionflags	@""
	.align	4


	//----- nvinfo : EIATTR_CUDA_API_VERSION
	.align		4
        /*0000*/ 	.byte	0x04, 0x37
        /*0002*/ 	.short	(.L_950 - .L_949)
.L_949:
        /*0004*/ 	.word	0x00000082


	//----- nvinfo : EIATTR_KPARAM_INFO
	.align		4
.L_950:
        /*0008*/ 	.byte	0x04, 0x17
        /*000a*/ 	.short	(.L_952 - .L_951)
.L_951:
        /*000c*/ 	.word	0x00000000
        /*0010*/ 	.short	0x0003
        /*0012*/ 	.short	0x0018
        /*0014*/ 	.byte	0x00, 0xf5, 0x21, 0x00


	//----- nvinfo : EIATTR_KPARAM_INFO
	.align		4
.L_952:
        /*0018*/ 	.byte	0x04, 0x17
        /*001a*/ 	.short	(.L_954 - .L_953)
.L_953:
        /*001c*/ 	.word	0x00000000
        /*0020*/ 	.short	0x0002
        /*0022*/ 	.short	0x0010
        /*0024*/ 	.byte	0x00, 0xf0, 0x11, 0x00


	//----- nvinfo : EIATTR_KPARAM_INFO
	.align		4
.L_954:
        /*0028*/ 	.byte	0x04, 0x17
        /*002a*/ 	.short	(.L_956 - .L_955)
.L_955:
        /*002c*/ 	.word	0x00000000
        /*0030*/ 	.short	0x0001
        /*0032*/ 	.short	0x0008
        /*0034*/ 	.byte	0x00, 0xf5, 0x21, 0x00


	//----- nvinfo : EIATTR_KPARAM_INFO
	.align		4
.L_956:
        /*0038*/ 	.byte	0x04, 0x17
        /*003a*/ 	.short	(.L_958 - .L_957)
.L_957:
        /*003c*/ 	.word	0x00000000
        /*0040*/ 	.short	0x0000
        /*0042*/ 	.short	0x0000
        /*0044*/ 	.byte	0x00, 0xf0, 0x11, 0x00


	//----- nvinfo : EIATTR_SPARSE_MMA_MASK
	.align		4
.L_958:
        /*0048*/ 	.byte	0x03, 0x50
        /*004a*/ 	.short	0x0000


	//----- nvinfo : EIATTR_MAXREG_COUNT
	.align		4
        /*004c*/ 	.byte	0x03, 0x1b
        /*004e*/ 	.short	0x00ff


	//----- nvinfo : EIATTR_MERCURY_ISA_VERSION
	.align		4
        /*0050*/ 	.byte	0x03, 0x5f
        /*0052*/ 	.short	0x0101


	//----- nvinfo : EIATTR_VRC_CTA_INIT_COUNT
	.align		4
        /*0054*/ 	.byte	0x02, 0x4a
	.zero		1
	.zero		1


	//----- nvinfo : EIATTR_EXIT_INSTR_OFFSETS
	.align		4
        /*0058*/ 	.byte	0x04, 0x1c
        /*005a*/ 	.short	(.L_960 - .L_959)


	//   ....[0]....
.L_959:
        /*005c*/ 	.word	0x000000a0


	//   ....[1]....
        /*0060*/ 	.word	0x00000220


	//----- nvinfo : EIATTR_CRS_STACK_SIZE
	.align		4
.L_960:
        /*0064*/ 	.byte	0x04, 0x1e
        /*0066*/ 	.short	(.L_962 - .L_961)
.L_961:
        /*0068*/ 	.word	0x00000000


	//----- nvinfo : EIATTR_CBANK_PARAM_SIZE
	.align		4
.L_962:
        /*006c*/ 	.byte	0x03, 0x19
        /*006e*/ 	.short	0x0020


	//----- nvinfo : EIATTR_PARAM_CBANK
	.align		4
        /*0070*/ 	.byte	0x04, 0x0a
        /*0072*/ 	.short	(.L_964 - .L_963)
	.align		4
.L_963:
        /*0074*/ 	.word	index@(.nv.constant0.scalar_plus_div_kernel)
        /*0078*/ 	.short	0x0380
        /*007a*/ 	.short	0x0020


	//----- nvinfo : EIATTR_SW_WAR
	.align		4
.L_964:
        /*007c*/ 	.byte	0x04, 0x36
        /*007e*/ 	.short	(.L_966 - .L_965)
.L_965:
        /*0080*/ 	.word	0x00000008
.L_966:


//--------------------- .nv.info.div_plus_scalar_kernel --------------------------
	.section	.nv.info.div_plus_scalar_kernel,"",@"SHT_CUDA_INFO"
	.sectionflags	@""
	.align	4


	//----- nvinfo : EIATTR_CUDA_API_VERSION
	.align		4
        /*0000*/ 	.byte	0x04, 0x37
        /*0002*/ 	.short	(.L_968 - .L_967)
.L_967:
        /*0004*/ 	.word	0x00000082


	//----- nvinfo : EIATTR_KPARAM_INFO
	.align		4
.L_968:
        /*0008*/ 	.byte	0x04, 0x17
        /*000a*/ 	.short	(.L_970 - .L_969)
.L_969:
        /*000c*/ 	.word	0x00000000
        /*0010*/ 	.short	0x0003
        /*0012*/ 	.short	0x0018
        /*0014*/ 	.byte	0x00, 0xf5, 0x21, 0x00


	//----- nvinfo : EIATTR_KPARAM_INFO
	.align		4
.L_970:
        /*0018*/ 	.byte	0x04, 0x17
        /*001a*/ 	.short	(.L_972 - .L_971)
.L_971:
        /*001c*/ 	.word	0x00000000
        /*0020*/ 	.short	0x0002
        /*0022*/ 	.short	0x0010
        /*0024*/ 	.byte	0x00, 0xf0, 0x11, 0x00


	//----- nvinfo : EIATTR_KPARAM_INFO
	.align		4
.L_972:
        /*0028*/ 	.byte	0x04, 0x17
        /*002a*/ 	.short	(.L_974 - .L_973)
.L_973:
        /*002c*/ 	.word	0x00000000
        /*0030*/ 	.short	0x0001
        /*0032*/ 	.short	0x0008
        /*0034*/ 	.byte	0x00, 0xf5, 0x21, 0x00


	//----- nvinfo : EIATTR_KPARAM_INFO
	.align		4
.L_974:
        /*0038*/ 	.byte	0x04, 0x17
        /*003a*/ 	.short	(.L_976 - .L_975)
.L_975:
        /*003c*/ 	.word	0x00000000
        /*0040*/ 	.short	0x0000
        /*0042*/ 	.short	0x0000
        /*0044*/ 	.byte	0x00, 0xf0, 0x11, 0x00


	//----- nvinfo : EIATTR_SPARSE_MMA_MASK
	.align		4
.L_976:
        /*0048*/ 	.byte	0x03, 0x50
        /*004a*/ 	.short	0x0000


	//----- nvinfo : EIATTR_MAXREG_COUNT
	.align		4
        /*004c*/ 	.byte	0x03, 0x1b
        /*004e*/ 	.short	0x00ff


	//----- nvinfo : EIATTR_MERCURY_ISA_VERSION
	.align		4
        /*0050*/ 	.byte	0x03, 0x5f
        /*0052*/ 	.short	0x0101


	//----- nvinfo : EIATTR_VRC_CTA_INIT_COUNT
	.align		4
        /*0054*/ 	.byte	0x02, 0x4a
	.zero		1
	.zero		1


	//----- nvinfo : EIATTR_EXIT_INSTR_OFFSETS
	.align		4
        /*0058*/ 	.byte	0x04, 0x1c
        /*005a*/ 	.short	(.L_978 - .L_977)


	//   ....[0]....
.L_977:
        /*005c*/ 	.word	0x000000a0


	//   ....[1]....
        /*0060*/ 	.word	0x00000220


	//----- nvinfo : EIATTR_CRS_STACK_SIZE
	.align		4
.L_978:
        /*0064*/ 	.byte	0x04, 0x1e
        /*0066*/ 	.short	(.L_980 - .L_979)
.L_979:
        /*0068*/ 	.word	0x00000000


	//----- nvinfo : EIATTR_CBANK_PARAM_SIZE
	.align		4
.L_980:
        /*006c*/ 	.byte	0x03, 0x19
        /*006e*/ 	.short	0x0020


	//----- nvinfo : EIATTR_PARAM_CBANK
	.align		4
        /*0070*/ 	.byte	0x04, 0x0a
        /*0072*/ 	.short	(.L_982 - .L_981)
	.align		4
.L_981:
        /*0074*/ 	.word	index@(.nv.constant0.div_plus_scalar_kernel)
        /*0078*/ 	.short	0x0380
        /*007a*/ 	.short	0x0020


	//----- nvinfo : EIATTR_SW_WAR
	.align		4
.L_982:
        /*007c*/ 	.byte	0x04, 0x36
        /*007e*/ 	.short	(.L_984 - .L_983)
.L_983:
        /*0080*/ 	.word	0x00000008
.L_984:


//--------------------- .nv.info.div_plus_axis_kernel --------------------------
	.section	.nv.info.div_plus_axis_kernel,"",@"SHT_CUDA_INFO"
	.sectionflags	@""
	.align	4


	//----- nvinfo : EIATTR_CUDA_API_VERSION
	.align		4
        /*0000*/ 	.byte	0x04, 0x37
        /*0002*/ 	.short	(.L_986 - .L_985)
.L_985:
        /*0004*/ 	.word	0x00000082


	//----- nvinfo : EIATTR_KPARAM_INFO
	.align		4
.L_986:
        /*0008*/ 	.byte	0x04, 0x17
        /*000a*/ 	.short	(.L_988 - .L_987)
.L_987:
        /*000c*/ 	.word	0x00000000
        /*0010*/ 	.short	0x0004
        /*0012*/ 	.short	0x0020
        /*0014*/ 	.byte	0x00, 0xf0, 0x11, 0x00


	//----- nvinfo : EIATTR_KPARAM_INFO
	.align		4
.L_988:
        /*0018*/ 	.byte	0x04, 0x17
        /*001a*/ 	.short	(.L_990 - .L_989)
.L_989:
        /*001c*/ 	.word	0x00000000
        /*0020*/ 	.short	0x0003
        /*0022*/ 	.short	0x0018
        /*0024*/ 	.byte	0x00, 0xf5, 0x21, 0x00


	//----- nvinfo : EIATTR_KPARAM_INFO
	.align		4
.L_990:
        /*0028*/ 	.byte	0x04, 0x17
        /*002a*/ 	.short	(.L_992 - .L_991)
.L_991:
        /*002c*/ 	.word	0x00000000
        /*0030*/ 	.short	0x0002
        /*0032*/ 	.short	0x0010
        /*0034*/ 	.byte	0x00, 0xf5, 0x21, 0x00


	//----- nvinfo : EIATTR_KPARAM_INFO
	.align		4
.L_992:
        /*0038*/ 	.byte	0x04, 0x17
        /*003a*/ 	.short	(.L_994 - .L_993)
.L_993:
        /*003c*/ 	.word	0x00000000
        /*0040*/ 	.short	0x0001
        /*0042*/ 	.short	0x0008
        /*0044*/ 	.byte	0x00, 0xf5, 0x21, 0x00


	//----- nvinfo : EIATTR_KPARAM_INFO
	.align		4
.L_994:
        /*0048*/ 	.byte	0x04, 0x17
        /*004a*/ 	.short	(.L_996 - .L_995)
.L_995:
        /*004c*/ 	.word	0x00000000
        /*0050*/ 	.short	0x0000
        /*0052*/ 	.short	0x0000
        /*0054*/ 	.byte	0x00, 0xf0, 0x11, 0x00


	//----- nvinfo : EIATTR_SPARSE_MMA_MASK
	.align		4
.L_996:
        /*0058*/ 	.byte	0x03, 0x50
        /*005a*/ 	.short	0x0000


	//----- nvinfo : EIATTR_MAXREG_COUNT
	.align		4
        /*005c*/ 	.byte	0x03, 0x1b
        /*005e*/ 	.short	0x00ff


	//----- nvinfo : EIATTR_MERCURY_ISA_VERSION
	.align		4
        /*0060*/ 	.byte	0x03, 0x5f
        /*0062*/ 	.short	0x0101


	//----- nvinfo : EIATTR_VRC_CTA_INIT_COUNT
	.align		4
        /*0064*/ 	.byte	0x02, 0x4a
	.zero		1
	.zero		1


	//----- nvinfo : EIATTR_EXIT_INSTR_OFFSETS
	.align		4
        /*0068*/ 	.byte	0x04, 0x1c
        /*006a*/ 	.short	(.L_998 - .L_997)


	//   ....[0]....
.L_997:
        /*006c*/ 	.word	0x000000a0


	//   ....[1]....
        /*0070*/ 	.word	0x000003d0


	//----- nvinfo : EIATTR_CRS_STACK_SIZE
	.align		4
.L_998:
        /*0074*/ 	.byte	0x04, 0x1e
        /*0076*/ 	.short	(.L_1000 - .L_999)
.L_999:
        /*0078*/ 	.word	0x00000000


	//----- nvinfo : EIATTR_CBANK_PARAM_SIZE
	.align		4
.L_1000:
        /*007c*/ 	.byte	0x03, 0x19
        /*007e*/ 	.short	0x0024


	//----- nvinfo : EIATTR_PARAM_CBANK
	.align		4
        /*0080*/ 	.byte	0x04, 0x0a
        /*0082*/ 	.short	(.L_1002 - .L_1001)
	.align		4
.L_1001:
        /*0084*/ 	.word	index@(.nv.constant0.div_plus_axis_kernel)
        /*0088*/ 	.short	0x0380
        /*008a*/ 	.short	0x0024


	//----- nvinfo : EIATTR_SW_WAR
	.align		4
.L_1002:
        /*008c*/ 	.byte	0x04, 0x36
        /*008e*/ 	.short	(.L_1004 - .L_1003)
.L_1003:
        /*0090*/ 	.word	0x00000008
.L_1004:


//--------------------- .nv.info.div_plus_kernel  --------------------------
	.section	.nv.info.div_plus_kernel,"",@"SHT_CUDA_INFO"
	.sectionflags	@""
	.align	4


	//----- nvinfo : EIATTR_CUDA_API_VERSION
	.align		4
        /*0000*/ 	.byte	0x04, 0x37
        /*0002*/ 	.short	(.L_1006 - .L_1005)
.L_1005:
        /*0004*/ 	.word	0x00000082


	//----- nvinfo : EIATTR_KPARAM_INFO
	.align		4
.L_1006:
        /*0008*/ 	.byte	0x04, 0x17
        /*000a*/ 	.short	(.L_1008 - .L_1007)
.L_1007:
        /*000c*/ 	.word	0x00000000
        /*0010*/ 	.short	0x0003
        /*0012*/ 	.short	0x0018
        /*0014*/ 	.byte	0x00, 0xf5, 0x21, 0x00


	//----- nvinfo : EIATTR_KPARAM_INFO
	.align		4
.L_1008:
        /*0018*/ 	.byte	0x04, 0x17
        /*001a*/ 	.short	(.L_1010 - .L_1009)
.L_1009:
        /*001c*/ 	.word	0x00000000
        /*0020*/ 	.short	0x0002
        /*0022*/ 	.short	0x0010
        /*0024*/ 	.byte	0x00, 0xf5, 0x21, 0x00


	//----- nvinfo : EIATTR_KPARAM_INFO
	.align		4
.L_1010:
        /*0028*/ 	.byte	0x04, 0x17
        /*002a*/ 	.short	(.L_1012 - .L_1011)
.L_1011:
        /*002c*/ 	.word	0x00000000
        /*0030*/ 	.short	0x0001
        /*0032*/ 	.short	0x0008
        /*0034*/ 	.byte	0x00, 0xf5, 0x21, 0x00


	//----- nvinfo : EIATTR_KPARAM_INFO
	.align		4
.L_1012:
        /*0038*/ 	.byte	0x04, 0x17
        /*003a*/ 	.short	(.L_1014 - .L_1013)
.L_1013:
        /*003c*/ 	.word	0x00000000
        /*0040*/ 	.short	0x0000
        /*0042*/ 	.short	0x0000
        /*0044*/ 	.byte	0x00, 0xf0, 0x11, 0x00


	//----- nvinfo : EIATTR_SPARSE_MMA_MASK
	.align		4
.L_1014:
        /*0048*/ 	.byte	0x03, 0x50
        /*004a*/ 	.short	0x0000


	//----- nvinfo : EIATTR_MAXREG_COUNT
	.align		4
        /*004c*/ 	.byte	0x03, 0x1b
        /*004e*/ 	.short	0x00ff


	//----- nvinfo : EIATTR_MERCURY_ISA_VERSION
	.align		4
        /*0050*/ 	.byte	0x03, 0x5f
        /*0052*/ 	.short	0x0101


	//----- nvinfo : EIATTR_VRC_CTA_INIT_COUNT
	.align		4
        /*0054*/ 	.byte	0x02, 0x4a
	.zero		1
	.zero		1


	//----- nvinfo : EIATTR_EXIT_INSTR_OFFSETS
	.align		4
        /*0058*/ 	.byte	0x04, 0x1c
        /*005a*/ 	.short	(.L_1016 - .L_1015)


	//   ....[0]....
.L_1015:
        /*005c*/ 	.word	0x000000a0


	//   ....[1]....
        /*0060*/ 	.word	0x00000240


	//----- nvinfo : EIATTR_CRS_STACK_SIZE
	.align		4
.L_1016:
        /*0064*/ 	.byte	0x04, 0x1e
        /*0066*/ 	.short	(.L_1018 - .L_1017)
.L_1017:
        /*0068*/ 	.word	0x00000000


	//----- nvinfo : EIATTR_CBANK_PARAM_SIZE
	.align		4
.L_1018:
        /*006c*/ 	.byte	0x03, 0x19
        /*006e*/ 	.short	0x0020


	//----- nvinfo : EIATTR_PARAM_CBANK
	.align		4
        /*0070*/ 	.byte	0x04, 0x0a
        /*0072*/ 	.short	(.L_1020 - .L_1019)
	.align		4
.L_1019:
        /*0074*/ 	.word	index@(.nv.constant0.div_plus_kernel)
        /*0078*/ 	.short	0x0380
        /*007a*/ 	.short	0x0020


	//----- nvinfo : EIATTR_SW_WAR
	.align		4
.L_1020:
        /*007c*/ 	.byte	0x04, 0x36
        /*007e*/ 	.short	(.L_1022 - .L_1021)
.L_1021:
        /*0080*/ 	.word	0x00000008
.L_1022:


//--------------------- .nv.info.div_scalar_bGrad_kernel --------------------------
	.section	.nv.info.div_scalar_bGrad_kernel,"",@"SHT_CUDA_INFO"
	.sectionflags	@""
	.align	4


	//----- nvinfo : EIATTR_CUDA_API_VERSION
	.align		4
        /*0000*/ 	.byte	0x04, 0x37
        /*0002*/ 	.short	(.L_1024 - .L_1023)
.L_1023:
        /*0004*/ 	.word	0x00000082


	//----- nvinfo : EIATTR_KPARAM_INFO
	.align		4
.L_1024:
        /*0008*/ 	.byte	0x04, 0x17
        /*000a*/ 	.short	(.L_1026 - .L_1025)
.L_1025:
        /*000c*/ 	.word	0x00000000
        /*0010*/ 	.short	0x0004
        /*0012*/ 	.short	0x0020
        /*0014*/ 	.byte	0x00, 0xf5, 0x21, 0x00


	//----- nvinfo : EIATTR_KPARAM_INFO
	.align		4
.L_1026:
        /*0018*/ 	.byte	0x04, 0x17
        /*001a*/ 	.short	(.L_1028 - .L_1027)
.L_1027:
        /*001c*/ 	.word	0x00000000
        /*0020*/ 	.short	0x0003
        /*0022*/ 	.short	0x0018
        /*0024*/ 	.byte	0x00, 0xf5, 0x21, 0x00


	//----- nvinfo : EIATTR_KPARAM_INFO
	.align		4
.L_1028:
        /*0028*/ 	.byte	0x04, 0x17
        /*002a*/ 	.short	(.L_1030 - .L_1029)
.L_1029:
        /*002c*/ 	.word	0x00000000
        /*0030*/ 	.short	0x0002
        /*0032*/ 	.short	0x0010
        /*0034*/ 	.byte	0x00, 0xf0, 0x11, 0x00


	//----- nvinfo : EIATTR_KPARAM_INFO
	.align		4
.L_1030:
        /*0038*/ 	.byte	0x04, 0x17
        /*003a*/ 	.short	(.L_1032 - .L_1031)
.L_1031:
        /*003c*/ 	.word	0x00000000
        /*0040*/ 	.short	0x0001
        /*0042*/ 	.short	0x0008
        /*0044*/ 	.byte	0x00, 0xf5, 0x21, 0x00


	//----- nvinfo : EIATTR_KPARAM_INFO
	.align		4
.L_1032:
        /*0048*/ 	.byte	0x04, 0x17
        /*004a*/ 	.short	(.L_1034 - .L_1033)
.L_1033:
        /*004c*/ 	.word	0x00000000
        /*0050*/ 	.short	0x0000
        /*0052*/ 	.short	0x0000
        /*0054*/ 	.byte	0x00, 0xf0, 0x11, 0x00


	//----- nvinfo : EIATTR_SPARSE_MMA_MASK
	.align		4
.L_1034:
        /*0058*/ 	.byte	0x03, 0x50
        /*005a*/ 	.short	0x0000


	//----- nvinfo : EIATTR_MAXREG_COUNT
	.align		4
        /*005c*/ 	.byte	0x03, 0x1b
        /*005e*/ 	.short	0x00ff


	//----- nvinfo : EIATTR_MERCURY_ISA_VERSION
	.align		4
        /*0060*/ 	.byte	0x03, 0x5f
        /*0062*/ 	.short	0x0101


	//----- nvinfo : EIATTR_VRC_CTA_INIT_COUNT
	.align		4
        /*0064*/ 	.byte	0x02, 0x4a
	.zero		1
	.zero		1


	//----- nvinfo : EIATTR_EXIT_INSTR_OFFSETS
	.align		4
        /*0068*/ 	.byte	0x04, 0x1c
        /*006a*/ 	.short	(.L_1036 - .L_1035)


	//   ....[0]....
.L_1035:
        /*006c*/ 	.word	0x000000a0


	//   ....[1]....
        /*0070*/ 	.word	0x00000270


	//----- nvinfo : EIATTR_CRS_STACK_SIZE
	.align		4
.L_1036:
        /*0074*/ 	.byte	0x04, 0x1e
        /*0076*/ 	.short	(.L_1038 - .L_1037)
.L_1037:
        /*0078*/ 	.word	0x00000000


	//----- nvinfo : EIATTR_CBANK_PARAM_SIZE
	.align		4
.L_1038:
        /*007c*/ 	.byte	0x03, 0x19
        /*007e*/ 	.short	0x0028


	//----- nvinfo : EIATTR_PARAM_CBANK
	.align		4
        /*0080*/ 	.byte	0x04, 0x0a
        /*0082*/ 	.short	(.L_1040 - .L_1039)
	.align		4
.L_1039:
        /*0084*/ 	.word	index@(.nv.constant0.div_scalar_bGrad_kernel)
        /*0088*/ 	.short	0x0380
        /*008a*/ 	.short	0x0028


	//----- nvinfo : EIATTR_SW_WAR
	.align		4
.L_1040:
        /*008c*/ 	.byte	0x04, 0x36
        /*008e*/ 	.short	(.L_1042 - .L_1041)
.L_1041:
        /*0090*/ 	.word	0x00000008
.L_1042:


//--------------------- .nv.info.div_bGrad_axis_kernel --------------------------
	.section	.nv.info.div_bGrad_axis_kernel,"",@"SHT_CUDA_INFO"
	.sectionflags	@""
	.align	4


	//----- nvinfo : EIATTR_CUDA_API_VERSION
	.align		4
        /*0000*/ 	.byte	0x04, 0x37
        /*0002*/ 	.short	(.L_1044 - .L_1043)
.L_1043:
        /*0004*/ 	.word	0x00000082


	//----- nvinfo : EIATTR_KPARAM_INFO
	.align		4
.L_1044:
        /*0008*/ 	.byte	0x04, 0x17
        /*000a*/ 	.short	(.L_1046 - .L_1045)
.L_1045:
        /*000c*/ 	.word	0x00000000
        /*0010*/ 	.short	0x0005
        /*0012*/ 	.short	0x0028
        /*0014*/ 	.byte	0x00, 0xf0, 0x11, 0x00


	//----- nvinfo : EIATTR_KPARAM_INFO
	.align		4
.L_1046:
        /*0018*/ 	.byte	0x04, 0x17
        /*001a*/ 	.short	(.L_1048 - .L_1047)
.L_1047:
        /*001c*/ 	.word	0x00000000
        /*0020*/ 	.short	0x0004
        /*0022*/ 	.short	0x0020
        /*0024*/ 	.byte	0x00, 0xf5, 0x21, 0x00


	//----- nvinfo : EIATTR_KPARAM_INFO
	.align		4
.L_1048:
        /*0028*/ 	.byte	0x04, 0x17
        /*002a*/ 	.short	(.L_1050 - .L_1049)
.L_1049:
        /*002c*/ 	.word	0x00000000
        /*0030*/ 	.short	0x0003
        /*0032*/ 	.short	0x0018
        /*0034*/ 	.byte	0x00, 0xf5, 0x21, 0x00


	//----- nvinfo : EIATTR_KPARAM_INFO
	.align		4
.L_1050:
        /*0038*/ 	.byte	0x04, 0x17
        /*003a*/ 	.short	(.L_1052 - .L_1051)
.L_1051:
        /*003c*/ 	.word	0x00000000
        /*0040*/ 	.short	0x0002
        /*0042*/ 	.short	0x0010
        /*0044*/ 	.byte	0x00, 0xf5, 0x21, 0x00


	//----- nvinfo : EIATTR_KPARAM_INFO
	.align		4
.L_1052:
        /*0048*/ 	.byte	0x04, 0x17
        /*004a*/ 	.short	(.L_1054 - .L_1053)
.L_1053:
        /*004c*/ 	.word	0x00000000
        /*0050*/ 	.short	0x0001
        /*0052*/ 	.short	0x0008
        /*0054*/ 	.byte	0x00, 0xf5, 0x21, 0x00


	//----- nvinfo : EIATTR_KPARAM_INFO
	.align		4
.L_1054:
        /*0058*/ 	.byte	0x04, 0x17
        /*005a*/ 	.short	(.L_1056 - .L_1055)
.L_1055:
        /*005c*/ 	.word	0x00000000
        /*0060*/ 	.short	0x0000
        /*0062*/ 	.short	0x0000
        /*0064*/ 	.byte	0x00, 0xf0, 0x11, 0x00


	//----- nvinfo : EIATTR_SPARSE_MMA_MASK
	.align		4
.L_1056:
        /*0068*/ 	.byte	0x03, 0x50
        /*006a*/ 	.short	0x0000


	//----- nvinfo : EIATTR_MAXREG_COUNT
	.align		4
        /*006c*/ 	.byte	0x03, 0x1b
        /*006e*/ 	.short	0x00ff


	//----- nvinfo : EIATTR_MERCURY_ISA_VERSION
	.align		4
        /*0070*/ 	.byte	0x03, 0x5f
        /*0072*/ 	.short	0x0101


	//----- nvinfo : EIATTR_VRC_CTA_INIT_COUNT
	.align		4
        /*0074*/ 	.byte	0x02, 0x4a
	.zero		1
	.zero		1


	//----- nvinfo : EIATTR_EXIT_INSTR_OFFSETS
	.align		4
        /*0078*/ 	.byte	0x04, 0x1c
        /*007a*/ 	.short	(.L_1058 - .L_1057)


	//   ....[0]....
.L_1057:
        /*007c*/ 	.word	0x000000c0


	//   ....[1]....
        /*0080*/ 	.word	0x00000cc0


	//   ....[2]....
        /*0084*/ 	.word	0x00001290


	//   ....[3]....
        /*0088*/ 	.word	0x000015e0


	//   ....[4]....
        /*008c*/ 	.word	0x00001790


	//----- nvinfo : EIATTR_CRS_STACK_SIZE
	.align		4
.L_1058:
        /*0090*/ 	.byte	0x04, 0x1e
        /*0092*/ 	.short	(.L_1060 - .L_1059)
.L_1059:
        /*0094*/ 	.word	0x00000000


	//----- nvinfo : EIATTR_CBANK_PARAM_SIZE
	.align		4
.L_1060:
        /*0098*/ 	.byte	0x03, 0x19
        /*009a*/ 	.short	0x002c


	//----- nvinfo : EIATTR_PARAM_CBANK
	.align		4
        /*009c*/ 	.byte	0x04, 0x0a
        /*009e*/ 	.short	(.L_1062 - .L_1061)
	.align		4
.L_1061:
        /*00a0*/ 	.word	index@(.nv.constant0.div_bGrad_axis_kernel)
        /*00a4*/ 	.short	0x0380
        /*00a6*/ 	.short	0x002c


	//----- nvinfo : EIATTR_SW_WAR
	.align		4
.L_1062:
        /*00a8*/ 	.byte	0x04, 0x36
        /*00aa*/ 	.short	(.L_1064 - .L_1063)
.L_1063:
        /*00ac*/ 	.word	0x00000008
.L_1064:


//--------------------- .nv.info.div_bGrad_kernel --------------------------
	.section	.nv.info.div_bGrad_kernel,"",@"SHT_CUDA_INFO"
	.sectionflags	@""
	.align	4


	//----- nvinfo : EIATTR_CUDA_API_VERSION
	.align		4
        /*0000*/ 	.byte	0x04, 0x37
        /*0002*/ 	.short	(.L_1066 - .L_1065)
.L_1065:
        /*0004*/ 	.word	0x00000082


	//----- nvinfo : EIATTR_KPARAM_INFO
	.align		4
.L_1066:
        /*0008*/ 	.byte	0x04, 0x17
        /*000a*/ 	.short	(.L_1068 - .L_1067)
.L_1067:
        /*000c*/ 	.word	0x00000000
        /*0010*/ 	.short	0x0004
        /*0012*/ 	.short	0x0020
        /*0014*/ 	.byte	0x00, 0xf5, 0x21, 0x00


	//----- nvinfo : EIATTR_KPARAM_INFO
	.align		4
.L_1068:
        /*0018*/ 	.byte	0x04, 0x17
        /*001a*/ 	.short	(.L_1070 - .L_1069)
.L_1069:
        /*001c*/ 	.word	0x00000000
        /*0020*/ 	.short	0x0003
        /*0022*/ 	.short	0x0018
        /*0024*/ 	.byte	0x00, 0xf5, 0x21, 0x00


	//----- nvinfo : EIATTR_KPARAM_INFO
	.align		4
.L_1070:
        /*0028*/ 	.byte	0x04, 0x17
        /*002a*/ 	.short	(.L_1072 - .L_1071)
.L_1071:
        /*002c*/ 	.word	0x00000000
        /*0030*/ 	.short	0x0002
        /*0032*/ 	.short	0x0010
        /*0034*/ 	.byte	0x00, 0xf5, 0x21, 0x00


	//----- nvinfo : EIATTR_KPARAM_INFO
	.align		4
.L_1072:
        /*0038*/ 	.byte	0x04, 0x17
        /*003a*/ 	.short	(.L_1074 - .L_1073)
.L_1073:
        /*003c*/ 	.word	0x00000000
        /*0040*/ 	.short	0x0001
        /*0042*/ 	.short	0x0008
        /*0044*/ 	.byte	0x00, 0xf5, 0x21, 0x00


	//----- nvinfo : EIATTR_KPARAM_INFO
	.align		4
.L_1074:
        /*0048*/ 	.byte	0x04, 0x17
        /*004a*/ 	.short	(.L_1076 - .L_1075)
.L_1075:
        /*004c*/ 	.word	0x00000000
        /*0050*/ 	.short	0x0000
        /*0052*/ 	.short	0x0000
        /*0054*/ 	.byte	0x00, 0xf0, 0x11, 0x00


	//----- nvinfo : EIATTR_SPARSE_MMA_MASK
	.align		4
.L_1076:
        /*0058*/ 	.byte	0x03, 0x50
        /*005a*/ 	.short	0x0000


	//----- nvinfo : EIATTR_MAXREG_COUNT
	.align		4
        /*005c*/ 	.byte	0x03, 0x1b
        /*005e*/ 	.short	0x00ff


	//----- nvinfo : EIATTR_MERCURY_ISA_VERSION
	.align		4
        /*0060*/ 	.byte	0x03, 0x5f
        /*0062*/ 	.short	0x0101


	//----- nvinfo : EIATTR_VRC_CTA_INIT_COUNT
	.align		4
        /*0064*/ 	.byte	0x02, 0x4a
	.zero		1
	.zero		1


	//----- nvinfo : EIATTR_EXIT_INSTR_OFFSETS
	.align		4
        /*0068*/ 	.byte	0x04, 0x1c
        /*006a*/ 	.short	(.L_1078 - .L_1077)


	//   ....[0]....
.L_1077:
        /*006c*/ 	.word	0x000000a0


	//   ....[1]....
        /*0070*/ 	.word	0x00000290


	//----- nvinfo : EIATTR_CRS_STACK_SIZE
	.align		4
.L_1078:
        /*0074*/ 	.byte	0x04, 0x1e
        /*0076*/ 	.short	(.L_1080 - .L_1079)
.L_1079:
        /*0078*/ 	.word	0x00000000


	//----- nvinfo : EIATTR_CBANK_PARAM_SIZE
	.align		4
.L_1080:
        /*007c*/ 	.byte	0x03, 0x19
        /*007e*/ 	.short	0x0028


	//----- nvinfo : EIATTR_PARAM_CBANK
	.align		4
        /*0080*/ 	.byte	0x04, 0x0a
        /*0082*/ 	.short	(.L_1082 - .L_1081)
	.align		4
.L_1081:
        /*0084*/ 	.word	index@(.nv.constant0.div_bGrad_kernel)
        /*0088*/ 	.short	0x0380
        /*008a*/ 	.short	0x0028


	//----- nvinfo : EIATTR_SW_WAR
	.align		4
.L_1082:
        /*008c*/ 	.byte	0x04, 0x36
        /*008e*/ 	.short	(.L_1084 - .L_1083)
.L_1083:
        /*0090*/ 	.word	0x00000008
.L_1084:


//--------------------- .nv.info.scalar_div_kernel --------------------------
	.section	.nv.info.scalar_div_kernel,"",@"SHT_CUDA_INFO"
	.sectionflags	@""
	.align	4


	//----- nvinfo : EIATTR_CUDA_API_VERSION
	.align		4
        /*0000*/ 	.byte	0x04, 0x37
        /*0002*/ 	.short	(.L_1086 - .L_1085)
.L_1085:
        /*0004*/ 	.word	0x00000082


	//----- nvinfo : EIATTR_KPARAM_INFO
	.align		4
.L_1086:
        /*0008*/ 	.byte	0x04, 0x17
        /*000a*/ 	.short	(.L_1088 - .L_1087)
.L_1087:
        /*000c*/ 	.word	0x00000000
        /*0010*/ 	.short	0x0003
        /*0012*/ 	.short	0x0018
        /*0014*/ 	.byte	0x00, 0xf5, 0x21, 0x00


	//----- nvinfo : EIATTR_KPARAM_INFO
	.align		4
.L_1088:
        /*0018*/ 	.byte	0x04, 0x17
        /*001a*/ 	.short	(.L_1090 - .L_1089)
.L_1089:
        /*001c*/ 	.word	0x00000000
        /*0020*/ 	.short	0x0002
        /*0022*/ 	.short	0x0010
        /*0024*/ 	.byte	0x00, 0xf0, 0x11, 0x00


	//----- nvinfo : EIATTR_KPARAM_INFO
	.align		4
.L_1090:
        /*0028*/ 	.byte	0x04, 0x17
        /*002a*/ 	.short	(.L_1092 - .L_1091)
.L_1091:
        /*002c*/ 	.word	0x00000000
        /*0030*/ 	.short	0x0001
        /*0032*/ 	.short	0x0008
        /*0034*/ 	.byte	0x00, 0xf5, 0x21, 0x00


	//----- nvinfo : EIATTR_KPARAM_INFO
	.align		4
.L_1092:
        /*0038*/ 	.byte	0x04, 0x17
        /*003a*/ 	.short	(.L_1094 - .L_1093)
.L_1093:
        /*003c*/ 	.word	0x00000000
        /*0040*/ 	.short	0x0000
        /*0042*/ 	.short	0x0000
        /*0044*/ 	.byte	0x00, 0xf0, 0x11, 0x00


	//----- nvinfo : EIATTR_SPARSE_MMA_MASK
	.align		4
.L_1094:
        /*0048*/ 	.byte	0x03, 0x50
        /*004a*/ 	.short	0x0000


	//----- nvinfo : EIATTR_MAXREG_COUNT
	.align		4
        /*004c*/ 	.byte	0x03, 0x1b
        /*004e*/ 	.short	0x00ff


	//----- nvinfo : EIATTR_MERCURY_ISA_VERSION
	.align		4
        /*0050*/ 	.byte	0x03, 0x5f
        /*0052*/ 	.short	0x0101


	//----- nvinfo : EIATTR_VRC_CTA_INIT_COUNT
	.align		4
        /*0054*/ 	.byte	0x02, 0x4a
	.zero		1
	.zero		1


	//----- nvinfo : EIATTR_EXIT_INSTR_OFFSETS
	.align		4
        /*0058*/ 	.byte	0x04, 0x1c
        /*005a*/ 	.short	(.L_1096 - .L_1095)


	//   ....[0]....
.L_1095:
        /*005c*/ 	.word	0x000000a0


	//   ....[1]....
        /*0060*/ 	.word	0x00000210


	//----- nvinfo : EIATTR_CRS_STACK_SIZE
	.align		4
.L_1096:
        /*0064*/ 	.byte	0x04, 0x1e
        /*0066*/ 	.short	(.L_1098 - .L_1097)
.L_1097:
        /*0068*/ 	.word	0x00000000


	//----- nvinfo : EIATTR_CBANK_PARAM_SIZE
	.align		4
.L_1098:
        /*006c*/ 	.byte	0x03, 0x19
        /*006e*/ 	.short	0x0020


	//----- nvinfo : EIATTR_PARAM_CBANK
	.align		4
        /*0070*/ 	.byte	0x04, 0x0a
        /*0072*/ 	.short	(.L_1100 - .L_1099)
	.align		4
.L_1099:
        /*0074*/ 	.word	index@(.nv.constant0.scalar_div_kernel)
        /*0078*/ 	.short	0x0380
        /*007a*/ 	.short	0x0020


	//----- nvinfo : EIATTR_SW_WAR
	.align		4
.L_1100:
        /*007c*/ 	.byte	0x04, 0x36
        /*007e*/ 	.short	(.L_1102 - .L_1101)
.L_1101:
        /*0080*/ 	.word	0x00000008
.L_1102:


//--------------------- .nv.info.div_scalar_kernel --------------------------
	.section	.nv.info.div_scalar_kernel,"",@"SHT_CUDA_INFO"
	.sectionflags	@""
	.align	4


	//----- nvinfo : EIATTR_CUDA_API_VERSION
	.align		4
        /*0000*/ 	.byte	0x04, 0x37
        /*0002*/ 	.short	(.L_1104 - .L_1103)
.L_1103:
        /*0004*/ 	.word	0x00000082


	//----- nvinfo : EIATTR_KPARAM_INFO
	.align		4
.L_1104:
        /*0008*/ 	.byte	0x04, 0x17
        /*000a*/ 	.short	(.L_1106 - .L_1105)
.L_1105:
        /*000c*/ 	.word	0x00000000
        /*0010*/ 	.short	0x0003
        /*0012*/ 	.short	0x0018
        /*0014*/ 	.byte	0x00, 0xf5, 0x21, 0x00


	//----- nvinfo : EIATTR_KPARAM_INFO
	.align		4
.L_1106:
        /*0018*/ 	.byte	0x04, 0x17
        /*001a*/ 	.short	(.L_1108 - .L_1107)
.L_1107:
        /*001c*/ 	.word	0x00000000
        /*0020*/ 	.short	0x0002
        /*0022*/ 	.short	0x0010
        /*0024*/ 	.byte	0x00, 0xf0, 0x11, 0x00


	//----- nvinfo : EIATTR_KPARAM_INFO
	.align		4
.L_1108:
        /*0028*/ 	.byte	0x04, 0x17
        /*002a*/ 	.short	(.L_1110 - .L_1109)
.L_1109:
        /*002c*/ 	.word	0x00000000
        /*0030*/ 	.short	0x0001
        /*0032*/ 	.short	0x0008
        /*0034*/ 	.byte	0x00, 0xf5, 0x21, 0x00


	//----- nvinfo : EIATTR_KPARAM_INFO
	.align		4
.L_1110:
        /*0038*/ 	.byte	0x04, 0x17
        /*003a*/ 	.short	(.L_1112 - .L_1111)
.L_1111:
        /*003c*/ 	.word	0x00000000
        /*0040*/ 	.short	0x0000
        /*0042*/ 	.short	0x0000
        /*0044*/ 	.byte	0x00, 0xf0, 0x11, 0x00


	//----- nvinfo : EIATTR_SPARSE_MMA_MASK
	.align		4
.L_1112:
        /*0048*/ 	.byte	0x03, 0x50
        /*004a*/ 	.short	0x0000


	//----- nvinfo : EIATTR_MAXREG_COUNT
	.align		4
        /*004c*/ 	.byte	0x03, 0x1b
        /*004e*/ 	.short	0x00ff


	//----- nvinfo : EIATTR_MERCURY_ISA_VERSION
	.align		4
        /*0050*/ 	.byte	0x03, 0x5f
        /*0052*/ 	.short	0x0101


	//----- nvinfo : EIATTR_VRC_CTA_INIT_COUNT
	.align		4
        /*0054*/ 	.byte	0x02, 0x4a
	.zero		1
	.zero		1


	//----- nvinfo : EIATTR_EXIT_INSTR_OFFSETS
	.align		4
        /*0058*/ 	.byte	0x04, 0x1c
        /*005a*/ 	.short	(.L_1114 - .L_1113)


	//   ....[0]....
.L_1113:
        /*005c*/ 	.word	0x000000a0


	//   ....[1]....
        /*0060*/ 	.word	0x00000200


	//----- nvinfo : EIATTR_CRS_STACK_SIZE
	.align		4
.L_1114:
        /*0064*/ 	.byte	0x04, 0x1e
        /*0066*/ 	.short	(.L_1116 - .L_1115)
.L_1115:
        /*0068*/ 	.word	0x00000000


	//----- nvinfo : EIATTR_CBANK_PARAM_SIZE
	.align		4
.L_1116:
        /*006c*/ 	.byte	0x03, 0x19
        /*006e*/ 	.short	0x0020


	//----- nvinfo : EIATTR_PARAM_CBANK
	.align		4
        /*0070*/ 	.byte	0x04, 0x0a
        /*0072*/ 	.short	(.L_1118 - .L_1117)
	.align		4
.L_1117:
        /*0074*/ 	.word	index@(.nv.constant0.div_scalar_kernel)
        /*0078*/ 	.short	0x0380
        /*007a*/ 	.short	0x0020


	//----- nvinfo : EIATTR_SW_WAR
	.align		4
.L_1118:
        /*007c*/ 	.byte	0x04, 0x36
        /*007e*/ 	.short	(.L_1120 - .L_1119)
.L_1119:
        /*0080*/ 	.word	0x00000008
.L_1120:


//--------------------- .nv.info.div_axis_kernel  --------------------------
	.section	.nv.info.div_axis_kernel,"",@"SHT_CUDA_INFO"
	.sectionflags	@""
	.align	4


	//----- nvinfo : EIATTR_CUDA_API_VERSION
	.align		4
        /*0000*/ 	.byte	0x04, 0x37
        /*0002*/ 	.short	(.L_1122 - .L_1121)
.L_1121:
        /*0004*/ 	.word	0x00000082


	//----- nvinfo : EIATTR_KPARAM_INFO
	.align		4
.L_1122:
        /*0008*/ 	.byte	0x04, 0x17
        /*000a*/ 	.short	(.L_1124 - .L_1123)
.L_1123:
        /*000c*/ 	.word	0x00000000
        /*0010*/ 	.short	0x0004
        /*0012*/ 	.short	0x0020
        /*0014*/ 	.byte	0x00, 0xf0, 0x11, 0x00


	//----- nvinfo : EIATTR_KPARAM_INFO
	.align		4
.L_1124:
        /*0018*/ 	.byte	0x04, 0x17
        /*001a*/ 	.short	(.L_1126 - .L_1125)
.L_1125:
        /*001c*/ 	.word	0x00000000
        /*0020*/ 	.short	0x0003
        /*0022*/ 	.short	0x0018
        /*0024*/ 	.byte	0x00, 0xf5, 0x21, 0x00


	//----- nvinfo : EIATTR_KPARAM_INFO
	.align		4
.L_1126:
        /*0028*/ 	.byte	0x04, 0x17
        /*002a*/ 	.short	(.L_1128 - .L_1127)
.L_1127:
        /*002c*/ 	.word	0x00000000
        /*0030*/ 	.short	0x0002
        /*0032*/ 	.short	0x0010
        /*0034*/ 	.byte	0x00, 0xf5, 0x21, 0x00


	//----- nvinfo : EIATTR_KPARAM_INFO
	.align		4
.L_1128:
        /*0038*/ 	.byte	0x04, 0x17
        /*003a*/ 	.short	(.L_1130 - .L_1129)
.L_1129:
        /*003c*/ 	.word	0x00000000
        /*0040*/ 	.short	0x0001
        /*0042*/ 	.short	0x0008
        /*0044*/ 	.byte	0x00, 0xf5, 0x21, 0x00


	//----- nvinfo : EIATTR_KPARAM_INFO
	.align		4
.L_1130:
        /*0048*/ 	.byte	0x04, 0x17
        /*004a*/ 	.short	(.L_1132 - .L_1131)
.L_1131:
        /*004c*/ 	.word	0x00000000
        /*0050*/ 	.short	0x0000
        /*0052*/ 	.short	0x0000
        /*0054*/ 	.byte	0x00, 0xf0, 0x11, 0x00


	//----- nvinfo : EIATTR_SPARSE_MMA_MASK
	.align		4
.L_1132:
        /*0058*/ 	.byte	0x03, 0x50
        /*005a*/ 	.short	0x0000


	//----- nvinfo : EIATTR_MAXREG_COUNT
	.align		4
        /*005c*/ 	.byte	0x03, 0x1b
        /*005e*/ 	.short	0x00ff


	//----- nvinfo : EIATTR_MERCURY_ISA_VERSION
	.align		4
        /*0060*/ 	.byte	0x03, 0x5f
        /*0062*/ 	.short	0x0101


	//----- nvinfo : EIATTR_VRC_CTA_INIT_COUNT
	.align		4
        /*0064*/ 	.byte	0x02, 0x4a
	.zero		1
	.zero		1


	//----- nvinfo : EIATTR_EXIT_INSTR_OFFSETS
	.align		4
        /*0068*/ 	.byte	0x04, 0x1c
        /*006a*/ 	.short	(.L_1134 - .L_1133)


	//   ....[0]....
.L_1133:
        /*006c*/ 	.word	0x000000a0


	//   ....[1]....
        /*0070*/ 	.word	0x000003b0


	//----- nvinfo : EIATTR_CRS_STACK_SIZE
	.align		4
.L_1134:
        /*0074*/ 	.byte	0x04, 0x1e
        /*0076*/ 	.short	(.L_1136 - .L_1135)
.L_1135:
        /*0078*/ 	.word	0x00000000


	//----- nvinfo : EIATTR_CBANK_PARAM_SIZE
	.align		4
.L_1136:
        /*007c*/ 	.byte	0x03, 0x19
        /*007e*/ 	.short	0x0024


	//----- nvinfo : EIATTR_PARAM_CBANK
	.align		4
        /*0080*/ 	.byte	0x04, 0x0a
        /*0082*/ 	.short	(.L_1138 - .L_1137)
	.align		4
.L_1137:
        /*0084*/ 	.word	index@(.nv.constant0.div_axis_kernel)
        /*0088*/ 	.short	0x0380
        /*008a*/ 	.short	0x0024


	//----- nvinfo : EIATTR_SW_WAR
	.align		4
.L_1138:
        /*008c*/ 	.byte	0x04, 0x36
        /*008e*/ 	.short	(.L_1140 - .L_1139)
.L_1139:
        /*0090*/ 	.word	0x00000008
.L_1140:


//--------------------- .nv.info.div_kernel       --------------------------
	.section	.nv.info.div_kernel,"",@"SHT_CUDA_INFO"
	.sectionflags	@""
	.align	4


	//----- nvinfo : EIATTR_CUDA_API_VERSION
	.align		4
        /*0000*/ 	.byte	0x04, 0x37
        /*0002*/ 	.short	(.L_1142 - .L_1141)
.L_1141:
        /*0004*/ 	.word	0x00000082


	//----- nvinfo : EIATTR_KPARAM_INFO
	.align		4
.L_1142:
        /*0008*/ 	.byte	0x04, 0x17
        /*000a*/ 	.short	(.L_1144 - .L_1143)
.L_1143:
        /*000c*/ 	.word	0x00000000
        /*0010*/ 	.short	0x0003
        /*0012*/ 	.short	0x0018
        /*0014*/ 	.byte	0x00, 0xf5, 0x21, 0x00


	//----- nvinfo : EIATTR_KPARAM_INFO
	.align		4
.L_1144:
        /*0018*/ 	.byte	0x04, 0x17
        /*001a*/ 	.short	(.L_1146 - .L_1145)
.L_1145:
        /*001c*/ 	.word	0x00000000
        /*0020*/ 	.short	0x0002
        /*0022*/ 	.short	0x0010
        /*0024*/ 	.byte	0x00, 0xf5, 0x21, 0x00


	//----- nvinfo : EIATTR_KPARAM_INFO
	.align		4
.L_1146:
        /*0028*/ 	.byte	0x04, 0x17
        /*002a*/ 	.short	(.L_1148 - .L_1147)
.L_1147:
        /*002c*/ 	.word	0x00000000
        /*0030*/ 	.short	0x0001
        /*0032*/ 	.short	0x0008
        /*0034*/ 	.byte	0x00, 0xf5, 0x21, 0x00


	//----- nvinfo : EIATTR_KPARAM_INFO
	.align		4
.L_1148:
        /*0038*/ 	.byte	0x04, 0x17
        /*003a*/ 	.short	(.L_1150 - .L_1149)
.L_1149:
        /*003c*/ 	.word	0x00000000
        /*0040*/ 	.short	0x0000
        /*0042*/ 	.short	0x0000
        /*0044*/ 	.byte	0x00, 0xf0, 0x11, 0x00


	//----- nvinfo : EIATTR_SPARSE_MMA_MASK
	.align		4
.L_1150:
        /*0048*/ 	.byte	0x03, 0x50
        /*004a*/ 	.short	0x0000


	//----- nvinfo : EIATTR_MAXREG_COUNT
	.align		4
        /*004c*/ 	.byte	0x03, 0x1b
        /*004e*/ 	.short	0x00ff


	//----- nvinfo : EIATTR_MERCURY_ISA_VERSION
	.align		4
        /*0050*/ 	.byte	0x03, 0x5f
        /*0052*/ 	.short	0x0101


	//----- nvinfo : EIATTR_VRC_CTA_INIT_COUNT
	.align		4
        /*0054*/ 	.byte	0x02, 0x4a
	.zero		1
	.zero		1


	//----- nvinfo : EIATTR_EXIT_INSTR_OFFSETS
	.align		4
        /*0058*/ 	.byte	0x04, 0x1c
        /*005a*/ 	.short	(.L_1152 - .L_1151)


	//   ....[0]....
.L_1151:
        /*005c*/ 	.word	0x000000a0


	//   ....[1]....
        /*0060*/ 	.word	0x00000220


	//----- nvinfo : EIATTR_CRS_STACK_SIZE
	.align		4
.L_1152:
        /*0064*/ 	.byte	0x04, 0x1e
        /*0066*/ 	.short	(.L_1154 - .L_1153)
.L_1153:
        /*0068*/ 	.word	0x00000000


	//----- nvinfo : EIATTR_CBANK_PARAM_SIZE
	.align		4
.L_1154:
        /*006c*/ 	.byte	0x03, 0x19
        /*006e*/ 	.short	0x0020


	//----- nvinfo : EIATTR_PARAM_CBANK
	.align		4
        /*0070*/ 	.byte	0x04, 0x0a
        /*0072*/ 	.short	(.L_1156 - .L_1155)
	.align		4
.L_1155:
        /*0074*/ 	.word	index@(.nv.constant0.div_kernel)
        /*0078*/ 	.short	0x0380
        /*007a*/ 	.short	0x0020


	//----- nvinfo : EIATTR_SW_WAR
	.align		4
.L_1156:
        /*007c*/ 	.byte	0x04, 0x36
        /*007e*/ 	.short	(.L_1158 - .L_1157)
.L_1157:
        /*0080*/ 	.word	0x00000008
.L_1158:


//--------------------- .nv.info.mul_plus_scalar_axis_kernel --------------------------
	.section	.nv.info.mul_plus_scalar_axis_kernel,"",@"SHT_CUDA_INFO"
	.sectionflags	@""
	.align	4


	//----- nvinfo : EIATTR_CUDA_API_VERSION
	.align		4
        /*0000*/ 	.byte	0x04, 0x37
        /*0002*/ 	.short	(.L_1160 - .L_1159)
.L_1159:
        /*0004*/ 	.word	0x00000082


	//----- nvinfo : EIATTR_KPARAM_INFO
	.align		4
.L_1160:
        /*0008*/ 	.byte	0x04, 0x17
        /*000a*/ 	.short	(.L_1162 - .L_1161)
.L_1161:
        /*000c*/ 	.word	0x00000000
        /*0010*/ 	.short	0x0004
        /*0012*/ 	.short	0x0020
        /*0014*/ 	.byte	0x00, 0xf0, 0x11, 0x00


	//----- nvinfo : EIATTR_KPARAM_INFO
	.align		4
.L_1162:
        /*0018*/ 	.byte	0x04, 0x17
        /*001a*/ 	.short	(.L_1164 - .L_1163)
.L_1163:
        /*001c*/ 	.word	0x00000000
        /*0020*/ 	.short	0x0003
        /*0022*/ 	.short	0x0018
        /*0024*/ 	.byte	0x00, 0xf5, 0x21, 0x00


	//----- nvinfo : EIATTR_KPARAM_INFO
	.align		4
.L_1164:
        /*0028*/ 	.byte	0x04, 0x17
        /*002a*/ 	.short	(.L_1166 - .L_1165)
.L_1165:
        /*002c*/ 	.word	0x00000000
        /*0030*/ 	.short	0x0002
        /*0032*/ 	.short	0x0010
        /*0034*/ 	.byte	0x00, 0xf0, 0x11, 0x00


	//----- nvinfo : EIATTR_KPARAM_INFO
	.align		4
.L_1166:
        /*0038*/ 	.byte	0x04, 0x17
        /*003a*/ 	.short	(.L_1168 - .L_1167)
.L_1167:
        /*003c*/ 	.word	0x00000000
        /*0040*/ 	.short	0x0001
        /*0042*/ 	.short	0x0008
        /*0044*/ 	.byte	0x00, 0xf5, 0x21, 0x00


	//----- nvinfo : EIATTR_KPARAM_INFO
	.align		4
.L_1168:
        /*0048*/ 	.byte	0x04, 0x17
        /*004a*/ 	.short	(.L_1170 - .L_1169)
.L_1169:
        /*004c*/ 	.word	0x00000000
        /*0050*/ 	.short	0x0000
        /*0052*/ 	.short	0x0000
        /*0054*/ 	.byte	0x00, 0xf0, 0x11, 0x00


	//----- nvinfo : EIATTR_SPARSE_MMA_MASK
	.align		4
.L_1170:
        /*0058*/ 	.byte	0x03, 0x50
        /*005a*/ 	.short	0x0000


	//----- nvinfo : EIATTR_MAXREG_COUNT
	.align		4
        /*005c*/ 	.byte	0x03, 0x1b
        /*005e*/ 	.short	0x00ff


	//----- nvinfo : EIATTR_MERCURY_ISA_VERSION
	.align		4
        /*0060*/ 	.byte	0x03, 0x5f
        /*0062*/ 	.short	0x0101


	//----- nvinfo : EIATTR_VRC_CTA_INIT_COUNT
	.align		4
        /*0064*/ 	.byte	0x02, 0x4a
	.zero		1
	.zero		1


	//----- nvinfo : EIATTR_EXIT_INSTR_OFFSETS
	.align		4
        /*0068*/ 	.byte	0x04, 0x1c
        /*006a*/ 	.short	(.L_1172 - .L_1171)


	//   ....[0]....
.L_1171:
        /*006c*/ 	.word	0x000000c0


	//   ....[1]....
        /*0070*/ 	.word	0x00000550


	//   ....[2]....
        /*0074*/ 	.word	0x00000770


	//   ....[3]....
        /*0078*/ 	.word	0x000008d0


	//   ....[4]....
        /*007c*/ 	.word	0x000009a0


	//----- nvinfo : EIATTR_CBANK_PARAM_SIZE
	.align		4
.L_1172:
        /*0080*/ 	.byte	0x03, 0x19
        /*0082*/ 	.short	0x0024


	//----- nvinfo : EIATTR_PARAM_CBANK
	.align		4
        /*0084*/ 	.byte	0x04, 0x0a
        /*0086*/ 	.short	(.L_1174 - .L_1173)
	.align		4
.L_1173:
        /*0088*/ 	.word	index@(.nv.constant0.mul_plus_scalar_axis_kernel)
        /*008c*/ 	.short	0x0380
        /*008e*/ 	.short	0x0024


	//----- nvinfo : EIATTR_SW_WAR
	.align		4
.L_1174:
        /*0090*/ 	.byte	0x04, 0x36
        /*0092*/ 	.short	(.L_1176 - .L_1175)
.L_1175:
        /*0094*/ 	.word	0x00000008
.L_1176:


//--------------------- .nv.info.mul_plus_scalar_kernel --------------------------
	.section	.nv.info.mul_plus_scalar_kernel,"",@"SHT_CUDA_INFO"
	.sectionflags	@""
	.align	4


	//----- nvinfo : EIATTR_CUDA_API_VERSION
	.align		4
        /*0000*/ 	.byte	0x04, 0x37
        /*0002*/ 	.short	(.L_1178 - .L_1177)
.L_1177:
        /*0004*/ 	.word	0x00000082


	//----- nvinfo : EIATTR_KPARAM_INFO
	.align		4
.L_1178:
        /*0008*/ 	.byte	0x04, 0x17
        /*000a*/ 	.short	(.L_1180 - .L_1179)
.L_1179:
        /*000c*/ 	.word	0x00000000
        /*0010*/ 	.short	0x0003
        /*0012*/ 	.short	0x0018
        /*0014*/ 	.byte	0x00, 0xf5, 0x21, 0x00


	//----- nvinfo : EIATTR_KPARAM_INFO
	.align		4
.L_1180:
        /*0018*/ 	.byte	0x04, 0x17
        /*001a*/ 	.short	(.L_1182 - .L_1181)
.L_1181:
        /*001c*/ 	.word	0x00000000
        /*0020*/ 	.short	0x0002
        /*0022*/ 	.short	0x0010
        /*0024*/ 	.byte	0x00, 0xf0, 0x11, 0x00


	//----- nvinfo : EIATTR_KPARAM_INFO
	.align		4
.L_1182:
        /*0028*/ 	.byte	0x04, 0x17
        /*002a*/ 	.short	(.L_1184 - .L_1183)
.L_1183:
        /*002c*/ 	.word	0x00000000
        /*0030*/ 	.short	0x0001
        /*0032*/ 	.short	0x0008
        /*0034*/ 	.byte	0x00, 0xf5, 0x21, 0x00


	//----- nvinfo : EIATTR_KPARAM_INFO
	.align		4
.L_1184:
        /*0038*/ 	.byte	0x04, 0x17
        /*003a*/ 	.short	(.L_1186 - .L_1185)
.L_1185:
        /*003c*/ 	.word	0x00000000
        /*0040*/ 	.short	0x0000
        /*0042*/ 	.short	0x0000
        /*0044*/ 	.byte	0x00, 0xf0, 0x11, 0x00


	//----- nvinfo : EIATTR_SPARSE_MMA_MASK
	.align		4
.L_1186:
        /*0048*/ 	.byte	0x03, 0x50
        /*004a*/ 	.short	0x0000


	//----- nvinfo : EIATTR_MAXREG_COUNT
	.align		4
        /*004c*/ 	.byte	0x03, 0x1b
        /*004e*/ 	.short	0x00ff


	//----- nvinfo : EIATTR_MERCURY_ISA_VERSION
	.align		4
        /*0050*/ 	.byte	0x03, 0x5f
        /*0052*/ 	.short	0x0101


	//----- nvinfo : EIATTR_VRC_CTA_INIT_COUNT
	.align		4
        /*0054*/ 	.byte	0x02, 0x4a
	.zero		1
	.zero		1


	//----- nvinfo : EIATTR_EXIT_INSTR_OFFSETS
	.align		4
        /*0058*/ 	.byte	0x04, 0x1c
        /*005a*/ 	.short	(.L_1188 - .L_1187)


	//   ....[0]....
.L_1187:
        /*005c*/ 	.word	0x000000a0


	//   ....[1]....
        /*0060*/ 	.word	0x00000150


	//----- nvinfo : EIATTR_CBANK_PARAM_SIZE
	.align		4
.L_1188:
        /*0064*/ 	.byte	0x03, 0x19
        /*0066*/ 	.short	0x0020


	//----- nvinfo : EIATTR_PARAM_CBANK
	.align		4
        /*0068*/ 	.byte	0x04, 0x0a
        /*006a*/ 	.short	(.L_1190 - .L_1189)
	.align		4
.L_1189:
        /*006c*/ 	.word	index@(.nv.constant0.mul_plus_scalar_kernel)
        /*0070*/ 	.short	0x0380
        /*0072*/ 	.short	0x0020


	//----- nvinfo : EIATTR_SW_WAR
	.align		4
.L_1190:
        /*0074*/ 	.byte	0x04, 0x36
        /*0076*/ 	.short	(.L_1192 - .L_1191)
.L_1191:
        /*0078*/ 	.word	0x00000008
.L_1192:


//--------------------- .nv.info.mul_plus_kernel  --------------------------
	.section	.nv.info.mul_plus_kernel,"",@"SHT_CUDA_INFO"
	.sectionflags	@""
	.align	4


	//----- nvinfo : EIATTR_CUDA_API_VERSION
	.align		4
        /*0000*/ 	.byte	0x04, 0x37
        /*0002*/ 	.short	(.L_1194 - .L_1193)
.L_1193:
        /*0004*/ 	.word	0x00000082


	//----- nvinfo : EIATTR_KPARAM_INFO
	.align		4
.L_1194:
        /*0008*/ 	.byte	0x04, 0x17
        /*000a*/ 	.short	(.L_1196 - .L_1195)
.L_1195:
        /*000c*/ 	.word	0x00000000
        /*0010*/ 	.short	0x0003
        /*0012*/ 	.short	0x0018
        /*0014*/ 	.byte	0x00, 0xf5, 0x21, 0x00


	//----- nvinfo : EIATTR_KPARAM_INFO
	.align		4
.L_1196:
        /*0018*/ 	.byte	0x04, 0x17
        /*001a*/ 	.short	(.L_1198 - .L_1197)
.L_1197:
        /*001c*/ 	.word	0x00000000
        /*0020*/ 	.short	0x0002
        /*0022*/ 	.short	0x0010
        /*0024*/ 	.byte	0x00, 0xf5, 0x21, 0x00


	//----- nvinfo : EIATTR_KPARAM_INFO
	.align		4
.L_1198:
        /*0028*/ 	.byte	0x04, 0x17
        /*002a*/ 	.short	(.L_1200 - .L_1199)
.L_1199:
        /*002c*/ 	.word	0x00000000
        /*0030*/ 	.short	0x0001
        /*0032*/ 	.short	0x0008
        /*0034*/ 	.byte	0x00, 0xf5, 0x21, 0x00


	//----- nvinfo : EIATTR_KPARAM_INFO
	.align		4
.L_1200:
        /*0038*/ 	.byte	0x04, 0x17
        /*003a*/ 	.short	(.L_1202 - .L_1201)
.L_1201:
        /*003c*/ 	.word	0x00000000
        /*0040*/ 	.short	0x0000
        /*0042*/ 	.short	0x0000
        /*0044*/ 	.byte	0x00, 0xf0, 0x11, 0x00


	//----- nvinfo : EIATTR_SPARSE_MMA_MASK
	.align		4
.L_1202:
        /*0048*/ 	.byte	0x03, 0x50
        /*004a*/ 	.short	0x0000


	//----- nvinfo : EIATTR_MAXREG_COUNT
	.align		4
        /*004c*/ 	.byte	0x03, 0x1b
        /*004e*/ 	.short	0x00ff


	//----- nvinfo : EIATTR_MERCURY_ISA_VERSION
	.align		4
        /*0050*/ 	.byte	0x03, 0x5f
        /*0052*/ 	.short	0x0101


	//----- nvinfo : EIATTR_VRC_CTA_INIT_COUNT
	.align		4
        /*0054*/ 	.byte	0x02, 0x4a
	.zero		1
	.zero		1


	//----- nvinfo : EIATTR_EXIT_INSTR_OFFSETS
	.align		4
        /*0058*/ 	.byte	0x04, 0x1c
        /*005a*/ 	.short	(.L_1204 - .L_1203)


	//   ....[0]....
.L_1203:
        /*005c*/ 	.word	0x000000a0


	//   ....[1]....
        /*0060*/ 	.word	0x00000170


	//----- nvinfo : EIATTR_CBANK_PARAM_SIZE
	.align		4
.L_1204:
        /*0064*/ 	.byte	0x03, 0x19
        /*0066*/ 	.short	0x0020


	//----- nvinfo : EIATTR_PARAM_CBANK
	.align		4
        /*0068*/ 	.byte	0x04, 0x0a
        /*006a*/ 	.short	(.L_1206 - .L_1205)
	.align		4
.L_1205:
        /*006c*/ 	.word	index@(.nv.constant0.mul_plus_kernel)
        /*0070*/ 	.short	0x0380
        /*0072*/ 	.short	0x0020


	//----- nvinfo : EIATTR_SW_WAR
	.align		4
.L_1206:
        /*0074*/ 	.byte	0x04, 0x36
        /*0076*/ 	.short	(.L_1208 - .L_1207)
.L_1207:
        /*0078*/ 	.word	0x00000008
.L_1208:


//--------------------- .nv.info.mul_scalar_kernel --------------------------
	.section	.nv.info.mul_scalar_kernel,"",@"SHT_CUDA_INFO"
	.sectionflags	@""
	.align	4


	//----- nvinfo : EIATTR_CUDA_API_VERSION
	.align		4
        /*0000*/ 	.byte	0x04, 0x37
        /*0002*/ 	.short	(.L_1210 - .L_1209)
.L_1209:
        /*0004*/ 	.word	0x00000082


	//----- nvinfo : EIATTR_KPARAM_INFO
	.align		4
.L_1210:
        /*0008*/ 	.byte	0x04, 0x17
        /*000a*/ 	.short	(.L_1212 - .L_1211)
.L_1211:
        /*000c*/ 	.word	0x00000000
        /*0010*/ 	.short	0x0003
        /*0012*/ 	.short	0x0018
        /*0014*/ 	.byte	0x00, 0xf5, 0x21, 0x00


	//----- nvinfo : EIATTR_KPARAM_INFO
	.align		4
.L_1212:
        /*0018*/ 	.byte	0x04, 0x17
        /*001a*/ 	.short	(.L_1214 - .L_1213)
.L_1213:
        /*001c*/ 	.word	0x00000000
        /*0020*/ 	.short	0x0002
        /*0022*/ 	.short	0x0010
        /*0024*/ 	.byte	0x00, 0xf0, 0x11, 0x00


	//----- nvinfo : EIATTR_KPARAM_INFO
	.align		4
.L_1214:
        /*0028*/ 	.byte	0x04, 0x17
        /*002a*/ 	.short	(.L_1216 - .L_1215)
.L_1215:
        /*002c*/ 	.word	0x00000000
        /*0030*/ 	.short	0x0001
        /*0032*/ 	.short	0x0008
        /*0034*/ 	.byte	0x00, 0xf5, 0x21, 0x00


	//----- nvinfo : EIATTR_KPARAM_INFO
	.align		4
.L_1216:
        /*0038*/ 	.byte	0x04, 0x17
        /*003a*/ 	.short	(.L_1218 - .L_1217)
.L_1217:
        /*003c*/ 	.word	0x00000000
        /*0040*/ 	.short	0x0000
        /*0042*/ 	.short	0x0000
        /*0044*/ 	.byte	0x00, 0xf0, 0x11, 0x00


	//----- nvinfo : EIATTR_SPARSE_MMA_MASK
	.align		4
.L_1218:
        /*0048*/ 	.byte	0x03, 0x50
        /*004a*/ 	.short	0x0000


	//----- nvinfo : EIATTR_MAXREG_COUNT
	.align		4
        /*004c*/ 	.byte	0x03, 0x1b
        /*004e*/ 	.short	0x00ff


	//----- nvinfo : EIATTR_MERCURY_ISA_VERSION
	.align		4
        /*0050*/ 	.byte	0x03, 0x5f
        /*0052*/ 	.short	0x0101


	//----- nvinfo : EIATTR_VRC_CTA_INIT_COUNT
	.align		4
        /*0054*/ 	.byte	0x02, 0x4a
	.zero		1
	.zero		1


	//----- nvinfo : EIATTR_EXIT_INSTR_OFFSETS
	.align		4
        /*0058*/ 	.byte	0x04, 0x1c
        /*005a*/ 	.short	(.L_1220 - .L_1219)


	//   ....[0]....
.L_1219:
        /*005c*/ 	.word	0x000000a0


	//   ....[1]....
        /*0060*/ 	.word	0x00000140


	//----- nvinfo : EIATTR_CBANK_PARAM_SIZE
	.align		4
.L_1220:
        /*0064*/ 	.byte	0x03, 0x19
        /*0066*/ 	.short	0x0020


	//----- nvinfo : EIATTR_PARAM_CBANK
	.align		4
        /*0068*/ 	.byte	0x04, 0x0a
        /*006a*/ 	.short	(.L_1222 - .L_1221)
	.align		4
.L_1221:
        /*006c*/ 	.word	index@(.nv.constant0.mul_scalar_kernel)
        /*0070*/ 	.short	0x0380
        /*0072*/ 	.short	0x0020


	//----- nvinfo : EIATTR_SW_WAR
	.align		4
.L_1222:
        /*0074*/ 	.byte	0x04, 0x36
        /*0076*/ 	.short	(.L_1224 - .L_1223)
.L_1223:
        /*0078*/ 	.word	0x00000008
.L_1224:


//--------------------- .nv.info.mul_kernel       --------------------------
	.section	.nv.info.mul_kernel,"",@"SHT_CUDA_INFO"
	.sectionflags	@""
	.align	4


	//----- nvinfo : EIATTR_CUDA_API_VERSION
	.align		4
        /*0000*/ 	.byte	0x04, 0x37
        /*0002*/ 	.short	(.L_1226 - .L_1225)
.L_1225:
        /*0004*/ 	.word	0x00000082


	//----- nvinfo : EIATTR_KPARAM_INFO
	.align		4
.L_1226:
        /*0008*/ 	.byte	0x04, 0x17
        /*000a*/ 	.short	(.L_1228 - .L_1227)
.L_1227:
        /*000c*/ 	.word	0x00000000
        /*0010*/ 	.short	0x0003
        /*0012*/ 	.short	0x0018
        /*0014*/ 	.byte	0x00, 0xf5, 0x21, 0x00


	//----- nvinfo : EIATTR_KPARAM_INFO
	.align		4
.L_1228:
        /*0018*/ 	.byte	0x04, 0x17
        /*001a*/ 	.short	(.L_1230 - .L_1229)
.L_1229:
        /*001c*/ 	.word	0x00000000
        /*0020*/ 	.short	0x0002
        /*0022*/ 	.short	0x0010
        /*0024*/ 	.byte	0x00, 0xf5, 0x21, 0x00


	//----- nvinfo : EIATTR_KPARAM_INFO
	.align		4
.L_1230:
        /*0028*/ 	.byte	0x04, 0x17
        /*002a*/ 	.short	(.L_1232 - .L_1231)
.L_1231:
        /*002c*/ 	.word	0x00000000
        /*0030*/ 	.short	0x0001
        /*0032*/ 	.short	0x0008
        /*0034*/ 	.byte	0x00, 0xf5, 0x21, 0x00


	//----- nvinfo : EIATTR_KPARAM_INFO
	.align		4
.L_1232:
        /*0038*/ 	.byte	0x04, 0x17
        /*003a*/ 	.short	(.L_1234 - .L_1233)
.L_1233:
        /*003c*/ 	.word	0x00000000
        /*0040*/ 	.short	0x0000
        /*0042*/ 	.short	0x0000
        /*0044*/ 	.byte	0x00, 0xf0, 0x11, 0x00


	//----- nvinfo : EIATTR_SPARSE_MMA_MASK
	.align		4
.L_1234:
        /*0048*/ 	.byte	0x03, 0x50
        /*004a*/ 	.short	0x0000


	//----- nvinfo : EIATTR_MAXREG_COUNT
	.align		4
        /*004c*/ 	.byte	0x03, 0x1b
        /*004e*/ 	.short	0x00ff


	//----- nvinfo : EIATTR_MERCURY_ISA_VERSION
	.align		4
        /*0050*/ 	.byte	0x03, 0x5f
        /*0052*/ 	.short	0x0101


	//----- nvinfo : EIATTR_VRC_CTA_INIT_COUNT
	.align		4
        /*0054*/ 	.byte	0x02, 0x4a
	.zero		1
	.zero		1


	//----- nvinfo : EIATTR_EXIT_INSTR_OFFSETS
	.align		4
        /*0058*/ 	.byte	0x04, 0x1c
        /*005a*/ 	.short	(.L_1236 - .L_1235)


	//   ....[0]....
.L_1235:
        /*005c*/ 	.word	0x000000a0


	//   ....[1]....
        /*0060*/ 	.word	0x00000160


	//----- nvinfo : EIATTR_CBANK_PARAM_SIZE
	.align		4
.L_1236:
        /*0064*/ 	.byte	0x03, 0x19
        /*0066*/ 	.short	0x0020


	//----- nvinfo : EIATTR_PARAM_CBANK
	.align		4
        /*0068*/ 	.byte	0x04, 0x0a
        /*006a*/ 	.short	(.L_1238 - .L_1237)
	.align		4
.L_1237:
        /*006c*/ 	.word	index@(.nv.constant0.mul_kernel)
        /*0070*/ 	.short	0x0380
        /*0072*/ 	.short	0x0020


	//----- nvinfo : EIATTR_SW_WAR
	.align		4
.L_1238:
        /*0074*/ 	.byte	0x04, 0x36
        /*0076*/ 	.short	(.L_1240 - .L_1239)
.L_1239:
        /*0078*/ 	.word	0x00000008
.L_1240:


//--------------------- .nv.info.mask_kernel      --------------------------
	.section	.nv.info.mask_kernel,"",@"SHT_CUDA_INFO"
	.sectionflags	@""
	.align	4


	//----- nvinfo : EIATTR_CUDA_API_VERSION
	.align		4
        /*0000*/ 	.byte	0x04, 0x37
        /*0002*/ 	.short	(.L_1242 - .L_1241)
.L_1241:
        /*0004*/ 	.word	0x00000082


	//----- nvinfo : EIATTR_KPARAM_INFO
	.align		4
.L_1242:
        /*0008*/ 	.byte	0x04, 0x17
        /*000a*/ 	.short	(.L_1244 - .L_1243)
.L_1243:
        /*000c*/ 	.word	0x00000000
        /*0010*/ 	.short	0x0005
        /*0012*/ 	.short	0x0024
        /*0014*/ 	.byte	0x00, 0xf0, 0x11, 0x00


	//----- nvinfo : EIATTR_KPARAM_INFO
	.align		4
.L_1244:
        /*0018*/ 	.byte	0x04, 0x17
        /*001a*/ 	.short	(.L_1246 - .L_1245)
.L_1245:
        /*001c*/ 	.word	0x00000000
        /*0020*/ 	.short	0x0004
        /*0022*/ 	.short	0x0020
        /*0024*/ 	.byte	0x00, 0xf0, 0x11, 0x00


	//----- nvinfo : EIATTR_KPARAM_INFO
	.align		4
.L_1246:
        /*0028*/ 	.byte	0x04, 0x17
        /*002a*/ 	.short	(.L_1248 - .L_1247)
.L_1247:
        /*002c*/ 	.word	0x00000000
        /*0030*/ 	.short	0x0003
        /*0032*/ 	.short	0x0018
        /*0034*/ 	.byte	0x00, 0xf5, 0x21, 0x00


	//----- nvinfo : EIATTR_KPARAM_INFO
	.align		4
.L_1248:
        /*0038*/ 	.byte	0x04, 0x17
        /*003a*/ 	.short	(.L_1250 - .L_1249)
.L_1249:
        /*003c*/ 	.word	0x00000000
        /*0040*/ 	.short	0x0002
        /*0042*/ 	.short	0x0010
        /*0044*/ 	.byte	0x00, 0xf5, 0x21, 0x00


	//----- nvinfo : EIATTR_KPARAM_INFO
	.align		4
.L_1250:
        /*0048*/ 	.byte	0x04, 0x17
        /*004a*/ 	.short	(.L_1252 - .L_1251)
.L_1251:
        /*004c*/ 	.word	0x00000000
        /*0050*/ 	.short	0x0001
        /*0052*/ 	.short	0x0008
        /*0054*/ 	.byte	0x00, 0xf5, 0x21, 0x00


	//----- nvinfo : EIATTR_KPARAM_INFO
	.align		4
.L_1252:
        /*0058*/ 	.byte	0x04, 0x17
        /*005a*/ 	.short	(.L_1254 - .L_1253)
.L_1253:
        /*005c*/ 	.word	0x00000000
        /*0060*/ 	.short	0x0000
        /*0062*/ 	.short	0x0000
        /*0064*/ 	.byte	0x00, 0xf0, 0x11, 0x00


	//----- nvinfo : EIATTR_SPARSE_MMA_MASK
	.align		4
.L_1254:
        /*0068*/ 	.byte	0x03, 0x50
        /*006a*/ 	.short	0x0000


	//----- nvinfo : EIATTR_MAXREG_COUNT
	.align		4
        /*006c*/ 	.byte	0x03, 0x1b
        /*006e*/ 	.short	0x00ff


	//----- nvinfo : EIATTR_MERCURY_ISA_VERSION
	.align		4
        /*0070*/ 	.byte	0x03, 0x5f
        /*0072*/ 	.short	0x0101


	//----- nvinfo : EIATTR_VRC_CTA_INIT_COUNT
	.align		4
        /*0074*/ 	.byte	0x02, 0x4a
	.zero		1
	.zero		1


	//----- nvinfo : EIATTR_EXIT_INSTR_OFFSETS
	.align		4
        /*0078*/ 	.byte	0x04, 0x1c
        /*007a*/ 	.short	(.L_1256 - .L_1255)


	//   ....[0]....
.L_1255:
        /*007c*/ 	.word	0x000000a0


	//   ....[1]....
        /*0080*/ 	.word	0x000002a0


	//   ....[2]....
        /*0084*/ 	.word	0x00000310


	//----- nvinfo : EIATTR_CBANK_PARAM_SIZE
	.align		4
.L_1256:
        /*0088*/ 	.byte	0x03, 0x19
        /*008a*/ 	.short	0x0028


	//----- nvinfo : EIATTR_PARAM_CBANK
	.align		4
        /*008c*/ 	.byte	0x04, 0x0a
        /*008e*/ 	.short	(.L_1258 - .L_1257)
	.align		4
.L_1257:
        /*0090*/ 	.word	index@(.nv.constant0.mask_kernel)
        /*0094*/ 	.short	0x0380
        /*0096*/ 	.short	0x0028


	//----- nvinfo : EIATTR_SW_WAR
	.align		4
.L_1258:
        /*0098*/ 	.byte	0x04, 0x36
        /*009a*/ 	.short	(.L_1260 - .L_1259)
.L_1259:
        /*009c*/ 	.word	0x00000008
.L_1260:


//--------------------- .nv.info.bool_kernel      --------------------------
	.section	.nv.info.bool_kernel,"",@"SHT_CUDA_INFO"
	.sectionflags	@""
	.align	4


	//----- nvinfo : EIATTR_CUDA_API_VERSION
	.align		4
        /*0000*/ 	.byte	0x04, 0x37
        /*0002*/ 	.short	(.L_1262 - .L_1261)
.L_1261:
        /*0004*/ 	.word	0x00000082


	//----- nvinfo : EIATTR_KPARAM_INFO
	.align		4
.L_1262:
        /*0008*/ 	.byte	0x04, 0x17
        /*000a*/ 	.short	(.L_1264 - .L_1263)
.L_1263:
        /*000c*/ 	.word	0x00000000
        /*0010*/ 	.short	0x0004
        /*0012*/ 	.short	0x0020
        /*0014*/ 	.byte	0x00, 0xf0, 0x11, 0x00


	//----- nvinfo : EIATTR_KPARAM_INFO
	.align		4
.L_1264:
        /*0018*/ 	.byte	0x04, 0x17
        /*001a*/ 	.short	(.L_1266 - .L_1265)
.L_1265:
        /*001c*/ 	.word	0x00000000
        /*0020*/ 	.short	0x0003
        /*0022*/ 	.short	0x0018
        /*0024*/ 	.byte	0x00, 0xf5, 0x21, 0x00


	//----- nvinfo : EIATTR_KPARAM_INFO
	.align		4
.L_1266:
        /*0028*/ 	.byte	0x04, 0x17
        /*002a*/ 	.short	(.L_1268 - .L_1267)
.L_1267:
        /*002c*/ 	.word	0x00000000
        /*0030*/ 	.short	0x0002
        /*0032*/ 	.short	0x0010
        /*0034*/ 	.byte	0x00, 0xf5, 0x21, 0x00


	//----- nvinfo : EIATTR_KPARAM_INFO
	.align		4
.L_1268:
        /*0038*/ 	.byte	0x04, 0x17
        /*003a*/ 	.short	(.L_1270 - .L_1269)
.L_1269:
        /*003c*/ 	.word	0x00000000
        /*0040*/ 	.short	0x0001
        /*0042*/ 	.short	0x0008
        /*0044*/ 	.byte	0x00, 0xf5, 0x21, 0x00


	//----- nvinfo : EIATTR_KPARAM_INFO
	.align		4
.L_1270:
        /*0048*/ 	.byte	0x04, 0x17
        /*004a*/ 	.short	(.L_1272 - .L_1271)
.L_1271:
        /*004c*/ 	.word	0x00000000
        /*0050*/ 	.short	0x0000
        /*0052*/ 	.short	0x0000
        /*0054*/ 	.byte	0x00, 0xf0, 0x11, 0x00


	//----- nvinfo : EIATTR_SPARSE_MMA_MASK
	.align		4
.L_1272:
        /*0058*/ 	.byte	0x03, 0x50
        /*005a*/ 	.short	0x0000


	//----- nvinfo : EIATTR_MAXREG_COUNT
	.align		4
        /*005c*/ 	.byte	0x03, 0x1b
        /*005e*/ 	.short	0x00ff


	//----- nvinfo : EIATTR_MERCURY_ISA_VERSION
	.align		4
        /*0060*/ 	.byte	0x03, 0x5f
        /*0062*/ 	.short	0x0101


	//----- nvinfo : EIATTR_VRC_CTA_INIT_COUNT
	.align		4
        /*0064*/ 	.byte	0x02, 0x4a
	.zero		1
	.zero		1


	//----- nvinfo : EIATTR_EXIT_INSTR_OFFSETS
	.align		4
        /*0068*/ 	.byte	0x04, 0x1c
        /*006a*/ 	.short	(.L_1274 - .L_1273)


	//   ....[0]....
.L_1273:
        /*006c*/ 	.word	0x000000a0


	//   ....[1]....
        /*0070*/ 	.word	0x00000140


	//   ....[2]....
        /*0074*/ 	.word	0x000001b0


	//----- nvinfo : EIATTR_CBANK_PARAM_SIZE
	.align		4
.L_1274:
        /*0078*/ 	.byte	0x03, 0x19
        /*007a*/ 	.short	0x0024


	//----- nvinfo : EIATTR_PARAM_CBANK
	.align		4
        /*007c*/ 	.byte	0x04, 0x0a
        /*007e*/ 	.short	(.L_1276 - .L_1275)
	.align		4
.L_1275:
        /*0080*/ 	.word	index@(.nv.constant0.bool_kernel)
        /*0084*/ 	.short	0x0380
        /*0086*/ 	.short	0x0024


	//----- nvinfo : EIATTR_SW_WAR
	.align		4
.L_1276:
        /*0088*/ 	.byte	0x04, 0x36
        /*008a*/ 	.short	(.L_1278 - .L_1277)
.L_1277:
        /*008c*/ 	.word	0x00000008
.L_1278:


//--------------------- .nv.info.scalar_sub_kernel --------------------------
	.section	.nv.info.scalar_sub_kernel,"",@"SHT_CUDA_INFO"
	.sectionflags	@""
	.align	4


	//----- nvinfo : EIATTR_CUDA_API_VERSION
	.align		4
        /*0000*/ 	.byte	0x04, 0x37
        /*0002*/ 	.short	(.L_1280 - .L_1279)
.L_1279:
        /*0004*/ 	.word	0x00000082


	//----- nvinfo : EIATTR_KPARAM_INFO
	.align		4
.L_1280:
        /*0008*/ 	.byte	0x04, 0x17
        /*000a*/ 	.short	(.L_1282 - .L_1281)
.L_1281:
        /*000c*/ 	.word	0x00000000
        /*0010*/ 	.short	0x0003
        /*0012*/ 	.short	0x0010
        /*0014*/ 	.byte	0x00, 0xf5, 0x21, 0x00


	//----- nvinfo : EIATTR_KPARAM_INFO
	.align		4
.L_1282:
        /*0018*/ 	.byte	0x04, 0x17
        /*001a*/ 	.short	(.L_1284 - .L_1283)
.L_1283:
        /*001c*/ 	.word	0x00000000
        /*0020*/ 	.short	0x0002
        /*0022*/ 	.short	0x0008
        /*0024*/ 	.byte	0x00, 0xf5, 0x21, 0x00


	//----- nvinfo : EIATTR_KPARAM_INFO
	.align		4
.L_1284:
        /*0028*/ 	.byte	0x04, 0x17
        /*002a*/ 	.short	(.L_1286 - .L_1285)
.L_1285:
        /*002c*/ 	.word	0x00000000
        /*0030*/ 	.short	0x0001
        /*0032*/ 	.short	0x0004
        /*0034*/ 	.byte	0x00, 0xf0, 0x11, 0x00


	//----- nvinfo : EIATTR_KPARAM_INFO
	.align		4
.L_1286:
        /*0038*/ 	.byte	0x04, 0x17
        /*003a*/ 	.short	(.L_1288 - .L_1287)
.L_1287:
        /*003c*/ 	.word	0x00000000
        /*0040*/ 	.short	0x0000
        /*0042*/ 	.short	0x0000
        /*0044*/ 	.byte	0x00, 0xf0, 0x11, 0x00


	//----- nvinfo : EIATTR_SPARSE_MMA_MASK
	.align		4
.L_1288:
        /*0048*/ 	.byte	0x03, 0x50
        /*004a*/ 	.short	0x0000


	//----- nvinfo : EIATTR_MAXREG_COUNT
	.align		4
        /*004c*/ 	.byte	0x03, 0x1b
        /*004e*/ 	.short	0x00ff


	//----- nvinfo : EIATTR_MERCURY_ISA_VERSION
	.align		4
        /*0050*/ 	.byte	0x03, 0x5f
        /*0052*/ 	.short	0x0101


	//----- nvinfo : EIATTR_VRC_CTA_INIT_COUNT
	.align		4
        /*0054*/ 	.byte	0x02, 0x4a
	.zero		1
	.zero		1


	//----- nvinfo : EIATTR_EXIT_INSTR_OFFSETS
	.align		4
        /*0058*/ 	.byte	0x04, 0x1c
        /*005a*/ 	.short	(.L_1290 - .L_1289)


	//   ....[0]....
.L_1289:
        /*005c*/ 	.word	0x000000a0


	//   ....[1]....
        /*0060*/ 	.word	0x00000140


	//----- nvinfo : EIATTR_CBANK_PARAM_SIZE
	.align		4
.L_1290:
        /*0064*/ 	.byte	0x03, 0x19
        /*0066*/ 	.short	0x0018


	//----- nvinfo : EIATTR_PARAM_CBANK
	.align		4
        /*0068*/ 	.byte	0x04, 0x0a
        /*006a*/ 	.short	(.L_1292 - .L_1291)
	.align		4
.L_1291:
        /*006c*/ 	.word	index@(.nv.constant0.scalar_sub_kernel)
        /*0070*/ 	.short	0x0380
        /*0072*/ 	.short	0x0018


	//----- nvinfo : EIATTR_SW_WAR
	.align		4
.L_1292:
        /*0074*/ 	.byte	0x04, 0x36
        /*0076*/ 	.short	(.L_1294 - .L_1293)
.L_1293:
        /*0078*/ 	.word	0x00000008
.L_1294:


//--------------------- .nv.info.sub_scalar_kernel --------------------------
	.section	.nv.info.sub_scalar_kernel,"",@"SHT_CUDA_INFO"
	.sectionflags	@""
	.align	4


	//----- nvinfo : EIATTR_CUDA_API_VERSION
	.align		4
        /*0000*/ 	.byte	0x04, 0x37
        /*0002*/ 	.short	(.L_1296 - .L_1295)
.L_1295:
        /*0004*/ 	.word	0x00000082


	//----- nvinfo : EIATTR_KPARAM_INFO
	.align		4
.L_1296:
        /*0008*/ 	.byte	0x04, 0x17
        /*000a*/ 	.short	(.L_1298 - .L_1297)
.L_1297:
        /*000c*/ 	.word	0x00000000
        /*0010*/ 	.short	0x0003
        /*0012*/ 	.short	0x0018
        /*0014*/ 	.byte	0x00, 0xf5, 0x21, 0x00


	//----- nvinfo : EIATTR_KPARAM_INFO
	.align		4
.L_1298:
        /*0018*/ 	.byte	0x04, 0x17
        /*001a*/ 	.short	(.L_1300 - .L_1299)
.L_1299:
        /*001c*/ 	.word	0x00000000
        /*0020*/ 	.short	0x0002
        /*0022*/ 	.short	0x0010
        /*0024*/ 	.byte	0x00, 0xf0, 0x11, 0x00


	//----- nvinfo : EIATTR_KPARAM_INFO
	.align		4
.L_1300:
        /*0028*/ 	.byte	0x04, 0x17
        /*002a*/ 	.short	(.L_1302 - .L_1301)
.L_1301:
        /*002c*/ 	.word	0x00000000
        /*0030*/ 	.short	0x0001
        /*0032*/ 	.short	0x0008
        /*0034*/ 	.byte	0x00, 0xf5, 0x21, 0x00


	//----- nvinfo : EIATTR_KPARAM_INFO
	.align		4
.L_1302:
        /*0038*/ 	.byte	0x04, 0x17
        /*003a*/ 	.short	(.L_1304 - .L_1303)
.L_1303:
        /*003c*/ 	.word	0x00000000
        /*0040*/ 	.short	0x0000
        /*0042*/ 	.short	0x0000
        /*0044*/ 	.byte	0x00, 0xf0, 0x11, 0x00


	//----- nvinfo : EIATTR_SPARSE_MMA_MASK
	.align		4
.L_1304:
        /*0048*/ 	.byte	0x03, 0x50
        /*004a*/ 	.short	0x0000


	//----- nvinfo : EIATTR_MAXREG_COUNT
	.align		4
        /*004c*/ 	.byte	0x03, 0x1b
        /*004e*/ 	.short	0x00ff


	//----- nvinfo : EIATTR_MERCURY_ISA_VERSION
	.align		4
        /*0050*/ 	.byte	0x03, 0x5f
        /*0052*/ 	.short	0x0101


	//----- nvinfo : EIATTR_VRC_CTA_INIT_COUNT
	.align		4
        /*0054*/ 	.byte	0x02, 0x4a
	.zero		1
	.zero		1


	//----- nvinfo : EIATTR_EXIT_INSTR_OFFSETS
	.align		4
        /*0058*/ 	.byte	0x04, 0x1c
        /*005a*/ 	.short	(.L_1306 - .L_1305)


	//   ....[0]....
.L_1305:
        /*005c*/ 	.word	0x000000a0


	//   ....[1]....
        /*0060*/ 	.word	0x00000140


	//----- nvinfo : EIATTR_CBANK_PARAM_SIZE
	.align		4
.L_1306:
        /*0064*/ 	.byte	0x03, 0x19
        /*0066*/ 	.short	0x0020


	//----- nvinfo : EIATTR_PARAM_CBANK
	.align		4
        /*0068*/ 	.byte	0x04, 0x0a
        /*006a*/ 	.short	(.L_1308 - .L_1307)
	.align		4
.L_1307:
        /*006c*/ 	.word	index@(.nv.constant0.sub_scalar_kernel)
        /*0070*/ 	.short	0x0380
        /*0072*/ 	.short	0x0020


	//----- nvinfo : EIATTR_SW_WAR
	.align		4
.L_1308:
        /*0074*/ 	.byte	0x04, 0x36
        /*0076*/ 	.short	(.L_1310 - .L_1309)
.L_1309:
        /*0078*/ 	.word	0x00000008
.L_1310:


//--------------------- .nv.info.sub_axis_kernel  --------------------------
	.section	.nv.info.sub_axis_kernel,"",@"SHT_CUDA_INFO"
	.sectionflags	@""
	.align	4


	//----- nvinfo : EIATTR_CUDA_API_VERSION
	.align		4
        /*0000*/ 	.byte	0x04, 0x37
        /*0002*/ 	.short	(.L_1312 - .L_1311)
.L_1311:
        /*0004*/ 	.word	0x00000082


	//----- nvinfo : EIATTR_KPARAM_INFO
	.align		4
.L_1312:
        /*0008*/ 	.byte	0x04, 0x17
        /*000a*/ 	.short	(.L_1314 - .L_1313)
.L_1313:
        /*000c*/ 	.word	0x00000000
        /*0010*/ 	.short	0x0004
        /*0012*/ 	.short	0x0020
        /*0014*/ 	.byte	0x00, 0xf0, 0x11, 0x00


	//----- nvinfo : EIATTR_KPARAM_INFO
	.align		4
.L_1314:
        /*0018*/ 	.byte	0x04, 0x17
        /*001a*/ 	.short	(.L_1316 - .L_1315)
.L_1315:
        /*001c*/ 	.word	0x00000000
        /*0020*/ 	.short	0x0003
        /*0022*/ 	.short	0x0018
        /*0024*/ 	.byte	0x00, 0xf5, 0x21, 0x00


	//----- nvinfo : EIATTR_KPARAM_INFO
	.align		4
.L_1316:
        /*0028*/ 	.byte	0x04, 0x17
        /*002a*/ 	.short	(.L_1318 - .L_1317)
.L_1317:
        /*002c*/ 	.word	0x00000000
        /*0030*/ 	.short	0x0002
        /*0032*/ 	.short	0x0010
        /*0034*/ 	.byte	0x00, 0xf5, 0x21, 0x00


	//----- nvinfo : EIATTR_KPARAM_INFO
	.align		4
.L_1318:
        /*0038*/ 	.byte	0x04, 0x17
        /*003a*/ 	.short	(.L_1320 - .L_1319)
.L_1319:
        /*003c*/ 	.word	0x00000000
        /*0040*/ 	.short	0x0001
        /*0042*/ 	.short	0x0008
        /*0044*/ 	.byte	0x00, 0xf5, 0x21, 0x00


	//----- nvinfo : EIATTR_KPARAM_INFO
	.align		4
.L_1320:
        /*0048*/ 	.byte	0x04, 0x17
        /*004a*/ 	.short	(.L_1322 - .L_1321)
.L_1321:
        /*004c*/ 	.word	0x00000000
        /*0050*/ 	.short	0x0000
        /*0052*/ 	.short	0x0000
        /*0054*/ 	.byte	0x00, 0xf0, 0x11, 0x00


	//----- nvinfo : EIATTR_SPARSE_MMA_MASK
	.align		4
.L_1322:
        /*0058*/ 	.byte	0x03, 0x50
        /*005a*/ 	.short	0x0000


	//----- nvinfo : EIATTR_MAXREG_COUNT
	.align		4
        /*005c*/ 	.byte	0x03, 0x1b
        /*005e*/ 	.short	0x00ff


	//----- nvinfo : EIATTR_MERCURY_ISA_VERSION
	.align		4
        /*0060*/ 	.byte	0x03, 0x5f
        /*0062*/ 	.short	0x0101


	//----- nvinfo : EIATTR_VRC_CTA_INIT_COUNT
	.align		4
        /*0064*/ 	.byte	0x02, 0x4a
	.zero		1
	.zero		1


	//----- nvinfo : EIATTR_EXIT_INSTR_OFFSETS
	.align		4
        /*0068*/ 	.byte	0x04, 0x1c
        /*006a*/ 	.short	(.L_1324 - .L_1323)


	//   ....[0]....
.L_1323:
        /*006c*/ 	.word	0x000000a0


	//   ....[1]....
        /*0070*/ 	.word	0x000002f0


	//----- nvinfo : EIATTR_CBANK_PARAM_SIZE
	.align		4
.L_1324:
        /*0074*/ 	.byte	0x03, 0x19
        /*0076*/ 	.short	0x0024


	//----- nvinfo : EIATTR_PARAM_CBANK
	.align		4
        /*0078*/ 	.byte	0x04, 0x0a
        /*007a*/ 	.short	(.L_1326 - .L_1325)
	.align		4
.L_1325:
        /*007c*/ 	.word	index@(.nv.constant0.sub_axis_kernel)
        /*0080*/ 	.short	0x0380
        /*0082*/ 	.short	0x0024


	//----- nvinfo : EIATTR_SW_WAR
	.align		4
.L_1326:
        /*0084*/ 	.byte	0x04, 0x36
        /*0086*/ 	.short	(.L_1328 - .L_1327)
.L_1327:
        /*0088*/ 	.word	0x00000008
.L_1328:


//--------------------- .nv.info.sub_kernel       --------------------------
	.section	.nv.info.sub_kernel,"",@"SHT_CUDA_INFO"
	.sectionflags	@""
	.align	4


	//----- nvinfo : EIATTR_CUDA_API_VERSION
	.align		4
        /*0000*/ 	.byte	0x04, 0x37
        /*0002*/ 	.short	(.L_1330 - .L_1329)
.L_1329:
        /*0004*/ 	.word	0x00000082


	//----- nvinfo : EIATTR_KPARAM_INFO
	.align		4
.L_1330:
        /*0008*/ 	.byte	0x04, 0x17
        /*000a*/ 	.short	(.L_1332 - .L_1331)
.L_1331:
        /*000c*/ 	.word	0x00000000
        /*0010*/ 	.short	0x0003
        /*0012*/ 	.short	0x0018
        /*0014*/ 	.byte	0x00, 0xf5, 0x21, 0x00


	//----- nvinfo : EIATTR_KPARAM_INFO
	.align		4
.L_1332:
        /*0018*/ 	.byte	0x04, 0x17
        /*001a*/ 	.short	(.L_1334 - .L_1333)
.L_1333:
        /*001c*/ 	.word	0x00000000
        /*0020*/ 	.short	0x0002
        /*0022*/ 	.short	0x0010
        /*0024*/ 	.byte	0x00, 0xf5, 0x21, 0x00


	//----- nvinfo : EIATTR_KPARAM_INFO
	.align		4
.L_1334:
        /*0028*/ 	.byte	0x04, 0x17
        /*002a*/ 	.short	(.L_1336 - .L_1335)
.L_1335:
        /*002c*/ 	.word	0x00000000
        /*0030*/ 	.short	0x0001
        /*0032*/ 	.short	0x0008
        /*0034*/ 	.byte	0x00, 0xf5, 0x21, 0x00


	//----- nvinfo : EIATTR_KPARAM_INFO
	.align		4
.L_1336:
        /*0038*/ 	.byte	0x04, 0x17
        /*003a*/ 	.short	(.L_1338 - .L_1337)
.L_1337:
        /*003c*/ 	.word	0x00000000
        /*0040*/ 	.short	0x0000
        /*0042*/ 	.short	0x0000
        /*0044*/ 	.byte	0x00, 0xf0, 0x11, 0x00


	//----- nvinfo : EIATTR_SPARSE_MMA_MASK
	.align		4
.L_1338:
        /*0048*/ 	.byte	0x03, 0x50
        /*004a*/ 	.short	0x0000


	//----- nvinfo : EIATTR_MAXREG_COUNT
	.align		4
        /*004c*/ 	.byte	0x03, 0x1b
        /*004e*/ 	.short	0x00ff


	//----- nvinfo : EIATTR_MERCURY_ISA_VERSION
	.align		4
        /*0050*/ 	.byte	0x03, 0x5f
        /*0052*/ 	.short	0x0101


	//----- nvinfo : EIATTR_VRC_CTA_INIT_COUNT
	.align		4
        /*0054*/ 	.byte	0x02, 0x4a
	.zero		1
	.zero		1


	//----- nvinfo : EIATTR_EXIT_INSTR_OFFSETS
	.align		4
        /*0058*/ 	.byte	0x04, 0x1c
        /*005a*/ 	.short	(.L_1340 - .L_1339)


	//   ....[0]....
.L_1339:
        /*005c*/ 	.word	0x000000a0


	//   ....[1]....
        /*0060*/ 	.word	0x00000160


	//----- nvinfo : EIATTR_CBANK_PARAM_SIZE
	.align		4
.L_1340:
        /*0064*/ 	.byte	0x03, 0x19
        /*0066*/ 	.short	0x0020


	//----- nvinfo : EIATTR_PARAM_CBANK
	.align		4
        /*0068*/ 	.byte	0x04, 0x0a
        /*006a*/ 	.short	(.L_1342 - .L_1341)
	.align		4
.L_1341:
        /*006c*/ 	.word	index@(.nv.constant0.sub_kernel)
        /*0070*/ 	.short	0x0380
        /*0072*/ 	.short	0x0020


	//----- nvinfo : EIATTR_SW_WAR
	.align		4
.L_1342:
        /*0074*/ 	.byte	0x04, 0x36
        /*0076*/ 	.short	(.L_1344 - .L_1343)
.L_1343:
        /*0078*/ 	.word	0x00000008
.L_1344:


//--------------------- .nv.info.add_channel_kernel --------------------------
	.section	.nv.info.add_channel_kernel,"",@"SHT_CUDA_INFO"
	.sectionflags	@""
	.align	4


	//----- nvinfo : EIATTR_CUDA_API_VERSION
	.align		4
        /*0000*/ 	.byte	0x04, 0x37
        /*0002*/ 	.short	(.L_1346 - .L_1345)
.L_1345:
        /*0004*/ 	.word	0x00000082


	//----- nvinfo : EIATTR_KPARAM_INFO
	.align		4
.L_1346:
        /*0008*/ 	.byte	0x04, 0x17
        /*000a*/ 	.short	(.L_1348 - .L_1347)
.L_1347:
        /*000c*/ 	.word	0x00000000
        /*0010*/ 	.short	0x0007
        /*0012*/ 	.short	0x0028
        /*0014*/ 	.byte	0x00, 0xf0, 0x11, 0x00


	//----- nvinfo : EIATTR_KPARAM_INFO
	.align		4
.L_1348:
        /*0018*/ 	.byte	0x04, 0x17
        /*001a*/ 	.short	(.L_1350 - .L_1349)
.L_1349:
        /*001c*/ 	.word	0x00000000
        /*0020*/ 	.short	0x0006
        /*0022*/ 	.short	0x0024
        /*0024*/ 	.byte	0x00, 0xf0, 0x11, 0x00


	//----- nvinfo : EIATTR_KPARAM_INFO
	.align		4
.L_1350:
        /*0028*/ 	.byte	0x04, 0x17
        /*002a*/ 	.short	(.L_1352 - .L_1351)
.L_1351:
        /*002c*/ 	.word	0x00000000
        /*0030*/ 	.short	0x0005
        /*0032*/ 	.short	0x0020
        /*0034*/ 	.byte	0x00, 0xf0, 0x11, 0x00


	//----- nvinfo : EIATTR_KPARAM_INFO
	.align		4
.L_1352:
        /*0038*/ 	.byte	0x04, 0x17
        /*003a*/ 	.short	(.L_1354 - .L_1353)
.L_1353:
        /*003c*/ 	.word	0x00000000
        /*0040*/ 	.short	0x0004
        /*0042*/ 	.short	0x001c
        /*0044*/ 	.byte	0x00, 0xf0, 0x11, 0x00


	//----- nvinfo : EIATTR_KPARAM_INFO
	.align		4
.L_1354:
        /*0048*/ 	.byte	0x04, 0x17
        /*004a*/ 	.short	(.L_1356 - .L_1355)
.L_1355:
        /*004c*/ 	.word	0x00000000
        /*0050*/ 	.short	0x0003
        /*0052*/ 	.short	0x0018
        /*0054*/ 	.byte	0x00, 0xf0, 0x11, 0x00


	//----- nvinfo : EIATTR_KPARAM_INFO
	.align		4
.L_1356:
        /*0058*/ 	.byte	0x04, 0x17
        /*005a*/ 	.short	(.L_1358 - .L_1357)
.L_1357:
        /*005c*/ 	.word	0x00000000
        /*0060*/ 	.short	0x0002
        /*0062*/ 	.short	0x0010
        /*0064*/ 	.byte	0x00, 0xf5, 0x21, 0x00


	//----- nvinfo : EIATTR_KPARAM_INFO
	.align		4
.L_1358:
        /*0068*/ 	.byte	0x04, 0x17
        /*006a*/ 	.short	(.L_1360 - .L_1359)
.L_1359:
        /*006c*/ 	.word	0x00000000
        /*0070*/ 	.short	0x0001
        /*0072*/ 	.short	0x0008
        /*0074*/ 	.byte	0x00, 0xf5, 0x21, 0x00


	//----- nvinfo : EIATTR_KPARAM_INFO
	.align		4
.L_1360:
        /*0078*/ 	.byte	0x04, 0x17
        /*007a*/ 	.short	(.L_1362 - .L_1361)
.L_1361:
        /*007c*/ 	.word	0x00000000
        /*0080*/ 	.short	0x0000
        /*0082*/ 	.short	0x0000
        /*0084*/ 	.byte	0x00, 0xf0, 0x11, 0x00


	//----- nvinfo : EIATTR_SPARSE_MMA_MASK
	.align		4
.L_1362:
        /*0088*/ 	.byte	0x03, 0x50
        /*008a*/ 	.short	0x0000


	//----- nvinfo : EIATTR_MAXREG_COUNT
	.align		4
        /*008c*/ 	.byte	0x03, 0x1b
        /*008e*/ 	.short	0x00ff


	//----- nvinfo : EIATTR_MERCURY_ISA_VERSION
	.align		4
        /*0090*/ 	.byte	0x03, 0x5f
        /*0092*/ 	.short	0x0101


	//----- nvinfo : EIATTR_VRC_CTA_INIT_COUNT
	.align		4
        /*0094*/ 	.byte	0x02, 0x4a
	.zero		1
	.zero		1


	//----- nvinfo : EIATTR_EXIT_INSTR_OFFSETS
	.align		4
        /*0098*/ 	.byte	0x04, 0x1c
        /*009a*/ 	.short	(.L_1364 - .L_1363)


	//   ....[0]....
.L_1363:
        /*009c*/ 	.word	0x000000a0


	//   ....[1]....
        /*00a0*/ 	.word	0x00000ce0


	//----- nvinfo : EIATTR_CBANK_PARAM_SIZE
	.align		4
.L_1364:
        /*00a4*/ 	.byte	0x03, 0x19
        /*00a6*/ 	.short	0x002c


	//----- nvinfo : EIATTR_PARAM_CBANK
	.align		4
        /*00a8*/ 	.byte	0x04, 0x0a
        /*00aa*/ 	.short	(.L_1366 - .L_1365)
	.align		4
.L_1365:
        /*00ac*/ 	.word	index@(.nv.constant0.add_channel_kernel)
        /*00b0*/ 	.short	0x0380
        /*00b2*/ 	.short	0x002c


	//----- nvinfo : EIATTR_SW_WAR
	.align		4
.L_1366:
        /*00b4*/ 	.byte	0x04, 0x36
        /*00b6*/ 	.short	(.L_1368 - .L_1367)
.L_1367:
        /*00b8*/ 	.word	0x00000008
.L_1368:


//--------------------- .nv.info.add_number_kernel --------------------------
	.section	.nv.info.add_number_kernel,"",@"SHT_CUDA_INFO"
	.sectionflags	@""
	.align	4


	//----- nvinfo : EIATTR_CUDA_API_VERSION
	.align		4
        /*0000*/ 	.byte	0x04, 0x37
        /*0002*/ 	.short	(.L_1370 - .L_1369)
.L_1369:
        /*0004*/ 	.word	0x00000082


	//----- nvinfo : EIATTR_KPARAM_INFO
	.align		4
.L_1370:
        /*0008*/ 	.byte	0x04, 0x17
        /*000a*/ 	.short	(.L_1372 - .L_1371)
.L_1371:
        /*000c*/ 	.word	0x00000000
        /*0010*/ 	.short	0x0007
        /*0012*/ 	.short	0x0028
        /*0014*/ 	.byte	0x00, 0xf0, 0x11, 0x00


	//----- nvinfo : EIATTR_KPARAM_INFO
	.align		4
.L_1372:
        /*0018*/ 	.byte	0x04, 0x17
        /*001a*/ 	.short	(.L_1374 - .L_1373)
.L_1373:
        /*001c*/ 	.word	0x00000000
        /*0020*/ 	.short	0x0006
        /*0022*/ 	.short	0x0024
        /*0024*/ 	.byte	0x00, 0xf0, 0x11, 0x00


	//----- nvinfo : EIATTR_KPARAM_INFO
	.align		4
.L_1374:
        /*0028*/ 	.byte	0x04, 0x17
        /*002a*/ 	.short	(.L_1376 - .L_1375)
.L_1375:
        /*002c*/ 	.word	0x00000000
        /*0030*/ 	.short	0x0005
        /*0032*/ 	.short	0x0020
        /*0034*/ 	.byte	0x00, 0xf0, 0x11, 0x00


	//----- nvinfo : EIATTR_KPARAM_INFO
	.align		4
.L_1376:
        /*0038*/ 	.byte	0x04, 0x17
        /*003a*/ 	.short	(.L_1378 - .L_1377)
.L_1377:
        /*003c*/ 	.word	0x00000000
        /*0040*/ 	.short	0x0004
        /*0042*/ 	.short	0x001c
        /*0044*/ 	.byte	0x00, 0xf0, 0x11, 0x00


	//----- nvinfo : EIATTR_KPARAM_INFO
	.align		4
.L_1378:
        /*0048*/ 	.byte	0x04, 0x17
        /*004a*/ 	.short	(.L_1380 - .L_1379)
.L_1379:
        /*004c*/ 	.word	0x00000000
        /*0050*/ 	.short	0x0003
        /*0052*/ 	.short	0x0018
        /*0054*/ 	.byte	0x00, 0xf0, 0x11, 0x00


	//----- nvinfo : EIATTR_KPARAM_INFO
	.align		4
.L_1380:
        /*0058*/ 	.byte	0x04, 0x17
        /*005a*/ 	.short	(.L_1382 - .L_1381)
.L_1381:
        /*005c*/ 	.word	0x00000000
        /*0060*/ 	.short	0x0002
        /*0062*/ 	.short	0x0010
        /*0064*/ 	.byte	0x00, 0xf5, 0x21, 0x00


	//----- nvinfo : EIATTR_KPARAM_INFO
	.align		4
.L_1382:
        /*0068*/ 	.byte	0x04, 0x17
        /*006a*/ 	.short	(.L_1384 - .L_1383)
.L_1383:
        /*006c*/ 	.word	0x00000000
        /*0070*/ 	.short	0x0001
        /*0072*/ 	.short	0x0008
        /*0074*/ 	.byte	0x00, 0xf5, 0x21, 0x00


	//----- nvinfo : EIATTR_KPARAM_INFO
	.align		4
.L_1384:
        /*0078*/ 	.byte	0x04, 0x17
        /*007a*/ 	.short	(.L_1386 - .L_1385)
.L_1385:
        /*007c*/ 	.word	0x00000000
        /*0080*/ 	.short	0x0000
        /*0082*/ 	.short	0x0000
        /*0084*/ 	.byte	0x00, 0xf0, 0x11, 0x00


	//----- nvinfo : EIATTR_SPARSE_MMA_MASK
	.align		4
.L_1386:
        /*0088*/ 	.byte	0x03, 0x50
        /*008a*/ 	.short	0x0000


	//----- nvinfo : EIATTR_MAXREG_COUNT
	.align		4
        /*008c*/ 	.byte	0x03, 0x1b
        /*008e*/ 	.short	0x00ff


	//----- nvinfo : EIATTR_MERCURY_ISA_VERSION
	.align		4
        /*0090*/ 	.byte	0x03, 0x5f
        /*0092*/ 	.short	0x0101


	//----- nvinfo : EIATTR_VRC_CTA_INIT_COUNT
	.align		4
        /*0094*/ 	.byte	0x02, 0x4a
	.zero		1
	.zero		1


	//----- nvinfo : EIATTR_EXIT_INSTR_OFFSETS
	.align		4
        /*0098*/ 	.byte	0x04, 0x1c
        /*009a*/ 	.short	(.L_1388 - .L_1387)


	//   ....[0]....
.L_1387:
        /*009c*/ 	.word	0x000000a0


	//   ....[1]....
        /*00a0*/ 	.word	0x00000940


	//----- nvinfo : EIATTR_CBANK_PARAM_SIZE
	.align		4
.L_1388:
        /*00a4*/ 	.byte	0x03, 0x19
        /*00a6*/ 	.short	0x002c


	//----- nvinfo : EIATTR_PARAM_CBANK
	.align		4
        /*00a8*/ 	.byte	0x04, 0x0a
        /*00aa*/ 	.short	(.L_1390 - .L_1389)
	.align		4
.L_1389:
        /*00ac*/ 	.word	index@(.nv.constant0.add_number_kernel)
        /*00b0*/ 	.short	0x0380
        /*00b2*/ 	.short	0x002c


	//----- nvinfo : EIATTR_SW_WAR
	.align		4
.L_1390:
        /*00b4*/ 	.byte	0x04, 0x36
        /*00b6*/ 	.short	(.L_1392 - .L_1391)
.L_1391:
        /*00b8*/ 	.word	0x00000008
.L_1392:


//--------------------- .nv.info.add_scalar_kernel --------------------------
	.section	.nv.info.add_scalar_kernel,"",@"SHT_CUDA_INFO"
	.sectionflags	@""
	.align	4


	//----- nvinfo : EIATTR_CUDA_API_VERSION
	.align		4
        /*0000*/ 	.byte	0x04, 0x37
        /*0002*/ 	.short	(.L_1394 - .L_1393)
.L_1393:
        /*0004*/ 	.word	0x00000082


	//----- nvinfo : EIATTR_KPARAM_INFO
	.align		4
.L_1394:
        /*0008*/ 	.byte	0x04, 0x17
        /*000a*/ 	.short	(.L_1396 - .L_1395)
.L_1395:
        /*000c*/ 	.word	0x00000000
        /*0010*/ 	.short	0x0003
        /*0012*/ 	.short	0x0018
        /*0014*/ 	.byte	0x00, 0xf5, 0x21, 0x00


	//----- nvinfo : EIATTR_KPARAM_INFO
	.align		4
.L_1396:
        /*0018*/ 	.byte	0x04, 0x17
        /*001a*/ 	.short	(.L_1398 - .L_1397)
.L_1397:
        /*001c*/ 	.word	0x00000000
        /*0020*/ 	.short	0x0002
        /*0022*/ 	.short	0x0010
        /*0024*/ 	.byte	0x00, 0xf0, 0x11, 0x00


	//----- nvinfo : EIATTR_KPARAM_INFO
	.align		4
.L_1398:
        /*0028*/ 	.byte	0x04, 0x17
        /*002a*/ 	.short	(.L_1400 - .L_1399)
.L_1399:
        /*002c*/ 	.word	0x00000000
        /*0030*/ 	.short	0x0001
        /*0032*/ 	.short	0x0008
        /*0034*/ 	.byte	0x00, 0xf5, 0x21, 0x00


	//----- nvinfo : EIATTR_KPARAM_INFO
	.align		4
.L_1400:
        /*0038*/ 	.byte	0x04, 0x17
        /*003a*/ 	.short	(.L_1402 - .L_1401)
.L_1401:
        /*003c*/ 	.word	0x00000000
        /*0040*/ 	.short	0x0000
        /*0042*/ 	.short	0x0000
        /*0044*/ 	.byte	0x00, 0xf0, 0x11, 0x00


	//----- nvinfo : EIATTR_SPARSE_MMA_MASK
	.align		4
.L_1402:
        /*0048*/ 	.byte	0x03, 0x50
        /*004a*/ 	.short	0x0000


	//----- nvinfo : EIATTR_MAXREG_COUNT
	.align		4
        /*004c*/ 	.byte	0x03, 0x1b
        /*004e*/ 	.short	0x00ff


	//----- nvinfo : EIATTR_MERCURY_ISA_VERSION
	.align		4
        /*0050*/ 	.byte	0x03, 0x5f
        /*0052*/ 	.short	0x0101


	//----- nvinfo : EIATTR_VRC_CTA_INIT_COUNT
	.align		4
        /*0054*/ 	.byte	0x02, 0x4a
	.zero		1
	.zero		1


	//----- nvinfo : EIATTR_EXIT_INSTR_OFFSETS
	.align		4
        /*0058*/ 	.byte	0x04, 0x1c
        /*005a*/ 	.short	(.L_1404 - .L_1403)


	//   ....[0]....
.L_1403:
        /*005c*/ 	.word	0x000000a0


	//   ....[1]....
        /*0060*/ 	.word	0x00000140


	//----- nvinfo : EIATTR_CBANK_PARAM_SIZE
	.align		4
.L_1404:
        /*0064*/ 	.byte	0x03, 0x19
        /*0066*/ 	.short	0x0020


	//----- nvinfo : EIATTR_PARAM_CBANK
	.align		4
        /*0068*/ 	.byte	0x04, 0x0a
        /*006a*/ 	.short	(.L_1406 - .L_1405)
	.align		4
.L_1405:
        /*006c*/ 	.word	index@(.nv.constant0.add_scalar_kernel)
        /*0070*/ 	.short	0x0380
        /*0072*/ 	.short	0x0020


	//----- nvinfo : EIATTR_SW_WAR
	.align		4
.L_1406:
        /*0074*/ 	.byte	0x04, 0x36
        /*0076*/ 	.short	(.L_1408 - .L_1407)
.L_1407:
        /*0078*/ 	.word	0x00000008
.L_1408:


//--------------------- .nv.info.max_channel_backward_kernel --------------------------
	.section	.nv.info.max_channel_backward_kernel,"",@"SHT_CUDA_INFO"
	.sectionflags	@""
	.align	4


	//----- nvinfo : EIATTR_CUDA_API_VERSION
	.align		4
        /*0000*/ 	.byte	0x04, 0x37
        /*0002*/ 	.short	(.L_1410 - .L_1409)
.L_1409:
        /*0004*/ 	.word	0x00000082


	//----- nvinfo : EIATTR_KPARAM_INFO
	.align		4
.L_1410:
        /*0008*/ 	.byte	0x04, 0x17
        /*000a*/ 	.short	(.L_1412 - .L_1411)
.L_1411:
        /*000c*/ 	.word	0x00000000
        /*0010*/ 	.short	0x0006
        /*0012*/ 	.short	0x0028
        /*0014*/ 	.byte	0x00, 0xf0, 0x11, 0x00


	//----- nvinfo : EIATTR_KPARAM_INFO
	.align		4
.L_1412:
        /*0018*/ 	.byte	0x04, 0x17
        /*001a*/ 	.short	(.L_1414 - .L_1413)
.L_1413:
        /*001c*/ 	.word	0x00000000
        /*0020*/ 	.short	0x0005
        /*0022*/ 	.short	0x0024
        /*0024*/ 	.byte	0x00, 0xf0, 0x11, 0x00


	//----- nvinfo : EIATTR_KPARAM_INFO
	.align		4
.L_1414:
        /*0028*/ 	.byte	0x04, 0x17
        /*002a*/ 	.short	(.L_1416 - .L_1415)
.L_1415:
        /*002c*/ 	.word	0x00000000
        /*0030*/ 	.short	0x0004
        /*0032*/ 	.short	0x0020
        /*0034*/ 	.byte	0x00, 0xf0, 0x11, 0x00


	//----- nvinfo : EIATTR_KPARAM_INFO
	.align		4
.L_1416:
        /*0038*/ 	.byte	0x04, 0x17
        /*003a*/ 	.short	(.L_1418 - .L_1417)
.L_1417:
        /*003c*/ 	.word	0x00000000
        /*0040*/ 	.short	0x0003
        /*0042*/ 	.short	0x0018
        /*0044*/ 	.byte	0x00, 0xf5, 0x21, 0x00


	//----- nvinfo : EIATTR_KPARAM_INFO
	.align		4
.L_1418:
        /*0048*/ 	.byte	0x04, 0x17
        /*004a*/ 	.short	(.L_1420 - .L_1419)
.L_1419:
        /*004c*/ 	.word	0x00000000
        /*0050*/ 	.short	0x0002
        /*0052*/ 	.short	0x0010
        /*0054*/ 	.byte	0x00, 0xf5, 0x21, 0x00


	//----- nvinfo : EIATTR_KPARAM_INFO
	.align		4
.L_1420:
        /*0058*/ 	.byte	0x04, 0x17
        /*005a*/ 	.short	(.L_1422 - .L_1421)
.L_1421:
        /*005c*/ 	.word	0x00000000
        /*0060*/ 	.short	0x0001
        /*0062*/ 	.short	0x0008
        /*0064*/ 	.byte	0x00, 0xf5, 0x21, 0x00


	//----- nvinfo : EIATTR_KPARAM_INFO
	.align		4
.L_1422:
        /*0068*/ 	.byte	0x04, 0x17
        /*006a*/ 	.short	(.L_1424 - .L_1423)
.L_1423:
        /*006c*/ 	.word	0x00000000
        /*0070*/ 	.short	0x0000
        /*0072*/ 	.short	0x0000
        /*0074*/ 	.byte	0x00, 0xf0, 0x11, 0x00


	//----- nvinfo : EIATTR_SPARSE_MMA_MASK
	.align		4
.L_1424:
        /*0078*/ 	.byte	0x03, 0x50
        /*007a*/ 	.short	0x0000


	//----- nvinfo : EIATTR_MAXREG_COUNT
	.align		4
        /*007c*/ 	.byte	0x03, 0x1b
        /*007e*/ 	.short	0x00ff


	//----- nvinfo : EIATTR_MERCURY_ISA_VERSION
	.align		4
        /*0080*/ 	.byte	0x03, 0x5f
        /*0082*/ 	.short	0x0101


	//----- nvinfo : EIATTR_VRC_CTA_INIT_COUNT
	.align		4
        /*0084*/ 	.byte	0x02, 0x4a
	.zero		1
	.zero		1


	//----- nvinfo : EIATTR_EXIT_INSTR_OFFSETS
	.align		4
        /*0088*/ 	.byte	0x04, 0x1c
        /*008a*/ 	.short	(.L_1426 - .L_1425)


	//   ....[0]....
.L_1425:
        /*008c*/ 	.word	0x000000a0


	//   ....[1]....
        /*0090*/ 	.word	0x00000be0


	//----- nvinfo : EIATTR_CBANK_PARAM_SIZE
	.align		4
.L_1426:
        /*0094*/ 	.byte	0x03, 0x19
        /*0096*/ 	.short	0x002c


	//----- nvinfo : EIATTR_PARAM_CBANK
	.align		4
        /*0098*/ 	.byte	0x04, 0x0a
        /*009a*/ 	.short	(.L_1428 - .L_1427)
	.align		4
.L_1427:
        /*009c*/ 	.word	index@(.nv.constant0.max_channel_backward_kernel)
        /*00a0*/ 	.short	0x0380
        /*00a2*/ 	.short	0x002c


	//----- nvinfo : EIATTR_SW_WAR
	.align		4
.L_1428:
        /*00a4*/ 	.byte	0x04, 0x36
        /*00a6*/ 	.short	(.L_1430 - .L_1429)
.L_1429:
        /*00a8*/ 	.word	0x00000008
.L_1430:


//--------------------- .nv.info.max_backward_kernel --------------------------
	.section	.nv.info.max_backward_kernel,"",@"SHT_CUDA_INFO"
	.sectionflags	@""
	.align	4


	//----- nvinfo : EIATTR_CUDA_API_VERSION
	.align		4
        /*0000*/ 	.byte	0x04, 0x37
        /*0002*/ 	.short	(.L_1432 - .L_1431)
.L_1431:
        /*0004*/ 	.word	0x00000082


	//----- nvinfo : EIATTR_KPARAM_INFO
	.align		4
.L_1432:
        /*0008*/ 	.byte	0x04, 0x17
        /*000a*/ 	.short	(.L_1434 - .L_1433)
.L_1433:
        /*000c*/ 	.word	0x00000000
        /*0010*/ 	.short	0x0003
        /*0012*/ 	.short	0x0018
        /*0014*/ 	.byte	0x00, 0xf5, 0x21, 0x00


	//----- nvinfo : EIATTR_KPARAM_INFO
	.align		4
.L_1434:
        /*0018*/ 	.byte	0x04, 0x17
        /*001a*/ 	.short	(.L_1436 - .L_1435)
.L_1435:
        /*001c*/ 	.word	0x00000000
        /*0020*/ 	.short	0x0002
        /*0022*/ 	.short	0x0010
        /*0024*/ 	.byte	0x00, 0xf5, 0x21, 0x00


	//----- nvinfo : EIATTR_KPARAM_INFO
	.align		4
.L_1436:
        /*0028*/ 	.byte	0x04, 0x17
        /*002a*/ 	.short	(.L_1438 - .L_1437)
.L_1437:
        /*002c*/ 	.word	0x00000000
        /*0030*/ 	.short	0x0001
        /*0032*/ 	.short	0x0008
        /*0034*/ 	.byte	0x00, 0xf5, 0x21, 0x00


	//----- nvinfo : EIATTR_KPARAM_INFO
	.align		4
.L_1438:
        /*0038*/ 	.byte	0x04, 0x17
        /*003a*/ 	.short	(.L_1440 - .L_1439)
.L_1439:
        /*003c*/ 	.word	0x00000000
        /*0040*/ 	.short	0x0000
        /*0042*/ 	.short	0x0000
        /*0044*/ 	.byte	0x00, 0xf0, 0x11, 0x00


	//----- nvinfo : EIATTR_SPARSE_MMA_MASK
	.align		4
.L_1440:
        /*0048*/ 	.byte	0x03, 0x50
        /*004a*/ 	.short	0x0000


	//----- nvinfo : EIATTR_MAXREG_COUNT
	.align		4
        /*004c*/ 	.byte	0x03, 0x1b
        /*004e*/ 	.short	0x00ff


	//----- nvinfo : EIATTR_MERCURY_ISA_VERSION
	.align		4
        /*0050*/ 	.byte	0x03, 0x5f
        /*0052*/ 	.short	0x0101


	//----- nvinfo : EIATTR_VRC_CTA_INIT_COUNT
	.align		4
        /*0054*/ 	.byte	0x02, 0x4a
	.zero		1
	.zero		1


	//----- nvinfo : EIATTR_EXIT_INSTR_OFFSETS
	.align		4
        /*0058*/ 	.byte	0x04, 0x1c
        /*005a*/ 	.short	(.L_1442 - .L_1441)


	//   ....[0]....
.L_1441:
        /*005c*/ 	.word	0x00000090


	//   ....[1]....
        /*0060*/ 	.word	0x00000bf0


	//----- nvinfo : EIATTR_CBANK_PARAM_SIZE
	.align		4
.L_1442:
        /*0064*/ 	.byte	0x03, 0x19
        /*0066*/ 	.short	0x0020


	//----- nvinfo : EIATTR_PARAM_CBANK
	.align		4
        /*0068*/ 	.byte	0x04, 0x0a
        /*006a*/ 	.short	(.L_1444 - .L_1443)
	.align		4
.L_1443:
        /*006c*/ 	.word	index@(.nv.constant0.max_backward_kernel)
        /*0070*/ 	.short	0x0380
        /*0072*/ 	.short	0x0020


	//----- nvinfo : EIATTR_SW_WAR
	.align		4
.L_1444:
        /*0074*/ 	.byte	0x04, 0x36
        /*0076*/ 	.short	(.L_1446 - .L_1445)
.L_1445:
        /*0078*/ 	.word	0x00000008
.L_1446:


//--------------------- .nv.info.max_channel_kernel --------------------------
	.section	.nv.info.max_channel_kernel,"",@"SHT_CUDA_INFO"
	.sectionflags	@""
	.align	4


	//----- nvinfo : EIATTR_CUDA_API_VERSION
	.align		4
        /*0000*/ 	.byte	0x04, 0x37
        /*0002*/ 	.short	(.L_1448 - .L_1447)
.L_1447:
        /*0004*/ 	.word	0x00000082


	//----- nvinfo : EIATTR_KPARAM_INFO
	.align		4
.L_1448:
        /*0008*/ 	.byte	0x04, 0x17
        /*000a*/ 	.short	(.L_1450 - .L_1449)
.L_1449:
        /*000c*/ 	.word	0x00000000
        /*0010*/ 	.short	0x0005
        /*0012*/ 	.short	0x0020
        /*0014*/ 	.byte	0x00, 0xf0, 0x11, 0x00


	//----- nvinfo : EIATTR_KPARAM_INFO
	.align		4
.L_1450:
        /*0018*/ 	.byte	0x04, 0x17
        /*001a*/ 	.short	(.L_1452 - .L_1451)
.L_1451:
        /*001c*/ 	.word	0x00000000
        /*0020*/ 	.short	0x0004
        /*0022*/ 	.short	0x001c
        /*0024*/ 	.byte	0x00, 0xf0, 0x11, 0x00


	//----- nvinfo : EIATTR_KPARAM_INFO
	.align		4
.L_1452:
        /*0028*/ 	.byte	0x04, 0x17
        /*002a*/ 	.short	(.L_1454 - .L_1453)
.L_1453:
        /*002c*/ 	.word	0x00000000
        /*0030*/ 	.short	0x0003
        /*0032*/ 	.short	0x0018
        /*0034*/ 	.byte	0x00, 0xf0, 0x11, 0x00


	//----- nvinfo : EIATTR_KPARAM_INFO
	.align		4
.L_1454:
        /*0038*/ 	.byte	0x04, 0x17
        /*003a*/ 	.short	(.L_1456 - .L_1455)
.L_1455:
        /*003c*/ 	.word	0x00000000
        /*0040*/ 	.short	0x0002
        /*0042*/ 	.short	0x0010
        /*0044*/ 	.byte	0x00, 0xf5, 0x21, 0x00


	//----- nvinfo : EIATTR_KPARAM_INFO
	.align		4
.L_1456:
        /*0048*/ 	.byte	0x04, 0x17
        /*004a*/ 	.short	(.L_1458 - .L_1457)
.L_1457:
        /*004c*/ 	.word	0x00000000
        /*0050*/ 	.short	0x0001
        /*0052*/ 	.short	0x0008
        /*0054*/ 	.byte	0x00, 0xf5, 0x21, 0x00


	//----- nvinfo : EIATTR_KPARAM_INFO
	.align		4
.L_1458:
        /*0058*/ 	.byte	0x04, 0x17
        /*005a*/ 	.short	(.L_1460 - .L_1459)
.L_1459:
        /*005c*/ 	.word	0x00000000
        /*0060*/ 	.short	0x0000
        /*0062*/ 	.short	0x0000
        /*0064*/ 	.byte	0x00, 0xf0, 0x11, 0x00


	//----- nvinfo : EIATTR_SPARSE_MMA_MASK
	.align		4
.L_1460:
        /*0068*/ 	.byte	0x03, 0x50
        /*006a*/ 	.short	0x0000


	//----- nvinfo : EIATTR_MAXREG_COUNT
	.align		4
        /*006c*/ 	.byte	0x03, 0x1b
        /*006e*/ 	.short	0x00ff


	//----- nvinfo : EIATTR_MERCURY_ISA_VERSION
	.align		4
        /*0070*/ 	.byte	0x03, 0x5f
        /*0072*/ 	.short	0x0101


	//----- nvinfo : EIATTR_VRC_CTA_INIT_COUNT
	.align		4
        /*0074*/ 	.byte	0x02, 0x4a
	.zero		1
	.zero		1


	//----- nvinfo : EIATTR_EXIT_INSTR_OFFSETS
	.align		4
        /*0078*/ 	.byte	0x04, 0x1c
        /*007a*/ 	.short	(.L_1462 - .L_1461)


	//   ....[0]....
.L_1461:
        /*007c*/ 	.word	0x000000a0


	//   ....[1]....
        /*0080*/ 	.word	0x000009d0


	//----- nvinfo : EIATTR_CBANK_PARAM_SIZE
	.align		4
.L_1462:
        /*0084*/ 	.byte	0x03, 0x19
        /*0086*/ 	.short	0x0024


	//----- nvinfo : EIATTR_PARAM_CBANK
	.align		4
        /*0088*/ 	.byte	0x04, 0x0a
        /*008a*/ 	.short	(.L_1464 - .L_1463)
	.align		4
.L_1463:
        /*008c*/ 	.word	index@(.nv.constant0.max_channel_kernel)
        /*0090*/ 	.short	0x0380
        /*0092*/ 	.short	0x0024


	//----- nvinfo : EIATTR_SW_WAR
	.align		4
.L_1464:
        /*0094*/ 	.byte	0x04, 0x36
        /*0096*/ 	.short	(.L_1466 - .L_1465)
.L_1465:
        /*0098*/ 	.word	0x00000008
.L_1466:


//--------------------- .nv.info.max_kernel       --------------------------
	.section	.nv.info.max_kernel,"",@"SHT_CUDA_INFO"
	.sectionflags	@""
	.align	4


	//----- nvinfo : EIATTR_CUDA_API_VERSION
	.align		4
        /*0000*/ 	.byte	0x04, 0x37
        /*0002*/ 	.short	(.L_1468 - .L_1467)
.L_1467:
        /*0004*/ 	.word	0x00000082


	//----- nvinfo : EIATTR_KPARAM_INFO
	.align		4
.L_1468:
        /*0008*/ 	.byte	0x04, 0x17
        /*000a*/ 	.short	(.L_1470 - .L_1469)
.L_1469:
        /*000c*/ 	.word	0x00000000
        /*0010*/ 	.short	0x0002
        /*0012*/ 	.short	0x0010
        /*0014*/ 	.byte	0x00, 0xf5, 0x21, 0x00


	//----- nvinfo : EIATTR_KPARAM_INFO
	.align		4
.L_1470:
        /*0018*/ 	.byte	0x04, 0x17
        /*001a*/ 	.short	(.L_1472 - .L_1471)
.L_1471:
        /*001c*/ 	.word	0x00000000
        /*0020*/ 	.short	0x0001
        /*0022*/ 	.short	0x0008
        /*0024*/ 	.byte	0x00, 0xf5, 0x21, 0x00


	//----- nvinfo : EIATTR_KPARAM_INFO
	.align		4
.L_1472:
        /*0028*/ 	.byte	0x04, 0x17
        /*002a*/ 	.short	(.L_1474 - .L_1473)
.L_1473:
        /*002c*/ 	.word	0x00000000
        /*0030*/ 	.short	0x0000
        /*0032*/ 	.short	0x0000
        /*0034*/ 	.byte	0x00, 0xf0, 0x11, 0x00


	//----- nvinfo : EIATTR_SPARSE_MMA_MASK
	.align		4
.L_1474:
        /*0038*/ 	.byte	0x03, 0x50
        /*003a*/ 	.short	0x0000


	//----- nvinfo : EIATTR_MAXREG_COUNT
	.align		4
        /*003c*/ 	.byte	0x03, 0x1b
        /*003e*/ 	.short	0x00ff


	//----- nvinfo : EIATTR_MERCURY_ISA_VERSION
	.align		4
        /*0040*/ 	.byte	0x03, 0x5f
        /*0042*/ 	.short	0x0101


	//----- nvinfo : EIATTR_VRC_CTA_INIT_COUNT
	.align		4
        /*0044*/ 	.byte	0x02, 0x4a
	.zero		1
	.zero		1


	//----- nvinfo : EIATTR_EXIT_INSTR_OFFSETS
	.align		4
        /*0048*/ 	.byte	0x04, 0x1c
        /*004a*/ 	.short	(.L_1476 - .L_1475)


	//   ....[0]....
.L_1475:
        /*004c*/ 	.word	0x00000090


	//   ....[1]....
        /*0050*/ 	.word	0x00000970


	//----- nvinfo : EIATTR_CBANK_PARAM_SIZE
	.align		4
.L_1476:
        /*0054*/ 	.byte	0x03, 0x19
        /*0056*/ 	.short	0x0018


	//----- nvinfo : EIATTR_PARAM_CBANK
	.align		4
        /*0058*/ 	.byte	0x04, 0x0a
        /*005a*/ 	.short	(.L_1478 - .L_1477)
	.align		4
.L_1477:
        /*005c*/ 	.word	index@(.nv.constant0.max_kernel)
        /*0060*/ 	.short	0x0380
        /*0062*/ 	.short	0x0018


	//----- nvinfo : EIATTR_SW_WAR
	.align		4
.L_1478:
        /*0064*/ 	.byte	0x04, 0x36
        /*0066*/ 	.short	(.L_1480 - .L_1479)
.L_1479:
        /*0068*/ 	.word	0x00000008
.L_1480:


//--------------------- .nv.info.sum_pow_height_kernel --------------------------
	.section	.nv.info.sum_pow_height_kernel,"",@"SHT_CUDA_INFO"
	.sectionflags	@""
	.align	4


	//----- nvinfo : EIATTR_CUDA_API_VERSION
	.align		4
        /*0000*/ 	.byte	0x04, 0x37
        /*0002*/ 	.short	(.L_1482 - .L_1481)
.L_1481:
        /*0004*/ 	.word	0x00000082


	//----- nvinfo : EIATTR_KPARAM_INFO
	.align		4
.L_1482:
        /*0008*/ 	.byte	0x04, 0x17
        /*000a*/ 	.short	(.L_1484 - .L_1483)
.L_1483:
        /*000c*/ 	.word	0x00000000
        /*0010*/ 	.short	0x0006
        /*0012*/ 	.short	0x0028
        /*0014*/ 	.byte	0x00, 0xf0, 0x11, 0x00


	//----- nvinfo : EIATTR_KPARAM_INFO
	.align		4
.L_1484:
        /*0018*/ 	.byte	0x04, 0x17
        /*001a*/ 	.short	(.L_1486 - .L_1485)
.L_1485:
        /*001c*/ 	.word	0x00000000
        /*0020*/ 	.short	0x0005
        /*0022*/ 	.short	0x0024
        /*0024*/ 	.byte	0x00, 0xf0, 0x11, 0x00


	//----- nvinfo : EIATTR_KPARAM_INFO
	.align		4
.L_1486:
        /*0028*/ 	.byte	0x04, 0x17
        /*002a*/ 	.short	(.L_1488 - .L_1487)
.L_1487:
        /*002c*/ 	.word	0x00000000
        /*0030*/ 	.short	0x0004
        /*0032*/ 	.short	0x0020
        /*0034*/ 	.byte	0x00, 0xf0, 0x11, 0x00


	//----- nvinfo : EIATTR_KPARAM_INFO
	.align		4
.L_1488:
        /*0038*/ 	.byte	0x04, 0x17
        /*003a*/ 	.short	(.L_1490 - .L_1489)
.L_1489:
        /*003c*/ 	.word	0x00000000
        /*0040*/ 	.short	0x0003
        /*0042*/ 	.short	0x0018
        /*0044*/ 	.byte	0x00, 0xf5, 0x21, 0x00


	//----- nvinfo : EIATTR_KPARAM_INFO
	.align		4
.L_1490:
        /*0048*/ 	.byte	0x04, 0x17
        /*004a*/ 	.short	(.L_1492 - .L_1491)
.L_1491:
        /*004c*/ 	.word	0x00000000
        /*0050*/ 	.short	0x0002
        /*0052*/ 	.short	0x0010
        /*0054*/ 	.byte	0x00, 0xf5, 0x21, 0x00


	//----- nvinfo : EIATTR_KPARAM_INFO
	.align		4
.L_1492:
        /*0058*/ 	.byte	0x04, 0x17
        /*005a*/ 	.short	(.L_1494 - .L_1493)
.L_1493:
        /*005c*/ 	.word	0x00000000
        /*0060*/ 	.short	0x0001
        /*0062*/ 	.short	0x0008
        /*0064*/ 	.byte	0x00, 0xf0, 0x21, 0x00


	//----- nvinfo : EIATTR_KPARAM_INFO
	.align		4
.L_1494:
        /*0068*/ 	.byte	0x04, 0x17
        /*006a*/ 	.short	(.L_1496 - .L_1495)
.L_1495:
        /*006c*/ 	.word	0x00000000
        /*0070*/ 	.short	0x0000
        /*0072*/ 	.short	0x0000
        /*0074*/ 	.byte	0x00, 0xf0, 0x11, 0x00


	//----- nvinfo : EIATTR_SPARSE_MMA_MASK
	.align		4
.L_1496:
        /*0078*/ 	.byte	0x03, 0x50
        /*007a*/ 	.short	0x0000


	//----- nvinfo : EIATTR_MAXREG_COUNT
	.align		4
        /*007c*/ 	.byte	0x03, 0x1b
        /*007e*/ 	.short	0x00ff


	//----- nvinfo : EIATTR_MERCURY_ISA_VERSION
	.align		4
        /*0080*/ 	.byte	0x03, 0x5f
        /*0082*/ 	.short	0x0101


	//----- nvinfo : EIATTR_VRC_CTA_INIT_COUNT
	.align		4
        /*0084*/ 	.byte	0x02, 0x4a
	.zero		1
	.zero		1


	//----- nvinfo : EIATTR_EXIT_INSTR_OFFSETS
	.align		4
        /*0088*/ 	.byte	0x04, 0x1c
        /*008a*/ 	.short	(.L_1498 - .L_1497)


	//   ....[0]....
.L_1497:
        /*008c*/ 	.word	0x000000a0


	//   ....[1]....
        /*0090*/ 	.word	0x00000130


	//   ....[2]....
        /*0094*/ 	.word	0x000007d0


	//----- nvinfo : EIATTR_CRS_STACK_SIZE
	.align		4
.L_1498:
        /*0098*/ 	.byte	0x04, 0x1e
        /*009a*/ 	.short	(.L_1500 - .L_1499)
.L_1499:
        /*009c*/ 	.word	0x00000000


	//----- nvinfo : EIATTR_CBANK_PARAM_SIZE
	.align		4
.L_1500:
        /*00a0*/ 	.byte	0x03, 0x19
        /*00a2*/ 	.short	0x002c


	//----- nvinfo : EIATTR_PARAM_CBANK
	.align		4
        /*00a4*/ 	.byte	0x04, 0x0a
        /*00a6*/ 	.short	(.L_1502 - .L_1501)
	.align		4
.L_1501:
        /*00a8*/ 	.word	index@(.nv.constant0.sum_pow_height_kernel)
        /*00ac*/ 	.short	0x0380
        /*00ae*/ 	.short	0x002c


	//----- nvinfo : EIATTR_SW_WAR
	.align		4
.L_1502:
        /*00b0*/ 	.byte	0x04, 0x36
        /*00b2*/ 	.short	(.L_1504 - .L_1503)
.L_1503:
        /*00b4*/ 	.word	0x00000008
.L_1504:


//--------------------- .nv.info.sum_pow_channel_kernel --------------------------
	.section	.nv.info.sum_pow_channel_kernel,"",@"SHT_CUDA_INFO"
	.sectionflags	@""
	.align	4


	//----- nvinfo : EIATTR_CUDA_API_VERSION
	.align		4
        /*0000*/ 	.byte	0x04, 0x37
        /*0002*/ 	.short	(.L_1506 - .L_1505)
.L_1505:
        /*0004*/ 	.word	0x00000082


	//----- nvinfo : EIATTR_KPARAM_INFO
	.align		4
.L_1506:
        /*0008*/ 	.byte	0x04, 0x17
        /*000a*/ 	.short	(.L_1508 - .L_1507)
.L_1507:
        /*000c*/ 	.word	0x00000000
        /*0010*/ 	.short	0x0006
        /*0012*/ 	.short	0x0028
        /*0014*/ 	.byte	0x00, 0xf0, 0x11, 0x00


	//----- nvinfo : EIATTR_KPARAM_INFO
	.align		4
.L_1508:
        /*0018*/ 	.byte	0x04, 0x17
        /*001a*/ 	.short	(.L_1510 - .L_1509)
.L_1509:
        /*001c*/ 	.word	0x00000000
        /*0020*/ 	.short	0x0005
        /*0022*/ 	.short	0x0024
        /*0024*/ 	.byte	0x00, 0xf0, 0x11, 0x00


	//----- nvinfo : EIATTR_KPARAM_INFO
	.align		4
.L_1510:
        /*0028*/ 	.byte	0x04, 0x17
        /*002a*/ 	.short	(.L_1512 - .L_1511)
.L_1511:
        /*002c*/ 	.word	0x00000000
        /*0030*/ 	.short	0x0004
        /*0032*/ 	.short	0x0020
        /*0034*/ 	.byte	0x00, 0xf0, 0x11, 0x00


	//----- nvinfo : EIATTR_KPARAM_INFO
	.align		4
.L_1512:
        /*0038*/ 	.byte	0x04, 0x17
        /*003a*/ 	.short	(.L_1514 - .L_1513)
.L_1513:
        /*003c*/ 	.word	0x00000000
        /*0040*/ 	.short	0x0003
        /*0042*/ 	.short	0x0018
        /*0044*/ 	.byte	0x00, 0xf5, 0x21, 0x00


	//----- nvinfo : EIATTR_KPARAM_INFO
	.align		4
.L_1514:
        /*0048*/ 	.byte	0x04, 0x17
        /*004a*/ 	.short	(.L_1516 - .L_1515)
.L_1515:
        /*004c*/ 	.word	0x00000000
        /*0050*/ 	.short	0x0002
        /*0052*/ 	.short	0x0010
        /*0054*/ 	.byte	0x00, 0xf5, 0x21, 0x00


	//----- nvinfo : EIATTR_KPARAM_INFO
	.align		4
.L_1516:
        /*0058*/ 	.byte	0x04, 0x17
        /*005a*/ 	.short	(.L_1518 - .L_1517)
.L_1517:
        /*005c*/ 	.word	0x00000000
        /*0060*/ 	.short	0x0001
        /*0062*/ 	.short	0x0008
        /*0064*/ 	.byte	0x00, 0xf0, 0x21, 0x00


	//----- nvinfo : EIATTR_KPARAM_INFO
	.align		4
.L_1518:
        /*0068*/ 	.byte	0x04, 0x17
        /*006a*/ 	.short	(.L_1520 - .L_1519)
.L_1519:
        /*006c*/ 	.word	0x00000000
        /*0070*/ 	.short	0x0000
        /*0072*/ 	.short	0x0000
        /*0074*/ 	.byte	0x00, 0xf0, 0x11, 0x00


	//----- nvinfo : EIATTR_SPARSE_MMA_MASK
	.align		4
.L_1520:
        /*0078*/ 	.byte	0x03, 0x50
        /*007a*/ 	.short	0x0000


	//----- nvinfo : EIATTR_MAXREG_COUNT
	.align		4
        /*007c*/ 	.byte	0x03, 0x1b
        /*007e*/ 	.short	0x00ff


	//----- nvinfo : EIATTR_MERCURY_ISA_VERSION
	.align		4
        /*0080*/ 	.byte	0x03, 0x5f
        /*0082*/ 	.short	0x0101


	//----- nvinfo : EIATTR_VRC_CTA_INIT_COUNT
	.align		4
        /*0084*/ 	.byte	0x02, 0x4a
	.zero		1
	.zero		1


	//----- nvinfo : EIATTR_EXIT_INSTR_OFFSETS
	.align		4
        /*0088*/ 	.byte	0x04, 0x1c
        /*008a*/ 	.short	(.L_1522 - .L_1521)


	//   ....[0]....
.L_1521:
        /*008c*/ 	.word	0x000000a0


	//   ....[1]....
        /*0090*/ 	.word	0x00000100


	//   ....[2]....
        /*0094*/ 	.word	0x000007f0


	//----- nvinfo : EIATTR_CRS_STACK_SIZE
	.align		4
.L_1522:
        /*0098*/ 	.byte	0x04, 0x1e
        /*009a*/ 	.short	(.L_1524 - .L_1523)
.L_1523:
        /*009c*/ 	.word	0x00000000


	//----- nvinfo : EIATTR_CBANK_PARAM_SIZE
	.align		4
.L_1524:
        /*00a0*/ 	.byte	0x03, 0x19
        /*00a2*/ 	.short	0x002c


	//----- nvinfo : EIATTR_PARAM_CBANK
	.align		4
        /*00a4*/ 	.byte	0x04, 0x0a
        /*00a6*/ 	.short	(.L_1526 - .L_1525)
	.align		4
.L_1525:
        /*00a8*/ 	.word	index@(.nv.constant0.sum_pow_channel_kernel)
        /*00ac*/ 	.short	0x0380
        /*00ae*/ 	.short	0x002c


	//----- nvinfo : EIATTR_SW_WAR
	.align		4
.L_1526:
        /*00b0*/ 	.byte	0x04, 0x36
        /*00b2*/ 	.short	(.L_1528 - .L_1527)
.L_1527:
        /*00b4*/ 	.word	0x00000008
.L_1528:


//--------------------- .nv.info.sum_pow_kernel   --------------------------
	.section	.nv.info.sum_pow_kernel,"",@"SHT_CUDA_INFO"
	.sectionflags	@""
	.align	4


	//----- nvinfo : EIATTR_CUDA_API_VERSION
	.align		4
        /*0000*/ 	.byte	0x04, 0x37
        /*0002*/ 	.short	(.L_1530 - .L_1529)
.L_1529:
        /*0004*/ 	.word	0x00000082


	//----- nvinfo : EIATTR_KPARAM_INFO
	.align		4
.L_1530:
        /*0008*/ 	.byte	0x04, 0x17
        /*000a*/ 	.short	(.L_1532 - .L_1531)
.L_1531:
        /*000c*/ 	.word	0x00000000
        /*0010*/ 	.short	0x0003
        /*0012*/ 	.short	0x0018
        /*0014*/ 	.byte	0x00, 0xf5, 0x21, 0x00


	//----- nvinfo : EIATTR_KPARAM_INFO
	.align		4
.L_1532:
        /*0018*/ 	.byte	0x04, 0x17
        /*001a*/ 	.short	(.L_1534 - .L_1533)
.L_1533:
        /*001c*/ 	.word	0x00000000
        /*0020*/ 	.short	0x0002
        /*0022*/ 	.short	0x0010
        /*0024*/ 	.byte	0x00, 0xf5, 0x21, 0x00


	//----- nvinfo : EIATTR_KPARAM_INFO
	.align		4
.L_1534:
        /*0028*/ 	.byte	0x04, 0x17
        /*002a*/ 	.short	(.L_1536 - .L_1535)
.L_1535:
        /*002c*/ 	.word	0x00000000
        /*0030*/ 	.short	0x0001
        /*0032*/ 	.short	0x0008
        /*0034*/ 	.byte	0x00, 0xf0, 0x21, 0x00


	//----- nvinfo : EIATTR_KPARAM_INFO
	.align		4
.L_1536:
        /*0038*/ 	.byte	0x04, 0x17
        /*003a*/ 	.short	(.L_1538 - .L_1537)
.L_1537:
        /*003c*/ 	.word	0x00000000
        /*0040*/ 	.short	0x0000
        /*0042*/ 	.short	0x0000
        /*0044*/ 	.byte	0x00, 0xf0, 0x11, 0x00


	//----- nvinfo : EIATTR_SPARSE_MMA_MASK
	.align		4
.L_1538:
        /*0048*/ 	.byte	0x03, 0x50
        /*004a*/ 	.short	0x0000


	//----- nvinfo : EIATTR_MAXREG_COUNT
	.align		4
        /*004c*/ 	.byte	0x03, 0x1b
        /*004e*/ 	.short	0x00ff


	//----- nvinfo : EIATTR_MERCURY_ISA_VERSION
	.align		4
        /*0050*/ 	.byte	0x03, 0x5f
        /*0052*/ 	.short	0x0101


	//----- nvinfo : EIATTR_VRC_CTA_INIT_COUNT
	.align		4
        /*0054*/ 	.byte	0x02, 0x4a
	.zero		1
	.zero		1


	//----- nvinfo : EIATTR_EXIT_INSTR_OFFSETS
	.align		4
        /*0058*/ 	.byte	0x04, 0x1c
        /*005a*/ 	.short	(.L_1540 - .L_1539)


	//   ....[0]....
.L_1539:
        /*005c*/ 	.word	0x000000c0


	//   ....[1]....
        /*0060*/ 	.word	0x000002e0


	//   ....[2]....
        /*0064*/ 	.word	0x000003c0


	//   ....[3]....
        /*0068*/ 	.word	0x00000450


	//   ....[4]....
        /*006c*/ 	.word	0x000004c0


	//   ....[5]....
        /*0070*/ 	.word	0x00000b00


	//   ....[6]....
        /*0074*/ 	.word	0x00001130


	//----- nvinfo : EIATTR_CBANK_PARAM_SIZE
	.align		4
.L_1540:
        /*0078*/ 	.byte	0x03, 0x19
        /*007a*/ 	.short	0x0020


	//----- nvinfo : EIATTR_PARAM_CBANK
	.align		4
        /*007c*/ 	.byte	0x04, 0x0a
        /*007e*/ 	.short	(.L_1542 - .L_1541)
	.align		4
.L_1541:
        /*0080*/ 	.word	index@(.nv.constant0.sum_pow_kernel)
        /*0084*/ 	.short	0x0380
        /*0086*/ 	.short	0x0020


	//----- nvinfo : EIATTR_SW_WAR
	.align		4
.L_1542:
        /*0088*/ 	.byte	0x04, 0x36
        /*008a*/ 	.short	(.L_1544 - .L_1543)
.L_1543:
        /*008c*/ 	.word	0x00000008
.L_1544:


//--------------------- .nv.info.sum_height_kernel --------------------------
	.section	.nv.info.sum_height_kernel,"",@"SHT_CUDA_INFO"
	.sectionflags	@""
	.align	4


	//----- nvinfo : EIATTR_CUDA_API_VERSION
	.align		4
        /*0000*/ 	.byte	0x04, 0x37
        /*0002*/ 	.short	(.L_1546 - .L_1545)
.L_1545:
        /*0004*/ 	.word	0x00000082


	//----- nvinfo : EIATTR_KPARAM_INFO
	.align		4
.L_1546:
        /*0008*/ 	.byte	0x04, 0x17
        /*000a*/ 	.short	(.L_1548 - .L_1547)
.L_1547:
        /*000c*/ 	.word	0x00000000
        /*0010*/ 	.short	0x0005
        /*0012*/ 	.short	0x0020
        /*0014*/ 	.byte	0x00, 0xf0, 0x11, 0x00


	//----- nvinfo : EIATTR_KPARAM_INFO
	.align		4
.L_1548:
        /*0018*/ 	.byte	0x04, 0x17
        /*001a*/ 	.short	(.L_1550 - .L_1549)
.L_1549:
        /*001c*/ 	.word	0x00000000
        /*0020*/ 	.short	0x0004
        /*0022*/ 	.short	0x001c
        /*0024*/ 	.byte	0x00, 0xf0, 0x11, 0x00


	//----- nvinfo : EIATTR_KPARAM_INFO
	.align		4
.L_1550:
        /*0028*/ 	.byte	0x04, 0x17
        /*002a*/ 	.short	(.L_1552 - .L_1551)
.L_1551:
        /*002c*/ 	.word	0x00000000
        /*0030*/ 	.short	0x0003
        /*0032*/ 	.short	0x0018
        /*0034*/ 	.byte	0x00, 0xf0, 0x11, 0x00


	//----- nvinfo : EIATTR_KPARAM_INFO
	.align		4
.L_1552:
        /*0038*/ 	.byte	0x04, 0x17
        /*003a*/ 	.short	(.L_1554 - .L_1553)
.L_1553:
        /*003c*/ 	.word	0x00000000
        /*0040*/ 	.short	0x0002
        /*0042*/ 	.short	0x0010
        /*0044*/ 	.byte	0x00, 0xf5, 0x21, 0x00


	//----- nvinfo : EIATTR_KPARAM_INFO
	.align		4
.L_1554:
        /*0048*/ 	.byte	0x04, 0x17
        /*004a*/ 	.short	(.L_1556 - .L_1555)
.L_1555:
        /*004c*/ 	.word	0x00000000
        /*0050*/ 	.short	0x0001
        /*0052*/ 	.short	0x0008
        /*0054*/ 	.byte	0x00, 0xf5, 0x21, 0x00


	//----- nvinfo : EIATTR_KPARAM_INFO
	.align		4
.L_1556:
        /*0058*/ 	.byte	0x04, 0x17
        /*005a*/ 	.short	(.L_1558 - .L_1557)
.L_1557:
        /*005c*/ 	.word	0x00000000
        /*0060*/ 	.short	0x0000
        /*0062*/ 	.short	0x0000
        /*0064*/ 	.byte	0x00, 0xf0, 0x11, 0x00


	//----- nvinfo : EIATTR_SPARSE_MMA_MASK
	.align		4
.L_1558:
        /*0068*/ 	.byte	0x03, 0x50
        /*006a*/ 	.short	0x0000


	//----- nvinfo : EIATTR_MAXREG_COUNT
	.align		4
        /*006c*/ 	.byte	0x03, 0x1b
        /*006e*/ 	.short	0x00ff


	//----- nvinfo : EIATTR_MERCURY_ISA_VERSION
	.align		4
        /*0070*/ 	.byte	0x03, 0x5f
        /*0072*/ 	.short	0x0101


	//----- nvinfo : EIATTR_VRC_CTA_INIT_COUNT
	.align		4
        /*0074*/ 	.byte	0x02, 0x4a
	.zero		1
	.zero		1


	//----- nvinfo : EIATTR_EXIT_INSTR_OFFSETS
	.align		4
        /*0078*/ 	.byte	0x04, 0x1c
        /*007a*/ 	.short	(.L_1560 - .L_1559)


	//   ....[0]....
.L_1559:
        /*007c*/ 	.word	0x000000a0


	//   ....[1]....
        /*0080*/ 	.word	0x00000130


	//   ....[2]....
        /*0084*/ 	.word	0x00000590


	//   ....[3]....
        /*0088*/ 	.word	0x000007a0


	//   ....[4]....
        /*008c*/ 	.word	0x000008f0


	//   ....[5]....
        /*0090*/ 	.word	0x000009b0


	//----- nvinfo : EIATTR_CBANK_PARAM_SIZE
	.align		4
.L_1560:
        /*0094*/ 	.byte	0x03, 0x19
        /*0096*/ 	.short	0x0024


	//----- nvinfo : EIATTR_PARAM_CBANK
	.align		4
        /*0098*/ 	.byte	0x04, 0x0a
        /*009a*/ 	.short	(.L_1562 - .L_1561)
	.align		4
.L_1561:
        /*009c*/ 	.word	index@(.nv.constant0.sum_height_kernel)
        /*00a0*/ 	.short	0x0380
        /*00a2*/ 	.short	0x0024


	//----- nvinfo : EIATTR_SW_WAR
	.align		4
.L_1562:
        /*00a4*/ 	.byte	0x04, 0x36
        /*00a6*/ 	.short	(.L_1564 - .L_1563)
.L_1563:
        /*00a8*/ 	.word	0x00000008
.L_1564:


//--------------------- .nv.info.sum_channel_kernel --------------------------
	.section	.nv.info.sum_channel_kernel,"",@"SHT_CUDA_INFO"
	.sectionflags	@""
	.align	4


	//----- nvinfo : EIATTR_CUDA_API_VERSION
	.align		4
        /*0000*/ 	.byte	0x04, 0x37
        /*0002*/ 	.short	(.L_1566 - .L_1565)
.L_1565:
        /*0004*/ 	.word	0x00000082


	//----- nvinfo : EIATTR_KPARAM_INFO
	.align		4
.L_1566:
        /*0008*/ 	.byte	0x04, 0x17
        /*000a*/ 	.short	(.L_1568 - .L_1567)
.L_1567:
        /*000c*/ 	.word	0x00000000
        /*0010*/ 	.short	0x0005
        /*0012*/ 	.short	0x0020
        /*0014*/ 	.byte	0x00, 0xf0, 0x11, 0x00


	//----- nvinfo : EIATTR_KPARAM_INFO
	.align		4
.L_1568:
        /*0018*/ 	.byte	0x04, 0x17
        /*001a*/ 	.short	(.L_1570 - .L_1569)
.L_1569:
        /*001c*/ 	.word	0x00000000
        /*0020*/ 	.short	0x0004
        /*0022*/ 	.short	0x001c
        /*0024*/ 	.byte	0x00, 0xf0, 0x11, 0x00


	//----- nvinfo : EIATTR_KPARAM_INFO
	.align		4
.L_1570:
        /*0028*/ 	.byte	0x04, 0x17
        /*002a*/ 	.short	(.L_1572 - .L_1571)
.L_1571:
        /*002c*/ 	.word	0x00000000
        /*0030*/ 	.short	0x0003
        /*0032*/ 	.short	0x0018
        /*0034*/ 	.byte	0x00, 0xf0, 0x11, 0x00


	//----- nvinfo : EIATTR_KPARAM_INFO
	.align		4
.L_1572:
        /*0038*/ 	.byte	0x04, 0x17
        /*003a*/ 	.short	(.L_1574 - .L_1573)
.L_1573:
        /*003c*/ 	.word	0x00000000
        /*0040*/ 	.short	0x0002
        /*0042*/ 	.short	0x0010
        /*0044*/ 	.byte	0x00, 0xf5, 0x21, 0x00


	//----- nvinfo : EIATTR_KPARAM_INFO
	.align		4
.L_1574:
        /*0048*/ 	.byte	0x04, 0x17
        /*004a*/ 	.short	(.L_1576 - .L_1575)
.L_1575:
        /*004c*/ 	.word	0x00000000
        /*0050*/ 	.short	0x0001
        /*0052*/ 	.short	0x0008
        /*0054*/ 	.byte	0x00, 0xf5, 0x21, 0x00


	//----- nvinfo : EIATTR_KPARAM_INFO
	.align		4
.L_1576:
        /*0058*/ 	.byte	0x04, 0x17
        /*005a*/ 	.short	(.L_1578 - .L_1577)
.L_1577:
        /*005c*/ 	.word	0x00000000
        /*0060*/ 	.short	0x0000
        /*0062*/ 	.short	0x0000
        /*0064*/ 	.byte	0x00, 0xf0, 0x11, 0x00


	//----- nvinfo : EIATTR_SPARSE_MMA_MASK
	.align		4
.L_1578:
        /*0068*/ 	.byte	0x03, 0x50
        /*006a*/ 	.short	0x0000


	//----- nvinfo : EIATTR_MAXREG_COUNT
	.align		4
        /*006c*/ 	.byte	0x03, 0x1b
        /*006e*/ 	.short	0x00ff


	//----- nvinfo : EIATTR_MERCURY_ISA_VERSION
	.align		4
        /*0070*/ 	.byte	0x03, 0x5f
        /*0072*/ 	.short	0x0101


	//----- nvinfo : EIATTR_VRC_CTA_INIT_COUNT
	.align		4
        /*0074*/ 	.byte	0x02, 0x4a
	.zero		1
	.zero		1


	//----- nvinfo : EIATTR_EXIT_INSTR_OFFSETS
	.align		4
        /*0078*/ 	.byte	0x04, 0x1c
        /*007a*/ 	.short	(.L_1580 - .L_1579)


	//   ....[0]....
.L_1579:
        /*007c*/ 	.word	0x000000a0


	//   ....[1]....
        /*0080*/ 	.word	0x00000100


	//   ....[2]....
        /*0084*/ 	.word	0x00000580


	//   ....[3]....
        /*0088*/ 	.word	0x00000790


	//   ....[4]....
        /*008c*/ 	.word	0x000008e0


	//   ....[5]....
        /*0090*/ 	.word	0x000009a0


	//----- nvinfo : EIATTR_CBANK_PARAM_SIZE
	.align		4
.L_1580:
        /*0094*/ 	.byte	0x03, 0x19
        /*0096*/ 	.short	0x0024


	//----- nvinfo : EIATTR_PARAM_CBANK
	.align		4
        /*0098*/ 	.byte	0x04, 0x0a
        /*009a*/ 	.short	(.L_1582 - .L_1581)
	.align		4
.L_1581:
        /*009c*/ 	.word	index@(.nv.constant0.sum_channel_kernel)
        /*00a0*/ 	.short	0x0380
        /*00a2*/ 	.short	0x0024


	//----- nvinfo : EIATTR_SW_WAR
	.align		4
.L_1582:
        /*00a4*/ 	.byte	0x04, 0x36
        /*00a6*/ 	.short	(.L_1584 - .L_1583)
.L_1583:
        /*00a8*/ 	.word	0x00000008
.L_1584:


//--------------------- .nv.info.sum_kernel       --------------------------
	.section	.nv.info.sum_kernel,"",@"SHT_CUDA_INFO"
	.sectionflags	@""
	.align	4


	//----- nvinfo : EIATTR_CUDA_API_VERSION
	.align		4
        /*0000*/ 	.byte	0x04, 0x37
        /*0002*/ 	.short	(.L_1586 - .L_1585)
.L_1585:
        /*0004*/ 	.word	0x00000082


	//----- nvinfo : EIATTR_KPARAM_INFO
	.align		4
.L_1586:
        /*0008*/ 	.byte	0x04, 0x17
        /*000a*/ 	.short	(.L_1588 - .L_1587)
.L_1587:
        /*000c*/ 	.word	0x00000000
        /*0010*/ 	.short	0x0002
        /*0012*/ 	.short	0x0010
        /*0014*/ 	.byte	0x00, 0xf5, 0x21, 0x00


	//----- nvinfo : EIATTR_KPARAM_INFO
	.align		4
.L_1588:
        /*0018*/ 	.byte	0x04, 0x17
        /*001a*/ 	.short	(.L_1590 - .L_1589)
.L_1589:
        /*001c*/ 	.word	0x00000000
        /*0020*/ 	.short	0x0001
        /*0022*/ 	.short	0x0008
        /*0024*/ 	.byte	0x00, 0xf5, 0x21, 0x00


	//----- nvinfo : EIATTR_KPARAM_INFO
	.align		4
.L_1590:
        /*0028*/ 	.byte	0x04, 0x17
        /*002a*/ 	.short	(.L_1592 - .L_1591)
.L_1591:
        /*002c*/ 	.word	0x00000000
        /*0030*/ 	.short	0x0000
        /*0032*/ 	.short	0x0000
        /*0034*/ 	.byte	0x00, 0xf0, 0x11, 0x00


	//----- nvinfo : EIATTR_SPARSE_MMA_MASK
	.align		4
.L_1592:
        /*0038*/ 	.byte	0x03, 0x50
        /*003a*/ 	.short	0x0000


	//----- nvinfo : EIATTR_MAXREG_COUNT
	.align		4
        /*003c*/ 	.byte	0x03, 0x1b
        /*003e*/ 	.short	0x00ff


	//----- nvinfo : EIATTR_MERCURY_ISA_VERSION
	.align		4
        /*0040*/ 	.byte	0x03, 0x5f
        /*0042*/ 	.short	0x0101


	//----- nvinfo : EIATTR_VRC_CTA_INIT_COUNT
	.align		4
        /*0044*/ 	.byte	0x02, 0x4a
	.zero		1
	.zero		1


	//----- nvinfo : EIATTR_EXIT_INSTR_OFFSETS
	.align		4
        /*0048*/ 	.byte	0x04, 0x1c
        /*004a*/ 	.short	(.L_1594 - .L_1593)


	//   ....[0]....
.L_1593:
        /*004c*/ 	.word	0x00000090


	//   ....[1]....
        /*0050*/ 	.word	0x000000f0


	//   ....[2]....
        /*0054*/ 	.word	0x00000550


	//   ....[3]....
        /*0058*/ 	.word	0x00000750


	//   ....[4]....
        /*005c*/ 	.word	0x00000890


	//   ....[5]....
        /*0060*/ 	.word	0x00000950


	//----- nvinfo : EIATTR_CBANK_PARAM_SIZE
	.align		4
.L_1594:
        /*0064*/ 	.byte	0x03, 0x19
        /*0066*/ 	.short	0x0018


	//----- nvinfo : EIATTR_PARAM_CBANK
	.align		4
        /*0068*/ 	.byte	0x04, 0x0a
        /*006a*/ 	.short	(.L_1596 - .L_1595)
	.align		4
.L_1595:
        /*006c*/ 	.word	index@(.nv.constant0.sum_kernel)
        /*0070*/ 	.short	0x0380
        /*0072*/ 	.short	0x0018


	//----- nvinfo : EIATTR_SW_WAR
	.align		4
.L_1596:
        /*0074*/ 	.byte	0x04, 0x36
        /*0076*/ 	.short	(.L_1598 - .L_1597)
.L_1597:
        /*0078*/ 	.word	0x00000008
.L_1598:


//--------------------- .nv.info.expand_kernel    --------------------------
	.section	.nv.info.expand_kernel,"",@"SHT_CUDA_INFO"
	.sectionflags	@""
	.align	4


	//----- nvinfo : EIATTR_CUDA_API_VERSION
	.align		4
        /*0000*/ 	.byte	0x04, 0x37
        /*0002*/ 	.short	(.L_1600 - .L_1599)
.L_1599:
        /*0004*/ 	.word	0x00000082


	//----- nvinfo : EIATTR_KPARAM_INFO
	.align		4
.L_1600:
        /*0008*/ 	.byte	0x04, 0x17
        /*000a*/ 	.short	(.L_1602 - .L_1601)
.L_1601:
        /*000c*/ 	.word	0x00000000
        /*0010*/ 	.short	0x0003
        /*0012*/ 	.short	0x0018
        /*0014*/ 	.byte	0x00, 0xf0, 0x11, 0x00


	//----- nvinfo : EIATTR_KPARAM_INFO
	.align		4
.L_1602:
        /*0018*/ 	.byte	0x04, 0x17
        /*001a*/ 	.short	(.L_1604 - .L_1603)
.L_1603:
        /*001c*/ 	.word	0x00000000
        /*0020*/ 	.short	0x0002
        /*0022*/ 	.short	0x0010
        /*0024*/ 	.byte	0x00, 0xf5, 0x21, 0x00


	//----- nvinfo : EIATTR_KPARAM_INFO
	.align		4
.L_1604:
        /*0028*/ 	.byte	0x04, 0x17
        /*002a*/ 	.short	(.L_1606 - .L_1605)
.L_1605:
        /*002c*/ 	.word	0x00000000
        /*0030*/ 	.short	0x0001
        /*0032*/ 	.short	0x0008
        /*0034*/ 	.byte	0x00, 0xf5, 0x21, 0x00


	//----- nvinfo : EIATTR_KPARAM_INFO
	.align		4
.L_1606:
        /*0038*/ 	.byte	0x04, 0x17
        /*003a*/ 	.short	(.L_1608 - .L_1607)
.L_1607:
        /*003c*/ 	.word	0x00000000
        /*0040*/ 	.short	0x0000
        /*0042*/ 	.short	0x0000
        /*0044*/ 	.byte	0x00, 0xf0, 0x11, 0x00


	//----- nvinfo : EIATTR_SPARSE_MMA_MASK
	.align		4
.L_1608:
        /*0048*/ 	.byte	0x03, 0x50
        /*004a*/ 	.short	0x0000


	//----- nvinfo : EIATTR_MAXREG_COUNT
	.align		4
        /*004c*/ 	.byte	0x03, 0x1b
        /*004e*/ 	.short	0x00ff


	//----- nvinfo : EIATTR_MERCURY_ISA_VERSION
	.align		4
        /*0050*/ 	.byte	0x03, 0x5f
        /*0052*/ 	.short	0x0101


	//----- nvinfo : EIATTR_VRC_CTA_INIT_COUNT
	.align		4
        /*0054*/ 	.byte	0x02, 0x4a
	.zero		1
	.zero		1


	//----- nvinfo : EIATTR_EXIT_INSTR_OFFSETS
	.align		4
        /*0058*/ 	.byte	0x04, 0x1c
        /*005a*/ 	.short	(.L_1610 - .L_1609)


	//   ....[0]....
.L_1609:
        /*005c*/ 	.word	0x000000a0


	//   ....[1]....
        /*0060*/ 	.word	0x00000280


	//----- nvinfo : EIATTR_CBANK_PARAM_SIZE
	.align		4
.L_1610:
        /*0064*/ 	.byte	0x03, 0x19
        /*0066*/ 	.short	0x001c


	//----- nvinfo : EIATTR_PARAM_CBANK
	.align		4
        /*0068*/ 	.byte	0x04, 0x0a
        /*006a*/ 	.short	(.L_1612 - .L_1611)
	.align		4
.L_1611:
        /*006c*/ 	.word	index@(.nv.constant0.expand_kernel)
        /*0070*/ 	.short	0x0380
        /*0072*/ 	.short	0x001c


	//----- nvinfo : EIATTR_SW_WAR
	.align		4
.L_1612:
        /*0074*/ 	.byte	0x04, 0x36
        /*0076*/ 	.short	(.L_1614 - .L_1613)
.L_1613:
        /*0078*/ 	.word	0x00000008
.L_1614:


//--------------------- .nv.info.mul_axis_back_right_kernel --------------------------
	.section	.nv.info.mul_axis_back_right_kernel,"",@"SHT_CUDA_INFO"
	.sectionflags	@""
	.align	4


	//----- nvinfo : EIATTR_CUDA_API_VERSION
	.align		4
        /*0000*/ 	.byte	0x04, 0x37
        /*0002*/ 	.short	(.L_1616 - .L_1615)
.L_1615:
        /*0004*/ 	.word	0x00000082


	//----- nvinfo : EIATTR_KPARAM_INFO
	.align		4
.L_1616:
        /*0008*/ 	.byte	0x04, 0x17
        /*000a*/ 	.short	(.L_1618 - .L_1617)
.L_1617:
        /*000c*/ 	.word	0x00000000
        /*0010*/ 	.short	0x0008
        /*0012*/ 	.short	0x0030
        /*0014*/ 	.byte	0x00, 0xf0, 0x11, 0x00


	//----- nvinfo : EIATTR_KPARAM_INFO
	.align		4
.L_1618:
        /*0018*/ 	.byte	0x04, 0x17
        /*001a*/ 	.short	(.L_1620 - .L_1619)
.L_1619:
        /*001c*/ 	.word	0x00000000
        /*0020*/ 	.short	0x0007
        /*0022*/ 	.short	0x002c
        /*0024*/ 	.byte	0x00, 0xf0, 0x11, 0x00


	//----- nvinfo : EIATTR_KPARAM_INFO
	.align		4
.L_1620:
        /*0028*/ 	.byte	0x04, 0x17
        /*002a*/ 	.short	(.L_1622 - .L_1621)
.L_1621:
        /*002c*/ 	.word	0x00000000
        /*0030*/ 	.short	0x0006
        /*0032*/ 	.short	0x0028
        /*0034*/ 	.byte	0x00, 0xf0, 0x11, 0x00


	//----- nvinfo : EIATTR_KPARAM_INFO
	.align		4
.L_1622:
        /*0038*/ 	.byte	0x04, 0x17
        /*003a*/ 	.short	(.L_1624 - .L_1623)
.L_1623:
        /*003c*/ 	.word	0x00000000
        /*0040*/ 	.short	0x0005
        /*0042*/ 	.short	0x0024
        /*0044*/ 	.byte	0x00, 0xf0, 0x11, 0x00


	//----- nvinfo : EIATTR_KPARAM_INFO
	.align		4
.L_1624:
        /*0048*/ 	.byte	0x04, 0x17
        /*004a*/ 	.short	(.L_1626 - .L_1625)
.L_1625:
        /*004c*/ 	.word	0x00000000
        /*0050*/ 	.short	0x0004
        /*0052*/ 	.short	0x0020
        /*0054*/ 	.byte	0x00, 0xf0, 0x11, 0x00


	//----- nvinfo : EIATTR_KPARAM_INFO
	.align		4
.L_1626:
        /*0058*/ 	.byte	0x04, 0x17
        /*005a*/ 	.short	(.L_1628 - .L_1627)
.L_1627:
        /*005c*/ 	.word	0x00000000
        /*0060*/ 	.short	0x0003
        /*0062*/ 	.short	0x0018
        /*0064*/ 	.byte	0x00, 0xf5, 0x21, 0x00


	//----- nvinfo : EIATTR_KPARAM_INFO
	.align		4
.L_1628:
        /*0068*/ 	.byte	0x04, 0x17
        /*006a*/ 	.short	(.L_1630 - .L_1629)
.L_1629:
        /*006c*/ 	.word	0x00000000
        /*0070*/ 	.short	0x0002
        /*0072*/ 	.short	0x0010
        /*0074*/ 	.byte	0x00, 0xf5, 0x21, 0x00


	//----- nvinfo : EIATTR_KPARAM_INFO
	.align		4
.L_1630:
        /*0078*/ 	.byte	0x04, 0x17
        /*007a*/ 	.short	(.L_1632 - .L_1631)
.L_1631:
        /*007c*/ 	.word	0x00000000
        /*0080*/ 	.short	0x0001
        /*0082*/ 	.short	0x0008
        /*0084*/ 	.byte	0x00, 0xf5, 0x21, 0x00


	//----- nvinfo : EIATTR_KPARAM_INFO
	.align		4
.L_1632:
        /*0088*/ 	.byte	0x04, 0x17
        /*008a*/ 	.short	(.L_1634 - .L_1633)
.L_1633:
        /*008c*/ 	.word	0x00000000
        /*0090*/ 	.short	0x0000
        /*0092*/ 	.short	0x0000
        /*0094*/ 	.byte	0x00, 0xf0, 0x11, 0x00


	//----- nvinfo : EIATTR_SPARSE_MMA_MASK
	.align		4
.L_1634:
        /*0098*/ 	.byte	0x03, 0x50
        /*009a*/ 	.short	0x0000


	//----- nvinfo : EIATTR_MAXREG_COUNT
	.align		4
        /*009c*/ 	.byte	0x03, 0x1b
        /*009e*/ 	.short	0x00ff


	//----- nvinfo : EIATTR_MERCURY_ISA_VERSION
	.align		4
        /*00a0*/ 	.byte	0x03, 0x5f
        /*00a2*/ 	.short	0x0101


	//----- nvinfo : EIATTR_VRC_CTA_INIT_COUNT
	.align		4
        /*00a4*/ 	.byte	0x02, 0x4a
	.zero		1
	.zero		1


	//----- nvinfo : EIATTR_EXIT_INSTR_OFFSETS
	.align		4
        /*00a8*/ 	.byte	0x04, 0x1c
        /*00aa*/ 	.short	(.L_1636 - .L_1635)


	//   ....[0]....
.L_1635:
        /*00ac*/ 	.word	0x000000b0


	//   ....[1]....
        /*00b0*/ 	.word	0x00001f40


	//----- nvinfo : EIATTR_CBANK_PARAM_SIZE
	.align		4
.L_1636:
        /*00b4*/ 	.byte	0x03, 0x19
        /*00b6*/ 	.short	0x0034


	//----- nvinfo : EIATTR_PARAM_CBANK
	.align		4
        /*00b8*/ 	.byte	0x04, 0x0a
        /*00ba*/ 	.short	(.L_1638 - .L_1637)
	.align		4
.L_1637:
        /*00bc*/ 	.word	index@(.nv.constant0.mul_axis_back_right_kernel)
        /*00c0*/ 	.short	0x0380
        /*00c2*/ 	.short	0x0034


	//----- nvinfo : EIATTR_SW_WAR
	.align		4
.L_1638:
        /*00c4*/ 	.byte	0x04, 0x36
        /*00c6*/ 	.short	(.L_1640 - .L_1639)
.L_1639:
        /*00c8*/ 	.word	0x00000008
.L_1640:


//--------------------- .nv.info.mul_axis_back_left_kernel --------------------------
	.section	.nv.info.mul_axis_back_left_kernel,"",@"SHT_CUDA_INFO"
	.sectionflags	@""
	.align	4


	//----- nvinfo : EIATTR_CUDA_API_VERSION
	.align		4
        /*0000*/ 	.byte	0x04, 0x37
        /*0002*/ 	.short	(.L_1642 - .L_1641)
.L_1641:
        /*0004*/ 	.word	0x00000082


	//----- nvinfo : EIATTR_KPARAM_INFO
	.align		4
.L_1642:
        /*0008*/ 	.byte	0x04, 0x17
        /*000a*/ 	.short	(.L_1644 - .L_1643)
.L_1643:
        /*000c*/ 	.word	0x00000000
        /*0010*/ 	.short	0x0008
        /*0012*/ 	.short	0x0030
        /*0014*/ 	.byte	0x00, 0xf0, 0x11, 0x00


	//----- nvinfo : EIATTR_KPARAM_INFO
	.align		4
.L_1644:
        /*0018*/ 	.byte	0x04, 0x17
        /*001a*/ 	.short	(.L_1646 - .L_1645)
.L_1645:
        /*001c*/ 	.word	0x00000000
        /*0020*/ 	.short	0x0007
        /*0022*/ 	.short	0x002c
        /*0024*/ 	.byte	0x00, 0xf0, 0x11, 0x00


	//----- nvinfo : EIATTR_KPARAM_INFO
	.align		4
.L_1646:
        /*0028*/ 	.byte	0x04, 0x17
        /*002a*/ 	.short	(.L_1648 - .L_1647)
.L_1647:
        /*002c*/ 	.word	0x00000000
        /*0030*/ 	.short	0x0006
        /*0032*/ 	.short	0x0028
        /*0034*/ 	.byte	0x00, 0xf0, 0x11, 0x00


	//----- nvinfo : EIATTR_KPARAM_INFO
	.align		4
.L_1648:
        /*0038*/ 	.byte	0x04, 0x17
        /*003a*/ 	.short	(.L_1650 - .L_1649)
.L_1649:
        /*003c*/ 	.word	0x00000000
        /*0040*/ 	.short	0x0005
        /*0042*/ 	.short	0x0024
        /*0044*/ 	.byte	0x00, 0xf0, 0x11, 0x00


	//----- nvinfo : EIATTR_KPARAM_INFO
	.align		4
.L_1650:
        /*0048*/ 	.byte	0x04, 0x17
        /*004a*/ 	.short	(.L_1652 - .L_1651)
.L_1651:
        /*004c*/ 	.word	0x00000000
        /*0050*/ 	.short	0x0004
        /*0052*/ 	.short	0x0020
        /*0054*/ 	.byte	0x00, 0xf0, 0x11, 0x00


	//----- nvinfo : EIATTR_KPARAM_INFO
	.align		4
.L_1652:
        /*0058*/ 	.byte	0x04, 0x17
        /*005a*/ 	.short	(.L_1654 - .L_1653)
.L_1653:
        /*005c*/ 	.word	0x00000000
        /*0060*/ 	.short	0x0003
        /*0062*/ 	.short	0x0018
        /*0064*/ 	.byte	0x00, 0xf5, 0x21, 0x00


	//----- nvinfo : EIATTR_KPARAM_INFO
	.align		4
.L_1654:
        /*0068*/ 	.byte	0x04, 0x17
        /*006a*/ 	.short	(.L_1656 - .L_1655)
.L_1655:
        /*006c*/ 	.word	0x00000000
        /*0070*/ 	.short	0x0002
        /*0072*/ 	.short	0x0010
        /*0074*/ 	.byte	0x00, 0xf5, 0x21, 0x00


	//----- nvinfo : EIATTR_KPARAM_INFO
	.align		4
.L_1656:
        /*0078*/ 	.byte	0x04, 0x17
        /*007a*/ 	.short	(.L_1658 - .L_1657)
.L_1657:
        /*007c*/ 	.word	0x00000000
        /*0080*/ 	.short	0x0001
        /*0082*/ 	.short	0x0008
        /*0084*/ 	.byte	0x00, 0xf5, 0x21, 0x00


	//----- nvinfo : EIATTR_KPARAM_INFO
	.align		4
.L_1658:
        /*0088*/ 	.byte	0x04, 0x17
        /*008a*/ 	.short	(.L_1660 - .L_1659)
.L_1659:
        /*008c*/ 	.word	0x00000000
        /*0090*/ 	.short	0x0000
        /*0092*/ 	.short	0x0000
        /*0094*/ 	.byte	0x00, 0xf0, 0x11, 0x00


	//----- nvinfo : EIATTR_SPARSE_MMA_MASK
	.align		4
.L_1660:
        /*0098*/ 	.byte	0x03, 0x50
        /*009a*/ 	.short	0x0000


	//----- nvinfo : EIATTR_MAXREG_COUNT
	.align		4
        /*009c*/ 	.byte	0x03, 0x1b
        /*009e*/ 	.short	0x00ff


	//----- nvinfo : EIATTR_MERCURY_ISA_VERSION
	.align		4
        /*00a0*/ 	.byte	0x03, 0x5f
        /*00a2*/ 	.short	0x0101


	//----- nvinfo : EIATTR_VRC_CTA_INIT_COUNT
	.align		4
        /*00a4*/ 	.byte	0x02, 0x4a
	.zero		1
	.zero		1


	//----- nvinfo : EIATTR_EXIT_INSTR_OFFSETS
	.align		4
        /*00a8*/ 	.byte	0x04, 0x1c
        /*00aa*/ 	.short	(.L_1662 - .L_1661)


	//   ....[0]....
.L_1661:
        /*00ac*/ 	.word	0x000000a0


	//   ....[1]....
        /*00b0*/ 	.word	0x000006b0


	//----- nvinfo : EIATTR_CBANK_PARAM_SIZE
	.align		4
.L_1662:
        /*00b4*/ 	.byte	0x03, 0x19
        /*00b6*/ 	.short	0x0034


	//----- nvinfo : EIATTR_PARAM_CBANK
	.align		4
        /*00b8*/ 	.byte	0x04, 0x0a
        /*00ba*/ 	.short	(.L_1664 - .L_1663)
	.align		4
.L_1663:
        /*00bc*/ 	.word	index@(.nv.constant0.mul_axis_back_left_kernel)
        /*00c0*/ 	.short	0x0380
        /*00c2*/ 	.short	0x0034


	//----- nvinfo : EIATTR_SW_WAR
	.align		4
.L_1664:
        /*00c4*/ 	.byte	0x04, 0x36
        /*00c6*/ 	.short	(.L_1666 - .L_1665)
.L_1665:
        /*00c8*/ 	.word	0x00000008
.L_1666:


//--------------------- .nv.info.mul_axis_back_kernel --------------------------
	.section	.nv.info.mul_axis_back_kernel,"",@"SHT_CUDA_INFO"
	.sectionflags	@""
	.align	4


	//----- nvinfo : EIATTR_CUDA_API_VERSION
	.align		4
        /*0000*/ 	.byte	0x04, 0x37
        /*0002*/ 	.short	(.L_1668 - .L_1667)
.L_1667:
        /*0004*/ 	.word	0x00000082


	//----- nvinfo : EIATTR_KPARAM_INFO
	.align		4
.L_1668:
        /*0008*/ 	.byte	0x04, 0x17
        /*000a*/ 	.short	(.L_1670 - .L_1669)
.L_1669:
        /*000c*/ 	.word	0x00000000
        /*0010*/ 	.short	0x0004
        /*0012*/ 	.short	0x0020
        /*0014*/ 	.byte	0x00, 0xf0, 0x11, 0x00


	//----- nvinfo : EIATTR_KPARAM_INFO
	.align		4
.L_1670:
        /*0018*/ 	.byte	0x04, 0x17
        /*001a*/ 	.short	(.L_1672 - .L_1671)
.L_1671:
        /*001c*/ 	.word	0x00000000
        /*0020*/ 	.short	0x0003
        /*0022*/ 	.short	0x0018
        /*0024*/ 	.byte	0x00, 0xf5, 0x21, 0x00


	//----- nvinfo : EIATTR_KPARAM_INFO
	.align		4
.L_1672:
        /*0028*/ 	.byte	0x04, 0x17
        /*002a*/ 	.short	(.L_1674 - .L_1673)
.L_1673:
        /*002c*/ 	.word	0x00000000
        /*0030*/ 	.short	0x0002
        /*0032*/ 	.short	0x0010
        /*0034*/ 	.byte	0x00, 0xf5, 0x21, 0x00


	//----- nvinfo : EIATTR_KPARAM_INFO
	.align		4
.L_1674:
        /*0038*/ 	.byte	0x04, 0x17
        /*003a*/ 	.short	(.L_1676 - .L_1675)
.L_1675:
        /*003c*/ 	.word	0x00000000
        /*0040*/ 	.short	0x0001
        /*0042*/ 	.short	0x0008
        /*0044*/ 	.byte	0x00, 0xf5, 0x21, 0x00


	//----- nvinfo : EIATTR_KPARAM_INFO
	.align		4
.L_1676:
        /*0048*/ 	.byte	0x04, 0x17
        /*004a*/ 	.short	(.L_1678 - .L_1677)
.L_1677:
        /*004c*/ 	.word	0x00000000
        /*0050*/ 	.short	0x0000
        /*0052*/ 	.short	0x0000
        /*0054*/ 	.byte	0x00, 0xf0, 0x11, 0x00


	//----- nvinfo : EIATTR_SPARSE_MMA_MASK
	.align		4
.L_1678:
        /*0058*/ 	.byte	0x03, 0x50
        /*005a*/ 	.short	0x0000


	//----- nvinfo : EIATTR_MAXREG_COUNT
	.align		4
        /*005c*/ 	.byte	0x03, 0x1b
        /*005e*/ 	.short	0x00ff


	//----- nvinfo : EIATTR_MERCURY_ISA_VERSION
	.align		4
        /*0060*/ 	.byte	0x03, 0x5f
        /*0062*/ 	.short	0x0101


	//----- nvinfo : EIATTR_VRC_CTA_INIT_COUNT
	.align		4
        /*0064*/ 	.byte	0x02, 0x4a
	.zero		1
	.zero		1


	//----- nvinfo : EIATTR_EXIT_INSTR_OFFSETS
	.align		4
        /*0068*/ 	.byte	0x04, 0x1c
        /*006a*/ 	.short	(.L_1680 - .L_1679)


	//   ....[0]....
.L_1679:
        /*006c*/ 	.word	0x000000a0


	//   ....[1]....
        /*0070*/ 	.word	0x00000110


	//   ....[2]....
        /*0074*/ 	.word	0x000006d0


	//   ....[3]....
        /*0078*/ 	.word	0x00000980


	//   ....[4]....
        /*007c*/ 	.word	0x00000b30


	//   ....[5]....
        /*0080*/ 	.word	0x00000c20


	//----- nvinfo : EIATTR_CBANK_PARAM_SIZE
	.align		4
.L_1680:
        /*0084*/ 	.byte	0x03, 0x19
        /*0086*/ 	.short	0x0024


	//----- nvinfo : EIATTR_PARAM_CBANK
	.align		4
        /*0088*/ 	.byte	0x04, 0x0a
        /*008a*/ 	.short	(.L_1682 - .L_1681)
	.align		4
.L_1681:
        /*008c*/ 	.word	index@(.nv.constant0.mul_axis_back_kernel)
        /*0090*/ 	.short	0x0380
        /*0092*/ 	.short	0x0024


	//----- nvinfo : EIATTR_SW_WAR
	.align		4
.L_1682:
        /*0094*/ 	.byte	0x04, 0x36
        /*0096*/ 	.short	(.L_1684 - .L_1683)
.L_1683:
        /*0098*/ 	.word	0x00000008
.L_1684:


//--------------------- .nv.info.mul_axis_kernel2 --------------------------
	.section	.nv.info.mul_axis_kernel2,"",@"SHT_CUDA_INFO"
	.sectionflags	@""
	.align	4


	//----- nvinfo : EIATTR_CUDA_API_VERSION
	.align		4
        /*0000*/ 	.byte	0x04, 0x37
        /*0002*/ 	.short	(.L_1686 - .L_1685)
.L_1685:
        /*0004*/ 	.word	0x00000082


	//----- nvinfo : EIATTR_KPARAM_INFO
	.align		4
.L_1686:
        /*0008*/ 	.byte	0x04, 0x17
        /*000a*/ 	.short	(.L_1688 - .L_1687)
.L_1687:
        /*000c*/ 	.word	0x00000000
        /*0010*/ 	.short	0x0004
        /*0012*/ 	.short	0x0020
        /*0014*/ 	.byte	0x00, 0xf0, 0x11, 0x00


	//----- nvinfo : EIATTR_KPARAM_INFO
	.align		4
.L_1688:
        /*0018*/ 	.byte	0x04, 0x17
        /*001a*/ 	.short	(.L_1690 - .L_1689)
.L_1689:
        /*001c*/ 	.word	0x00000000
        /*0020*/ 	.short	0x0003
        /*0022*/ 	.short	0x0018
        /*0024*/ 	.byte	0x00, 0xf5, 0x21, 0x00


	//----- nvinfo : EIATTR_KPARAM_INFO
	.align		4
.L_1690:
        /*0028*/ 	.byte	0x04, 0x17
        /*002a*/ 	.short	(.L_1692 - .L_1691)
.L_1691:
        /*002c*/ 	.word	0x00000000
        /*0030*/ 	.short	0x0002
        /*0032*/ 	.short	0x0010
        /*0034*/ 	.byte	0x00, 0xf5, 0x21, 0x00


	//----- nvinfo : EIATTR_KPARAM_INFO
	.align		4
.L_1692:
        /*0038*/ 	.byte	0x04, 0x17
        /*003a*/ 	.short	(.L_1694 - .L_1693)
.L_1693:
        /*003c*/ 	.word	0x00000000
        /*0040*/ 	.short	0x0001
        /*0042*/ 	.short	0x0008
        /*0044*/ 	.byte	0x00, 0xf5, 0x21, 0x00


	//----- nvinfo : EIATTR_KPARAM_INFO
	.align		4
.L_1694:
        /*0048*/ 	.byte	0x04, 0x17
        /*004a*/ 	.short	(.L_1696 - .L_1695)
.L_1695:
        /*004c*/ 	.word	0x00000000
        /*0050*/ 	.short	0x0000
        /*0052*/ 	.short	0x0000
        /*0054*/ 	.byte	0x00, 0xf0, 0x11, 0x00


	//----- nvinfo : EIATTR_SPARSE_MMA_MASK
	.align		4
.L_1696:
        /*0058*/ 	.byte	0x03, 0x50
        /*005a*/ 	.short	0x0000


	//----- nvinfo : EIATTR_MAXREG_COUNT
	.align		4
        /*005c*/ 	.byte	0x03, 0x1b
        /*005e*/ 	.short	0x00ff


	//----- nvinfo : EIATTR_MERCURY_ISA_VERSION
	.align		4
        /*0060*/ 	.byte	0x03, 0x5f
        /*0062*/ 	.short	0x0101


	//----- nvinfo : EIATTR_VRC_CTA_INIT_COUNT
	.align		4
        /*0064*/ 	.byte	0x02, 0x4a
	.zero		1
	.zero		1


	//----- nvinfo : EIATTR_EXIT_INSTR_OFFSETS
	.align		4
        /*0068*/ 	.byte	0x04, 0x1c
        /*006a*/ 	.short	(.L_1698 - .L_1697)


	//   ....[0]....
.L_1697:
        /*006c*/ 	.word	0x000000a0


	//   ....[1]....
        /*0070*/ 	.word	0x000002c0


	//----- nvinfo : EIATTR_CBANK_PARAM_SIZE
	.align		4
.L_1698:
        /*0074*/ 	.byte	0x03, 0x19
        /*0076*/ 	.short	0x0024


	//----- nvinfo : EIATTR_PARAM_CBANK
	.align		4
        /*0078*/ 	.byte	0x04, 0x0a
        /*007a*/ 	.short	(.L_1700 - .L_1699)
	.align		4
.L_1699:
        /*007c*/ 	.word	index@(.nv.constant0.mul_axis_kernel2)
        /*0080*/ 	.short	0x0380
        /*0082*/ 	.short	0x0024


	//----- nvinfo : EIATTR_SW_WAR
	.align		4
.L_1700:
        /*0084*/ 	.byte	0x04, 0x36
        /*0086*/ 	.short	(.L_1702 - .L_1701)
.L_1701:
        /*0088*/ 	.word	0x00000008
.L_1702:


//--------------------- .nv.info.mul_axis_kernel  --------------------------
	.section	.nv.info.mul_axis_kernel,"",@"SHT_CUDA_INFO"
	.sectionflags	@""
	.align	4


	//----- nvinfo : EIATTR_CUDA_API_VERSION
	.align		4
        /*0000*/ 	.byte	0x04, 0x37
        /*0002*/ 	.short	(.L_1704 - .L_1703)
.L_1703:
        /*0004*/ 	.word	0x00000082


	//----- nvinfo : EIATTR_KPARAM_INFO
	.align		4
.L_1704:
        /*0008*/ 	.byte	0x04, 0x17
        /*000a*/ 	.short	(.L_1706 - .L_1705)
.L_1705:
        /*000c*/ 	.word	0x00000000
        /*0010*/ 	.short	0x0008
        /*0012*/ 	.short	0x0030
        /*0014*/ 	.byte	0x00, 0xf0, 0x11, 0x00


	//----- nvinfo : EIATTR_KPARAM_INFO
	.align		4
.L_1706:
        /*0018*/ 	.byte	0x04, 0x17
        /*001a*/ 	.short	(.L_1708 - .L_1707)
.L_1707:
        /*001c*/ 	.word	0x00000000
        /*0020*/ 	.short	0x0007
        /*0022*/ 	.short	0x002c
        /*0024*/ 	.byte	0x00, 0xf0, 0x11, 0x00


	//----- nvinfo : EIATTR_KPARAM_INFO
	.align		4
.L_1708:
        /*0028*/ 	.byte	0x04, 0x17
        /*002a*/ 	.short	(.L_1710 - .L_1709)
.L_1709:
        /*002c*/ 	.word	0x00000000
        /*0030*/ 	.short	0x0006
        /*0032*/ 	.short	0x0028
        /*0034*/ 	.byte	0x00, 0xf0, 0x11, 0x00


	//----- nvinfo : EIATTR_KPARAM_INFO
	.align		4
.L_1710:
        /*0038*/ 	.byte	0x04, 0x17
        /*003a*/ 	.short	(.L_1712 - .L_1711)
.L_1711:
        /*003c*/ 	.word	0x00000000
        /*0040*/ 	.short	0x0005
        /*0042*/ 	.short	0x0024
        /*0044*/ 	.byte	0x00, 0xf0, 0x11, 0x00


	//----- nvinfo : EIATTR_KPARAM_INFO
	.align		4
.L_1712:
        /*0048*/ 	.byte	0x04, 0x17
        /*004a*/ 	.short	(.L_1714 - .L_1713)
.L_1713:
        /*004c*/ 	.word	0x00000000
        /*0050*/ 	.short	0x0004
        /*0052*/ 	.short	0x0020
        /*0054*/ 	.byte	0x00, 0xf0, 0x11, 0x00


	//----- nvinfo : EIATTR_KPARAM_INFO
	.align		4
.L_1714:
        /*0058*/ 	.byte	0x04, 0x17
        /*005a*/ 	.short	(.L_1716 - .L_1715)
.L_1715:
        /*005c*/ 	.word	0x00000000
        /*0060*/ 	.short	0x0003
        /*0062*/ 	.short	0x0018
        /*0064*/ 	.byte	0x00, 0xf5, 0x21, 0x00


	//----- nvinfo : EIATTR_KPARAM_INFO
	.align		4
.L_1716:
        /*0068*/ 	.byte	0x04, 0x17
        /*006a*/ 	.short	(.L_1718 - .L_1717)
.L_1717:
        /*006c*/ 	.word	0x00000000
        /*0070*/ 	.short	0x0002
        /*0072*/ 	.short	0x0010
        /*0074*/ 	.byte	0x00, 0xf5, 0x21, 0x00


	//----- nvinfo : EIATTR_KPARAM_INFO
	.align		4
.L_1718:
        /*0078*/ 	.byte	0x04, 0x17
        /*007a*/ 	.short	(.L_1720 - .L_1719)
.L_1719:
        /*007c*/ 	.word	0x00000000
        /*0080*/ 	.short	0x0001
        /*0082*/ 	.short	0x0008
        /*0084*/ 	.byte	0x00, 0xf5, 0x21, 0x00


	//----- nvinfo : EIATTR_KPARAM_INFO
	.align		4
.L_1720:
        /*0088*/ 	.byte	0x04, 0x17
        /*008a*/ 	.short	(.L_1722 - .L_1721)
.L_1721:
        /*008c*/ 	.word	0x00000000
        /*0090*/ 	.short	0x0000
        /*0092*/ 	.short	0x0000
        /*0094*/ 	.byte	0x00, 0xf0, 0x11, 0x00


	//----- nvinfo : EIATTR_SPARSE_MMA_MASK
	.align		4
.L_1722:
        /*0098*/ 	.byte	0x03, 0x50
        /*009a*/ 	.short	0x0000


	//----- nvinfo : EIATTR_MAXREG_COUNT
	.align		4
        /*009c*/ 	.byte	0x03, 0x1b
        /*009e*/ 	.short	0x00ff


	//----- nvinfo : EIATTR_MERCURY_ISA_VERSION
	.align		4
        /*00a0*/ 	.byte	0x03, 0x5f
        /*00a2*/ 	.short	0x0101


	//----- nvinfo : EIATTR_VRC_CTA_INIT_COUNT
	.align		4
        /*00a4*/ 	.byte	0x02, 0x4a
	.zero		1
	.zero		1


	//----- nvinfo : EIATTR_EXIT_INSTR_OFFSETS
	.align		4
        /*00a8*/ 	.byte	0x04, 0x1c
        /*00aa*/ 	.short	(.L_1724 - .L_1723)


	//   ....[0]....
.L_1723:
        /*00ac*/ 	.word	0x000000a0


	//   ....[1]....
        /*00b0*/ 	.word	0x000006b0


	//----- nvinfo : EIATTR_CBANK_PARAM_SIZE
	.align		4
.L_1724:
        /*00b4*/ 	.byte	0x03, 0x19
        /*00b6*/ 	.short	0x0034


	//----- nvinfo : EIATTR_PARAM_CBANK
	.align		4
        /*00b8*/ 	.byte	0x04, 0x0a
        /*00ba*/ 	.short	(.L_1726 - .L_1725)
	.align		4
.L_1725:
        /*00bc*/ 	.word	index@(.nv.constant0.mul_axis_kernel)
        /*00c0*/ 	.short	0x0380
        /*00c2*/ 	.short	0x0034


	//----- nvinfo : EIATTR_SW_WAR
	.align		4
.L_1726:
        /*00c4*/ 	.byte	0x04, 0x36
        /*00c6*/ 	.short	(.L_1728 - .L_1727)
.L_1727:
        /*00c8*/ 	.word	0x00000008
.L_1728:


//--------------------- .nv.info.add_axis_back_kernel --------------------------
	.section	.nv.info.add_axis_back_kernel,"",@"SHT_CUDA_INFO"
	.sectionflags	@""
	.align	4


	//----- nvinfo : EIATTR_CUDA_API_VERSION
	.align		4
        /*0000*/ 	.byte	0x04, 0x37
        /*0002*/ 	.short	(.L_1730 - .L_1729)
.L_1729:
        /*0004*/ 	.word	0x00000082


	//----- nvinfo : EIATTR_KPARAM_INFO
	.align		4
.L_1730:
        /*0008*/ 	.byte	0x04, 0x17
        /*000a*/ 	.short	(.L_1732 - .L_1731)
.L_1731:
        /*000c*/ 	.word	0x00000000
        /*0010*/ 	.short	0x0007
        /*0012*/ 	.short	0x0028
        /*0014*/ 	.byte	0x00, 0xf0, 0x11, 0x00


	//----- nvinfo : EIATTR_KPARAM_INFO
	.align		4
.L_1732:
        /*0018*/ 	.byte	0x04, 0x17
        /*001a*/ 	.short	(.L_1734 - .L_1733)
.L_1733:
        /*001c*/ 	.word	0x00000000
        /*0020*/ 	.short	0x0006
        /*0022*/ 	.short	0x0024
        /*0024*/ 	.byte	0x00, 0xf0, 0x11, 0x00


	//----- nvinfo : EIATTR_KPARAM_INFO
	.align		4
.L_1734:
        /*0028*/ 	.byte	0x04, 0x17
        /*002a*/ 	.short	(.L_1736 - .L_1735)
.L_1735:
        /*002c*/ 	.word	0x00000000
        /*0030*/ 	.short	0x0005
        /*0032*/ 	.short	0x0020
        /*0034*/ 	.byte	0x00, 0xf0, 0x11, 0x00


	//----- nvinfo : EIATTR_KPARAM_INFO
	.align		4
.L_1736:
        /*0038*/ 	.byte	0x04, 0x17
        /*003a*/ 	.short	(.L_1738 - .L_1737)
.L_1737:
        /*003c*/ 	.word	0x00000000
        /*0040*/ 	.short	0x0004
        /*0042*/ 	.short	0x001c
        /*0044*/ 	.byte	0x00, 0xf0, 0x11, 0x00


	//----- nvinfo : EIATTR_KPARAM_INFO
	.align		4
.L_1738:
        /*0048*/ 	.byte	0x04, 0x17
        /*004a*/ 	.short	(.L_1740 - .L_1739)
.L_1739:
        /*004c*/ 	.word	0x00000000
        /*0050*/ 	.short	0x0003
        /*0052*/ 	.short	0x0018
        /*0054*/ 	.byte	0x00, 0xf0, 0x11, 0x00


	//----- nvinfo : EIATTR_KPARAM_INFO
	.align		4
.L_1740:
        /*0058*/ 	.byte	0x04, 0x17
        /*005a*/ 	.short	(.L_1742 - .L_1741)
.L_1741:
        /*005c*/ 	.word	0x00000000
        /*0060*/ 	.short	0x0002
        /*0062*/ 	.short	0x0010
        /*0064*/ 	.byte	0x00, 0xf5, 0x21, 0x00


	//----- nvinfo : EIATTR_KPARAM_INFO
	.align		4
.L_1742:
        /*0068*/ 	.byte	0x04, 0x17
        /*006a*/ 	.short	(.L_1744 - .L_1743)
.L_1743:
        /*006c*/ 	.word	0x00000000
        /*0070*/ 	.short	0x0001
        /*0072*/ 	.short	0x0008
        /*0074*/ 	.byte	0x00, 0xf5, 0x21, 0x00


	//----- nvinfo : EIATTR_KPARAM_INFO
	.align		4
.L_1744:
        /*0078*/ 	.byte	0x04, 0x17
        /*007a*/ 	.short	(.L_1746 - .L_1745)
.L_1745:
        /*007c*/ 	.word	0x00000000
        /*0080*/ 	.short	0x0000
        /*0082*/ 	.short	0x0000
        /*0084*/ 	.byte	0x00, 0xf0, 0x11, 0x00


	//----- nvinfo : EIATTR_SPARSE_MMA_MASK
	.align		4
.L_1746:
        /*0088*/ 	.byte	0x03, 0x50
        /*008a*/ 	.short	0x0000


	//----- nvinfo : EIATTR_MAXREG_COUNT
	.align		4
        /*008c*/ 	.byte	0x03, 0x1b
        /*008e*/ 	.short	0x00ff


	//----- nvinfo : EIATTR_MERCURY_ISA_VERSION
	.align		4
        /*0090*/ 	.byte	0x03, 0x5f
        /*0092*/ 	.short	0x0101


	//----- nvinfo : EIATTR_VRC_CTA_INIT_COUNT
	.align		4
        /*0094*/ 	.byte	0x02, 0x4a
	.zero		1
	.zero		1


	//----- nvinfo : EIATTR_EXIT_INSTR_OFFSETS
	.align		4
        /*0098*/ 	.byte	0x04, 0x1c
        /*009a*/ 	.short	(.L_1748 - .L_1747)


	//   ....[0]....
.L_1747:
        /*009c*/ 	.word	0x000000b0


	//   ....[1]....
        /*00a0*/ 	.word	0x00001760


	//----- nvinfo : EIATTR_CBANK_PARAM_SIZE
	.align		4
.L_1748:
        /*00a4*/ 	.byte	0x03, 0x19
        /*00a6*/ 	.short	0x002c


	//----- nvinfo : EIATTR_PARAM_CBANK
	.align		4
        /*00a8*/ 	.byte	0x04, 0x0a
        /*00aa*/ 	.short	(.L_1750 - .L_1749)
	.align		4
.L_1749:
        /*00ac*/ 	.word	index@(.nv.constant0.add_axis_back_kernel)
        /*00b0*/ 	.short	0x0380
        /*00b2*/ 	.short	0x002c


	//----- nvinfo : EIATTR_SW_WAR
	.align		4
.L_1750:
        /*00b4*/ 	.byte	0x04, 0x36
        /*00b6*/ 	.short	(.L_1752 - .L_1751)
.L_1751:
        /*00b8*/ 	.word	0x00000008
.L_1752:


//--------------------- .nv.info.add_axis_kernel3 --------------------------
	.section	.nv.info.add_axis_kernel3,"",@"SHT_CUDA_INFO"
	.sectionflags	@""
	.align	4


	//----- nvinfo : EIATTR_CUDA_API_VERSION
	.align		4
        /*0000*/ 	.byte	0x04, 0x37
        /*0002*/ 	.short	(.L_1754 - .L_1753)
.L_1753:
        /*0004*/ 	.word	0x00000082


	//----- nvinfo : EIATTR_KPARAM_INFO
	.align		4
.L_1754:
        /*0008*/ 	.byte	0x04, 0x17
        /*000a*/ 	.short	(.L_1756 - .L_1755)
.L_1755:
        /*000c*/ 	.word	0x00000000
        /*0010*/ 	.short	0x0008
        /*0012*/ 	.short	0x0030
        /*0014*/ 	.byte	0x00, 0xf0, 0x11, 0x00


	//----- nvinfo : EIATTR_KPARAM_INFO
	.align		4
.L_1756:
        /*0018*/ 	.byte	0x04, 0x17
        /*001a*/ 	.short	(.L_1758 - .L_1757)
.L_1757:
        /*001c*/ 	.word	0x00000000
        /*0020*/ 	.short	0x0007
        /*0022*/ 	.short	0x002c
        /*0024*/ 	.byte	0x00, 0xf0, 0x11, 0x00


	//----- nvinfo : EIATTR_KPARAM_INFO
	.align		4
.L_1758:
        /*0028*/ 	.byte	0x04, 0x17
        /*002a*/ 	.short	(.L_1760 - .L_1759)
.L_1759:
        /*002c*/ 	.word	0x00000000
        /*0030*/ 	.short	0x0006
        /*0032*/ 	.short	0x0028
        /*0034*/ 	.byte	0x00, 0xf0, 0x11, 0x00


	//----- nvinfo : EIATTR_KPARAM_INFO
	.align		4
.L_1760:
        /*0038*/ 	.byte	0x04, 0x17
        /*003a*/ 	.short	(.L_1762 - .L_1761)
.L_1761:
        /*003c*/ 	.word	0x00000000
        /*0040*/ 	.short	0x0005
        /*0042*/ 	.short	0x0024
        /*0044*/ 	.byte	0x00, 0xf0, 0x11, 0x00


	//----- nvinfo : EIATTR_KPARAM_INFO
	.align		4
.L_1762:
        /*0048*/ 	.byte	0x04, 0x17
        /*004a*/ 	.short	(.L_1764 - .L_1763)
.L_1763:
        /*004c*/ 	.word	0x00000000
        /*0050*/ 	.short	0x0004
        /*0052*/ 	.short	0x0020
        /*0054*/ 	.byte	0x00, 0xf0, 0x11, 0x00


	//----- nvinfo : EIATTR_KPARAM_INFO
	.align		4
.L_1764:
        /*0058*/ 	.byte	0x04, 0x17
        /*005a*/ 	.short	(.L_1766 - .L_1765)
.L_1765:
        /*005c*/ 	.word	0x00000000
        /*0060*/ 	.short	0x0003
        /*0062*/ 	.short	0x0018
        /*0064*/ 	.byte	0x00, 0xf5, 0x21, 0x00


	//----- nvinfo : EIATTR_KPARAM_INFO
	.align		4
.L_1766:
        /*0068*/ 	.byte	0x04, 0x17
        /*006a*/ 	.short	(.L_1768 - .L_1767)
.L_1767:
        /*006c*/ 	.word	0x00000000
        /*0070*/ 	.short	0x0002
        /*0072*/ 	.short	0x0010
        /*0074*/ 	.byte	0x00, 0xf5, 0x21, 0x00


	//----- nvinfo : EIATTR_KPARAM_INFO
	.align		4
.L_1768:
        /*0078*/ 	.byte	0x04, 0x17
        /*007a*/ 	.short	(.L_1770 - .L_1769)
.L_1769:
        /*007c*/ 	.word	0x00000000
        /*0080*/ 	.short	0x0001
        /*0082*/ 	.short	0x0008
        /*0084*/ 	.byte	0x00, 0xf5, 0x21, 0x00


	//----- nvinfo : EIATTR_KPARAM_INFO
	.align		4
.L_1770:
        /*0088*/ 	.byte	0x04, 0x17
        /*008a*/ 	.short	(.L_1772 - .L_1771)
.L_1771:
        /*008c*/ 	.word	0x00000000
        /*0090*/ 	.short	0x0000
        /*0092*/ 	.short	0x0000
        /*0094*/ 	.byte	0x00, 0xf0, 0x11, 0x00


	//----- nvinfo : EIATTR_SPARSE_MMA_MASK
	.align		4
.L_1772:
        /*0098*/ 	.byte	0x03, 0x50
        /*009a*/ 	.short	0x0000


	//----- nvinfo : EIATTR_MAXREG_COUNT
	.align		4
        /*009c*/ 	.byte	0x03, 0x1b
        /*009e*/ 	.short	0x00ff


	//----- nvinfo : EIATTR_MERCURY_ISA_VERSION
	.align		4
        /*00a0*/ 	.byte	0x03, 0x5f
        /*00a2*/ 	.short	0x0101


	//----- nvinfo : EIATTR_VRC_CTA_INIT_COUNT
	.align		4
        /*00a4*/ 	.byte	0x02, 0x4a
	.zero		1
	.zero		1


	//----- nvinfo : EIATTR_EXIT_INSTR_OFFSETS
	.align		4
        /*00a8*/ 	.byte	0x04, 0x1c
        /*00aa*/ 	.short	(.L_1774 - .L_1773)


	//   ....[0]....
.L_1773:
        /*00ac*/ 	.word	0x000000a0


	//   ....[1]....
        /*00b0*/ 	.word	0x000006b0


	//----- nvinfo : EIATTR_CBANK_PARAM_SIZE
	.align		4
.L_1774:
        /*00b4*/ 	.byte	0x03, 0x19
        /*00b6*/ 	.short	0x0034


	//----- nvinfo : EIATTR_PARAM_CBANK
	.align		4
        /*00b8*/ 	.byte	0x04, 0x0a
        /*00ba*/ 	.short	(.L_1776 - .L_1775)
	.align		4
.L_1775:
        /*00bc*/ 	.word	index@(.nv.constant0.add_axis_kernel3)
        /*00c0*/ 	.short	0x0380
        /*00c2*/ 	.short	0x0034


	//----- nvinfo : EIATTR_SW_WAR
	.align		4
.L_1776:
        /*00c4*/ 	.byte	0x04, 0x36
        /*00c6*/ 	.short	(.L_1778 - .L_1777)
.L_1777:
        /*00c8*/ 	.word	0x00000008
.L_1778:


//--------------------- .nv.info.add_axis_kernel2 --------------------------
	.section	.nv.info.add_axis_kernel2,"",@"SHT_CUDA_INFO"
	.sectionflags	@""
	.align	4


	//----- nvinfo : EIATTR_CUDA_API_VERSION
	.align		4
        /*0000*/ 	.byte	0x04, 0x37
        /*0002*/ 	.short	(.L_1780 - .L_1779)
.L_1779:
        /*0004*/ 	.word	0x00000082


	//----- nvinfo : EIATTR_KPARAM_INFO
	.align		4
.L_1780:
        /*0008*/ 	.byte	0x04, 0x17
        /*000a*/ 	.short	(.L_1782 - .L_1781)
.L_1781:
        /*000c*/ 	.word	0x00000000
        /*0010*/ 	.short	0x0004
        /*0012*/ 	.short	0x0020
        /*0014*/ 	.byte	0x00, 0xf0, 0x11, 0x00


	//----- nvinfo : EIATTR_KPARAM_INFO
	.align		4
.L_1782:
        /*0018*/ 	.byte	0x04, 0x17
        /*001a*/ 	.short	(.L_1784 - .L_1783)
.L_1783:
        /*001c*/ 	.word	0x00000000
        /*0020*/ 	.short	0x0003
        /*0022*/ 	.short	0x0018
        /*0024*/ 	.byte	0x00, 0xf5, 0x21, 0x00


	//----- nvinfo : EIATTR_KPARAM_INFO
	.align		4
.L_1784:
        /*0028*/ 	.byte	0x04, 0x17
        /*002a*/ 	.short	(.L_1786 - .L_1785)
.L_1785:
        /*002c*/ 	.word	0x00000000
        /*0030*/ 	.short	0x0002
        /*0032*/ 	.short	0x0010
        /*0034*/ 	.byte	0x00, 0xf5, 0x21, 0x00


	//----- nvinfo : EIATTR_KPARAM_INFO
	.align		4
.L_1786:
        /*0038*/ 	.byte	0x04, 0x17
        /*003a*/ 	.short	(.L_1788 - .L_1787)
.L_1787:
        /*003c*/ 	.word	0x00000000
        /*0040*/ 	.short	0x0001
        /*0042*/ 	.short	0x0008
        /*0044*/ 	.byte	0x00, 0xf5, 0x21, 0x00


	//----- nvinfo : EIATTR_KPARAM_INFO
	.align		4
.L_1788:
        /*0048*/ 	.byte	0x04, 0x17
        /*004a*/ 	.short	(.L_1790 - .L_1789)
.L_1789:
        /*004c*/ 	.word	0x00000000
        /*0050*/ 	.short	0x0000
        /*0052*/ 	.short	0x0000
        /*0054*/ 	.byte	0x00, 0xf0, 0x11, 0x00


	//----- nvinfo : EIATTR_SPARSE_MMA_MASK
	.align		4
.L_1790:
        /*0058*/ 	.byte	0x03, 0x50
        /*005a*/ 	.short	0x0000


	//----- nvinfo : EIATTR_MAXREG_COUNT
	.align		4
        /*005c*/ 	.byte	0x03, 0x1b
        /*005e*/ 	.short	0x00ff


	//----- nvinfo : EIATTR_MERCURY_ISA_VERSION
	.align		4
        /*0060*/ 	.byte	0x03, 0x5f
        /*0062*/ 	.short	0x0101


	//----- nvinfo : EIATTR_VRC_CTA_INIT_COUNT
	.align		4
        /*0064*/ 	.byte	0x02, 0x4a
	.zero		1
	.zero		1


	//----- nvinfo : EIATTR_EXIT_INSTR_OFFSETS
	.align		4
        /*0068*/ 	.byte	0x04, 0x1c
        /*006a*/ 	.short	(.L_1792 - .L_1791)


	//   ....[0]....
.L_1791:
        /*006c*/ 	.word	0x000000a0


	//   ....[1]....
        /*0070*/ 	.word	0x000002c0


	//----- nvinfo : EIATTR_CBANK_PARAM_SIZE
	.align		4
.L_1792:
        /*0074*/ 	.byte	0x03, 0x19
        /*0076*/ 	.short	0x0024


	//----- nvinfo : EIATTR_PARAM_CBANK
	.align		4
        /*0078*/ 	.byte	0x04, 0x0a
        /*007a*/ 	.short	(.L_1794 - .L_1793)
	.align		4
.L_1793:
        /*007c*/ 	.word	index@(.nv.constant0.add_axis_kernel2)
        /*0080*/ 	.short	0x0380
        /*0082*/ 	.short	0x0024


	//----- nvinfo : EIATTR_SW_WAR
	.align		4
.L_1794:
        /*0084*/ 	.byte	0x04, 0x36
        /*0086*/ 	.short	(.L_1796 - .L_1795)
.L_1795:
        /*0088*/ 	.word	0x00000008
.L_1796:


//--------------------- .nv.info.add_axis_kernel  --------------------------
	.section	.nv.info.add_axis_kernel,"",@"SHT_CUDA_INFO"
	.sectionflags	@""
	.align	4


	//----- nvinfo : EIATTR_CUDA_API_VERSION
	.align		4
        /*0000*/ 	.byte	0x04, 0x37
        /*0002*/ 	.short	(.L_1798 - .L_1797)
.L_1797:
        /*0004*/ 	.word	0x00000082


	//----- nvinfo : EIATTR_KPARAM_INFO
	.align		4
.L_1798:
        /*0008*/ 	.byte	0x04, 0x17
        /*000a*/ 	.short	(.L_1800 - .L_1799)
.L_1799:
        /*000c*/ 	.word	0x00000000
        /*0010*/ 	.short	0x0004
        /*0012*/ 	.short	0x0020
        /*0014*/ 	.byte	0x00, 0xf0, 0x11, 0x00


	//----- nvinfo : EIATTR_KPARAM_INFO
	.align		4
.L_1800:
        /*0018*/ 	.byte	0x04, 0x17
        /*001a*/ 	.short	(.L_1802 - .L_1801)
.L_1801:
        /*001c*/ 	.word	0x00000000
        /*0020*/ 	.short	0x0003
        /*0022*/ 	.short	0x0018
        /*0024*/ 	.byte	0x00, 0xf5, 0x21, 0x00


	//----- nvinfo : EIATTR_KPARAM_INFO
	.align		4
.L_1802:
        /*0028*/ 	.byte	0x04, 0x17
        /*002a*/ 	.short	(.L_1804 - .L_1803)
.L_1803:
        /*002c*/ 	.word	0x00000000
        /*0030*/ 	.short	0x0002
        /*0032*/ 	.short	0x0010
        /*0034*/ 	.byte	0x00, 0xf5, 0x21, 0x00


	//----- nvinfo : EIATTR_KPARAM_INFO
	.align		4
.L_1804:
        /*0038*/ 	.byte	0x04, 0x17
        /*003a*/ 	.short	(.L_1806 - .L_1805)
.L_1805:
        /*003c*/ 	.word	0x00000000
        /*0040*/ 	.short	0x0001
        /*0042*/ 	.short	0x0008
        /*0044*/ 	.byte	0x00, 0xf5, 0x21, 0x00


	//----- nvinfo : EIATTR_KPARAM_INFO
	.align		4
.L_1806:
        /*0048*/ 	.byte	0x04, 0x17
        /*004a*/ 	.short	(.L_1808 - .L_1807)
.L_1807:
        /*004c*/ 	.word	0x00000000
        /*0050*/ 	.short	0x0000
        /*0052*/ 	.short	0x0000
        /*0054*/ 	.byte	0x00, 0xf0, 0x11, 0x00


	//----- nvinfo : EIATTR_SPARSE_MMA_MASK
	.align		4
.L_1808:
        /*0058*/ 	.byte	0x03, 0x50
        /*005a*/ 	.short	0x0000


	//----- nvinfo : EIATTR_MAXREG_COUNT
	.align		4
        /*005c*/ 	.byte	0x03, 0x1b
        /*005e*/ 	.short	0x00ff


	//----- nvinfo : EIATTR_MERCURY_ISA_VERSION
	.align		4
        /*0060*/ 	.byte	0x03, 0x5f
        /*0062*/ 	.short	0x0101


	//----- nvinfo : EIATTR_VRC_CTA_INIT_COUNT
	.align		4
        /*0064*/ 	.byte	0x02, 0x4a
	.zero		1
	.zero		1


	//----- nvinfo : EIATTR_EXIT_INSTR_OFFSETS
	.align		4
        /*0068*/ 	.byte	0x04, 0x1c
        /*006a*/ 	.short	(.L_1810 - .L_1809)


	//   ....[0]....
.L_1809:
        /*006c*/ 	.word	0x000000a0


	//   ....[1]....
        /*0070*/ 	.word	0x000002f0


	//----- nvinfo : EIATTR_CBANK_PARAM_SIZE
	.align		4
.L_1810:
        /*0074*/ 	.byte	0x03, 0x19
        /*0076*/ 	.short	0x0024


	//----- nvinfo : EIATTR_PARAM_CBANK
	.align		4
        /*0078*/ 	.byte	0x04, 0x0a
        /*007a*/ 	.short	(.L_1812 - .L_1811)
	.align		4
.L_1811:
        /*007c*/ 	.word	index@(.nv.constant0.add_axis_kernel)
        /*0080*/ 	.short	0x0380
        /*0082*/ 	.short	0x0024


	//----- nvinfo : EIATTR_SW_WAR
	.align		4
.L_1812:
        /*0084*/ 	.byte	0x04, 0x36
        /*0086*/ 	.short	(.L_1814 - .L_1813)
.L_1813:
        /*0088*/ 	.word	0x00000008
.L_1814:


//--------------------- .nv.info.add_kernel       --------------------------
	.section	.nv.info.add_kernel,"",@"SHT_CUDA_INFO"
	.sectionflags	@""
	.align	4


	//----- nvinfo : EIATTR_CUDA_API_VERSION
	.align		4
        /*0000*/ 	.byte	0x04, 0x37
        /*0002*/ 	.short	(.L_1816 - .L_1815)
.L_1815:
        /*0004*/ 	.word	0x00000082


	//----- nvinfo : EIATTR_KPARAM_INFO
	.align		4
.L_1816:
        /*0008*/ 	.byte	0x04, 0x17
        /*000a*/ 	.short	(.L_1818 - .L_1817)
.L_1817:
        /*000c*/ 	.word	0x00000000
        /*0010*/ 	.short	0x0003
        /*0012*/ 	.short	0x0018
        /*0014*/ 	.byte	0x00, 0xf5, 0x21, 0x00


	//----- nvinfo : EIATTR_KPARAM_INFO
	.align		4
.L_1818:
        /*0018*/ 	.byte	0x04, 0x17
        /*001a*/ 	.short	(.L_1820 - .L_1819)
.L_1819:
        /*001c*/ 	.word	0x00000000
        /*0020*/ 	.short	0x0002
        /*0022*/ 	.short	0x0010
        /*0024*/ 	.byte	0x00, 0xf5, 0x21, 0x00


	//----- nvinfo : EIATTR_KPARAM_INFO
	.align		4
.L_1820:
        /*0028*/ 	.byte	0x04, 0x17
        /*002a*/ 	.short	(.L_1822 - .L_1821)
.L_1821:
        /*002c*/ 	.word	0x00000000
        /*0030*/ 	.short	0x0001
        /*0032*/ 	.short	0x0008
        /*0034*/ 	.byte	0x00, 0xf5, 0x21, 0x00


	//----- nvinfo : EIATTR_KPARAM_INFO
	.align		4
.L_1822:
        /*0038*/ 	.byte	0x04, 0x17
        /*003a*/ 	.short	(.L_1824 - .L_1823)
.L_1823:
        /*003c*/ 	.word	0x00000000
        /*0040*/ 	.short	0x0000
        /*0042*/ 	.short	0x0000
        /*0044*/ 	.byte	0x00, 0xf0, 0x11, 0x00


	//----- nvinfo : EIATTR_SPARSE_MMA_MASK
	.align		4
.L_1824:
        /*0048*/ 	.byte	0x03, 0x50
        /*004a*/ 	.short	0x0000


	//----- nvinfo : EIATTR_MAXREG_COUNT
	.align		4
        /*004c*/ 	.byte	0x03, 0x1b
        /*004e*/ 	.short	0x00ff


	//----- nvinfo : EIATTR_MERCURY_ISA_VERSION
	.align		4
        /*0050*/ 	.byte	0x03, 0x5f
        /*0052*/ 	.short	0x0101


	//----- nvinfo : EIATTR_VRC_CTA_INIT_COUNT
	.align		4
        /*0054*/ 	.byte	0x02, 0x4a
	.zero		1
	.zero		1


	//----- nvinfo : EIATTR_EXIT_INSTR_OFFSETS
	.align		4
        /*0058*/ 	.byte	0x04, 0x1c
        /*005a*/ 	.short	(.L_1826 - .L_1825)


	//   ....[0]....
.L_1825:
        /*005c*/ 	.word	0x000000a0


	//   ....[1]....
        /*0060*/ 	.word	0x00000160


	//----- nvinfo : EIATTR_CBANK_PARAM_SIZE
	.align		4
.L_1826:
        /*0064*/ 	.byte	0x03, 0x19
        /*0066*/ 	.short	0x0020


	//----- nvinfo : EIATTR_PARAM_CBANK
	.align		4
        /*0068*/ 	.byte	0x04, 0x0a
        /*006a*/ 	.short	(.L_1828 - .L_1827)
	.align		4
.L_1827:
        /*006c*/ 	.word	index@(.nv.constant0.add_kernel)
        /*0070*/ 	.short	0x0380
        /*0072*/ 	.short	0x0020


	//----- nvinfo : EIATTR_SW_WAR
	.align		4
.L_1828:
        /*0074*/ 	.byte	0x04, 0x36
        /*0076*/ 	.short	(.L_1830 - .L_1829)
.L_1829:
        /*0078*/ 	.word	0x00000008
.L_1830:


//--------------------- .nv.info.broadcast_row_plus_kernel --------------------------
	.section	.nv.info.broadcast_row_plus_kernel,"",@"SHT_CUDA_INFO"
	.sectionflags	@""
	.align	4


	//----- nvinfo : EIATTR_CUDA_API_VERSION
	.align		4
        /*0000*/ 	.byte	0x04, 0x37
        /*0002*/ 	.short	(.L_1832 - .L_1831)
.L_1831:
        /*0004*/ 	.word	0x00000082


	//----- nvinfo : EIATTR_KPARAM_INFO
	.align		4
.L_1832:
        /*0008*/ 	.byte	0x04, 0x17
        /*000a*/ 	.short	(.L_1834 - .L_1833)
.L_1833:
        /*000c*/ 	.word	0x00000000
        /*0010*/ 	.short	0x0005
        /*0012*/ 	.short	0x0020
        /*0014*/ 	.byte	0x00, 0xf0, 0x11, 0x00


	//----- nvinfo : EIATTR_KPARAM_INFO
	.align		4
.L_1834:
        /*0018*/ 	.byte	0x04, 0x17
        /*001a*/ 	.short	(.L_1836 - .L_1835)
.L_1835:
        /*001c*/ 	.word	0x00000000
        /*0020*/ 	.short	0x0004
        /*0022*/ 	.short	0x001c
        /*0024*/ 	.byte	0x00, 0xf0, 0x11, 0x00


	//----- nvinfo : EIATTR_KPARAM_INFO
	.align		4
.L_1836:
        /*0028*/ 	.byte	0x04, 0x17
        /*002a*/ 	.short	(.L_1838 - .L_1837)
.L_1837:
        /*002c*/ 	.word	0x00000000
        /*0030*/ 	.short	0x0003
        /*0032*/ 	.short	0x0018
        /*0034*/ 	.byte	0x00, 0xf0, 0x11, 0x00


	//----- nvinfo : EIATTR_KPARAM_INFO
	.align		4
.L_1838:
        /*0038*/ 	.byte	0x04, 0x17
        /*003a*/ 	.short	(.L_1840 - .L_1839)
.L_1839:
        /*003c*/ 	.word	0x00000000
        /*0040*/ 	.short	0x0002
        /*0042*/ 	.short	0x0010
        /*0044*/ 	.byte	0x00, 0xf5, 0x21, 0x00


	//----- nvinfo : EIATTR_KPARAM_INFO
	.align		4
.L_1840:
        /*0048*/ 	.byte	0x04, 0x17
        /*004a*/ 	.short	(.L_1842 - .L_1841)
.L_1841:
        /*004c*/ 	.word	0x00000000
        /*0050*/ 	.short	0x0001
        /*0052*/ 	.short	0x0008
        /*0054*/ 	.byte	0x00, 0xf5, 0x21, 0x00


	//----- nvinfo : EIATTR_KPARAM_INFO
	.align		4
.L_1842:
        /*0058*/ 	.byte	0x04, 0x17
        /*005a*/ 	.short	(.L_1844 - .L_1843)
.L_1843:
        /*005c*/ 	.word	0x00000000
        /*0060*/ 	.short	0x0000
        /*0062*/ 	.short	0x0000
        /*0064*/ 	.byte	0x00, 0xf0, 0x11, 0x00


	//----- nvinfo : EIATTR_SPARSE_MMA_MASK
	.align		4
.L_1844:
        /*0068*/ 	.byte	0x03, 0x50
        /*006a*/ 	.short	0x0000


	//----- nvinfo : EIATTR_MAXREG_COUNT
	.align		4
        /*006c*/ 	.byte	0x03, 0x1b
        /*006e*/ 	.short	0x00ff


	//----- nvinfo : EIATTR_MERCURY_ISA_VERSION
	.align		4
        /*0070*/ 	.byte	0x03, 0x5f
        /*0072*/ 	.short	0x0101


	//----- nvinfo : EIATTR_VRC_CTA_INIT_COUNT
	.align		4
        /*0074*/ 	.byte	0x02, 0x4a
	.zero		1
	.zero		1


	//----- nvinfo : EIATTR_EXIT_INSTR_OFFSETS
	.align		4
        /*0078*/ 	.byte	0x04, 0x1c
        /*007a*/ 	.short	(.L_1846 - .L_1845)


	//   ....[0]....
.L_1845:
        /*007c*/ 	.word	0x000000a0


	//   ....[1]....
        /*0080*/ 	.word	0x000002f0


	//----- nvinfo : EIATTR_CBANK_PARAM_SIZE
	.align		4
.L_1846:
        /*0084*/ 	.byte	0x03, 0x19
        /*0086*/ 	.short	0x0024


	//----- nvinfo : EIATTR_PARAM_CBANK
	.align		4
        /*0088*/ 	.byte	0x04, 0x0a
        /*008a*/ 	.short	(.L_1848 - .L_1847)
	.align		4
.L_1847:
        /*008c*/ 	.word	index@(.nv.constant0.broadcast_row_plus_kernel)
        /*0090*/ 	.short	0x0380
        /*0092*/ 	.short	0x0024


	//----- nvinfo : EIATTR_SW_WAR
	.align		4
.L_1848:
        /*0094*/ 	.byte	0x04, 0x36
        /*0096*/ 	.short	(.L_1850 - .L_1849)
.L_1849:
        /*0098*/ 	.word	0x00000008
.L_1850:


//--------------------- .nv.info.broadcast_number_plus_kernel --------------------------
	.section	.nv.info.broadcast_number_plus_kernel,"",@"SHT_CUDA_INFO"
	.sectionflags	@""
	.align	4


	//----- nvinfo : EIATTR_CUDA_API_VERSION
	.align		4
        /*0000*/ 	.byte	0x04, 0x37
        /*0002*/ 	.short	(.L_1852 - .L_1851)
.L_1851:
        /*0004*/ 	.word	0x00000082


	//----- nvinfo : EIATTR_KPARAM_INFO
	.align		4
.L_1852:
        /*0008*/ 	.byte	0x04, 0x17
        /*000a*/ 	.short	(.L_1854 - .L_1853)
.L_1853:
        /*000c*/ 	.word	0x00000000
        /*0010*/ 	.short	0x0005
        /*0012*/ 	.short	0x0020
        /*0014*/ 	.byte	0x00, 0xf0, 0x11, 0x00


	//----- nvinfo : EIATTR_KPARAM_INFO
	.align		4
.L_1854:
        /*0018*/ 	.byte	0x04, 0x17
        /*001a*/ 	.short	(.L_1856 - .L_1855)
.L_1855:
        /*001c*/ 	.word	0x00000000
        /*0020*/ 	.short	0x0004
        /*0022*/ 	.short	0x001c
        /*0024*/ 	.byte	0x00, 0xf0, 0x11, 0x00


	//----- nvinfo : EIATTR_KPARAM_INFO
	.align		4
.L_1856:
        /*0028*/ 	.byte	0x04, 0x17
        /*002a*/ 	.short	(.L_1858 - .L_1857)
.L_1857:
        /*002c*/ 	.word	0x00000000
        /*0030*/ 	.short	0x0003
        /*0032*/ 	.short	0x0018
        /*0034*/ 	.byte	0x00, 0xf0, 0x11, 0x00


	//----- nvinfo : EIATTR_KPARAM_INFO
	.align		4
.L_1858:
        /*0038*/ 	.byte	0x04, 0x17
        /*003a*/ 	.short	(.L_1860 - .L_1859)
.L_1859:
        /*003c*/ 	.word	0x00000000
        /*0040*/ 	.short	0x0002
        /*0042*/ 	.short	0x0010
        /*0044*/ 	.byte	0x00, 0xf5, 0x21, 0x00


	//----- nvinfo : EIATTR_KPARAM_INFO
	.align		4
.L_1860:
        /*0048*/ 	.byte	0x04, 0x17
        /*004a*/ 	.short	(.L_1862 - .L_1861)
.L_1861:
        /*004c*/ 	.word	0x00000000
        /*0050*/ 	.short	0x0001
        /*0052*/ 	.short	0x0008
        /*0054*/ 	.byte	0x00, 0xf5, 0x21, 0x00


	//----- nvinfo : EIATTR_KPARAM_INFO
	.align		4
.L_1862:
        /*0058*/ 	.byte	0x04, 0x17
        /*005a*/ 	.short	(.L_1864 - .L_1863)
.L_1863:
        /*005c*/ 	.word	0x00000000
        /*0060*/ 	.short	0x0000
        /*0062*/ 	.short	0x0000
        /*0064*/ 	.byte	0x00, 0xf0, 0x11, 0x00


	//----- nvinfo : EIATTR_SPARSE_MMA_MASK
	.align		4
.L_1864:
        /*0068*/ 	.byte	0x03, 0x50
        /*006a*/ 	.short	0x0000


	//----- nvinfo : EIATTR_MAXREG_COUNT
	.align		4
        /*006c*/ 	.byte	0x03, 0x1b
        /*006e*/ 	.short	0x00ff


	//----- nvinfo : EIATTR_MERCURY_ISA_VERSION
	.align		4
        /*0070*/ 	.byte	0x03, 0x5f
        /*0072*/ 	.short	0x0101


	//----- nvinfo : EIATTR_VRC_CTA_INIT_COUNT
	.align		4
        /*0074*/ 	.byte	0x02, 0x4a
	.zero		1
	.zero		1


	//----- nvinfo : EIATTR_EXIT_INSTR_OFFSETS
	.align		4
        /*0078*/ 	.byte	0x04, 0x1c
        /*007a*/ 	.short	(.L_1866 - .L_1865)


	//   ....[0]....
.L_1865:
        /*007c*/ 	.word	0x000000a0


	//   ....[1]....
        /*0080*/ 	.word	0x000005f0


	//----- nvinfo : EIATTR_CBANK_PARAM_SIZE
	.align		4
.L_1866:
        /*0084*/ 	.byte	0x03, 0x19
        /*0086*/ 	.short	0x0024


	//----- nvinfo : EIATTR_PARAM_CBANK
	.align		4
        /*0088*/ 	.byte	0x04, 0x0a
        /*008a*/ 	.short	(.L_1868 - .L_1867)
	.align		4
.L_1867:
        /*008c*/ 	.word	index@(.nv.constant0.broadcast_number_plus_kernel)
        /*0090*/ 	.short	0x0380
        /*0092*/ 	.short	0x0024


	//----- nvinfo : EIATTR_SW_WAR
	.align		4
.L_1868:
        /*0094*/ 	.byte	0x04, 0x36
        /*0096*/ 	.short	(.L_1870 - .L_1869)
.L_1869:
        /*0098*/ 	.word	0x00000008
.L_1870:


//--------------------- .nv.info.broadcast_plus_kernel --------------------------
	.section	.nv.info.broadcast_plus_kernel,"",@"SHT_CUDA_INFO"
	.sectionflags	@""
	.align	4


	//----- nvinfo : EIATTR_CUDA_API_VERSION
	.align		4
        /*0000*/ 	.byte	0x04, 0x37
        /*0002*/ 	.short	(.L_1872 - .L_1871)
.L_1871:
        /*0004*/ 	.word	0x00000082


	//----- nvinfo : EIATTR_KPARAM_INFO
	.align		4
.L_1872:
        /*0008*/ 	.byte	0x04, 0x17
        /*000a*/ 	.short	(.L_1874 - .L_1873)
.L_1873:
        /*000c*/ 	.word	0x00000000
        /*0010*/ 	.short	0x0002
        /*0012*/ 	.short	0x0010
        /*0014*/ 	.byte	0x00, 0xf5, 0x21, 0x00


	//----- nvinfo : EIATTR_KPARAM_INFO
	.align		4
.L_1874:
        /*0018*/ 	.byte	0x04, 0x17
        /*001a*/ 	.short	(.L_1876 - .L_1875)
.L_1875:
        /*001c*/ 	.word	0x00000000
        /*0020*/ 	.short	0x0001
        /*0022*/ 	.short	0x0008
        /*0024*/ 	.byte	0x00, 0xf5, 0x21, 0x00


	//----- nvinfo : EIATTR_KPARAM_INFO
	.align		4
.L_1876:
        /*0028*/ 	.byte	0x04, 0x17
        /*002a*/ 	.short	(.L_1878 - .L_1877)
.L_1877:
        /*002c*/ 	.word	0x00000000
        /*0030*/ 	.short	0x0000
        /*0032*/ 	.short	0x0000
        /*0034*/ 	.byte	0x00, 0xf0, 0x11, 0x00


	//----- nvinfo : EIATTR_SPARSE_MMA_MASK
	.align		4
.L_1878:
        /*0038*/ 	.byte	0x03, 0x50
        /*003a*/ 	.short	0x0000


	//----- nvinfo : EIATTR_MAXREG_COUNT
	.align		4
        /*003c*/ 	.byte	0x03, 0x1b
        /*003e*/ 	.short	0x00ff


	//----- nvinfo : EIATTR_MERCURY_ISA_VERSION
	.align		4
        /*0040*/ 	.byte	0x03, 0x5f
        /*0042*/ 	.short	0x0101


	//----- nvinfo : EIATTR_VRC_CTA_INIT_COUNT
	.align		4
        /*0044*/ 	.byte	0x02, 0x4a
	.zero		1
	.zero		1


	//----- nvinfo : EIATTR_EXIT_INSTR_OFFSETS
	.align		4
        /*0048*/ 	.byte	0x04, 0x1c
        /*004a*/ 	.short	(.L_1880 - .L_1879)


	//   ....[0]....
.L_1879:
        /*004c*/ 	.word	0x000000a0


	//   ....[1]....
        /*0050*/ 	.word	0x00000130


	//----- nvinfo : EIATTR_CBANK_PARAM_SIZE
	.align		4
.L_1880:
        /*0054*/ 	.byte	0x03, 0x19
        /*0056*/ 	.short	0x0018


	//----- nvinfo : EIATTR_PARAM_CBANK
	.align		4
        /*0058*/ 	.byte	0x04, 0x0a
        /*005a*/ 	.short	(.L_1882 - .L_1881)
	.align		4
.L_1881:
        /*005c*/ 	.word	index@(.nv.constant0.broadcast_plus_kernel)
        /*0060*/ 	.short	0x0380
        /*0062*/ 	.short	0x0018


	//----- nvinfo : EIATTR_SW_WAR
	.align		4
.L_1882:
        /*0064*/ 	.byte	0x04, 0x36
        /*0066*/ 	.short	(.L_1884 - .L_1883)
.L_1883:
        /*0068*/ 	.word	0x00000008
.L_1884:


//--------------------- .nv.info.broadcast_row_kernel --------------------------
	.section	.nv.info.broadcast_row_kernel,"",@"SHT_CUDA_INFO"
	.sectionflags	@""
	.align	4


	//----- nvinfo : EIATTR_CUDA_API_VERSION
	.align		4
        /*0000*/ 	.byte	0x04, 0x37
        /*0002*/ 	.short	(.L_1886 - .L_1885)
.L_1885:
        /*0004*/ 	.word	0x00000082


	//----- nvinfo : EIATTR_KPARAM_INFO
	.align		4
.L_1886:
        /*0008*/ 	.byte	0x04, 0x17
        /*000a*/ 	.short	(.L_1888 - .L_1887)
.L_1887:
        /*000c*/ 	.word	0x00000000
        /*0010*/ 	.short	0x0005
        /*0012*/ 	.short	0x0020
        /*0014*/ 	.byte	0x00, 0xf0, 0x11, 0x00


	//----- nvinfo : EIATTR_KPARAM_INFO
	.align		4
.L_1888:
        /*0018*/ 	.byte	0x04, 0x17
        /*001a*/ 	.short	(.L_1890 - .L_1889)
.L_1889:
        /*001c*/ 	.word	0x00000000
        /*0020*/ 	.short	0x0004
        /*0022*/ 	.short	0x001c
        /*0024*/ 	.byte	0x00, 0xf0, 0x11, 0x00


	//----- nvinfo : EIATTR_KPARAM_INFO
	.align		4
.L_1890:
        /*0028*/ 	.byte	0x04, 0x17
        /*002a*/ 	.short	(.L_1892 - .L_1891)
.L_1891:
        /*002c*/ 	.word	0x00000000
        /*0030*/ 	.short	0x0003
        /*0032*/ 	.short	0x0018
        /*0034*/ 	.byte	0x00, 0xf0, 0x11, 0x00


	//----- nvinfo : EIATTR_KPARAM_INFO
	.align		4
.L_1892:
        /*0038*/ 	.byte	0x04, 0x17
        /*003a*/ 	.short	(.L_1894 - .L_1893)
.L_1893:
        /*003c*/ 	.word	0x00000000
        /*0040*/ 	.short	0x0002
        /*0042*/ 	.short	0x0010
        /*0044*/ 	.byte	0x00, 0xf5, 0x21, 0x00


	//----- nvinfo : EIATTR_KPARAM_INFO
	.align		4
.L_1894:
        /*0048*/ 	.byte	0x04, 0x17
        /*004a*/ 	.short	(.L_1896 - .L_1895)
.L_1895:
        /*004c*/ 	.word	0x00000000
        /*0050*/ 	.short	0x0001
        /*0052*/ 	.short	0x0008
        /*0054*/ 	.byte	0x00, 0xf5, 0x21, 0x00


	//----- nvinfo : EIATTR_KPARAM_INFO
	.align		4
.L_1896:
        /*0058*/ 	.byte	0x04, 0x17
        /*005a*/ 	.short	(.L_1898 - .L_1897)
.L_1897:
        /*005c*/ 	.word	0x00000000
        /*0060*/ 	.short	0x0000
        /*0062*/ 	.short	0x0000
        /*0064*/ 	.byte	0x00, 0xf0, 0x11, 0x00


	//----- nvinfo : EIATTR_SPARSE_MMA_MASK
	.align		4
.L_1898:
        /*0068*/ 	.byte	0x03, 0x50
        /*006a*/ 	.short	0x0000


	//----- nvinfo : EIATTR_MAXREG_COUNT
	.align		4
        /*006c*/ 	.byte	0x03, 0x1b
        /*006e*/ 	.short	0x00ff


	//----- nvinfo : EIATTR_MERCURY_ISA_VERSION
	.align		4
        /*0070*/ 	.byte	0x03, 0x5f
        /*0072*/ 	.short	0x0101


	//----- nvinfo : EIATTR_VRC_CTA_INIT_COUNT
	.align		4
        /*0074*/ 	.byte	0x02, 0x4a
	.zero		1
	.zero		1


	//----- nvinfo : EIATTR_EXIT_INSTR_OFFSETS
	.align		4
        /*0078*/ 	.byte	0x04, 0x1c
        /*007a*/ 	.short	(.L_1900 - .L_1899)


	//   ....[0]....
.L_1899:
        /*007c*/ 	.word	0x000000a0


	//   ....[1]....
        /*0080*/ 	.word	0x000002d0


	//----- nvinfo : EIATTR_CBANK_PARAM_SIZE
	.align		4
.L_1900:
        /*0084*/ 	.byte	0x03, 0x19
        /*0086*/ 	.short	0x0024


	//----- nvinfo : EIATTR_PARAM_CBANK
	.align		4
        /*0088*/ 	.byte	0x04, 0x0a
        /*008a*/ 	.short	(.L_1902 - .L_1901)
	.align		4
.L_1901:
        /*008c*/ 	.word	index@(.nv.constant0.broadcast_row_kernel)
        /*0090*/ 	.short	0x0380
        /*0092*/ 	.short	0x0024


	//----- nvinfo : EIATTR_SW_WAR
	.align		4
.L_1902:
        /*0094*/ 	.byte	0x04, 0x36
        /*0096*/ 	.short	(.L_1904 - .L_1903)
.L_1903:
        /*0098*/ 	.word	0x00000008
.L_1904:


//--------------------- .nv.info.broadcast_number_kernel --------------------------
	.section	.nv.info.broadcast_number_kernel,"",@"SHT_CUDA_INFO"
	.sectionflags	@""
	.align	4


	//----- nvinfo : EIATTR_CUDA_API_VERSION
	.align		4
        /*0000*/ 	.byte	0x04, 0x37
        /*0002*/ 	.short	(.L_1906 - .L_1905)
.L_1905:
        /*0004*/ 	.word	0x00000082


	//----- nvinfo : EIATTR_KPARAM_INFO
	.align		4
.L_1906:
        /*0008*/ 	.byte	0x04, 0x17
        /*000a*/ 	.short	(.L_1908 - .L_1907)
.L_1907:
        /*000c*/ 	.word	0x00000000
        /*0010*/ 	.short	0x0005
        /*0012*/ 	.short	0x0020
        /*0014*/ 	.byte	0x00, 0xf0, 0x11, 0x00


	//----- nvinfo : EIATTR_KPARAM_INFO
	.align		4
.L_1908:
        /*0018*/ 	.byte	0x04, 0x17
        /*001a*/ 	.short	(.L_1910 - .L_1909)
.L_1909:
        /*001c*/ 	.word	0x00000000
        /*0020*/ 	.short	0x0004
        /*0022*/ 	.short	0x001c
        /*0024*/ 	.byte	0x00, 0xf0, 0x11, 0x00


	//----- nvinfo : EIATTR_KPARAM_INFO
	.align		4
.L_1910:
        /*0028*/ 	.byte	0x04, 0x17
        /*002a*/ 	.short	(.L_1912 - .L_1911)
.L_1911:
        /*002c*/ 	.word	0x00000000
        /*0030*/ 	.short	0x0003
        /*0032*/ 	.short	0x0018
        /*0034*/ 	.byte	0x00, 0xf0, 0x11, 0x00


	//----- nvinfo : EIATTR_KPARAM_INFO
	.align		4
.L_1912:
        /*0038*/ 	.byte	0x04, 0x17
        /*003a*/ 	.short	(.L_1914 - .L_1913)
.L_1913:
        /*003c*/ 	.word	0x00000000
        /*0040*/ 	.short	0x0002
        /*0042*/ 	.short	0x0010
        /*0044*/ 	.byte	0x00, 0xf5, 0x21, 0x00


	//----- nvinfo : EIATTR_KPARAM_INFO
	.align		4
.L_1914:
        /*0048*/ 	.byte	0x04, 0x17
        /*004a*/ 	.short	(.L_1916 - .L_1915)
.L_1915:
        /*004c*/ 	.word	0x00000000
        /*0050*/ 	.short	0x0001
        /*0052*/ 	.short	0x0008
        /*0054*/ 	.byte	0x00, 0xf5, 0x21, 0x00


	//----- nvinfo : EIATTR_KPARAM_INFO
	.align		4
.L_1916:
        /*0058*/ 	.byte	0x04, 0x17
        /*005a*/ 	.short	(.L_1918 - .L_1917)
.L_1917:
        /*005c*/ 	.word	0x00000000
        /*0060*/ 	.short	0x0000
        /*0062*/ 	.short	0x0000
        /*0064*/ 	.byte	0x00, 0xf0, 0x11, 0x00


	//----- nvinfo : EIATTR_SPARSE_MMA_MASK
	.align		4
.L_1918:
        /*0068*/ 	.byte	0x03, 0x50
        /*006a*/ 	.short	0x0000


	//----- nvinfo : EIATTR_MAXREG_COUNT
	.align		4
        /*006c*/ 	.byte	0x03, 0x1b
        /*006e*/ 	.short	0x00ff


	//----- nvinfo : EIATTR_MERCURY_ISA_VERSION
	.align		4
        /*0070*/ 	.byte	0x03, 0x5f
        /*0072*/ 	.short	0x0101


	//----- nvinfo : EIATTR_VRC_CTA_INIT_COUNT
	.align		4
        /*0074*/ 	.byte	0x02, 0x4a
	.zero		1
	.zero		1


	//----- nvinfo : EIATTR_EXIT_INSTR_OFFSETS
	.align		4
        /*0078*/ 	.byte	0x04, 0x1c
        /*007a*/ 	.short	(.L_1920 - .L_1919)


	//   ....[0]....
.L_1919:
        /*007c*/ 	.word	0x000000a0


	//   ....[1]....
        /*0080*/ 	.word	0x000005d0


	//----- nvinfo : EIATTR_CBANK_PARAM_SIZE
	.align		4
.L_1920:
        /*0084*/ 	.byte	0x03, 0x19
        /*0086*/ 	.short	0x0024


	//----- nvinfo : EIATTR_PARAM_CBANK
	.align		4
        /*0088*/ 	.byte	0x04, 0x0a
        /*008a*/ 	.short	(.L_1922 - .L_1921)
	.align		4
.L_1921:
        /*008c*/ 	.word	index@(.nv.constant0.broadcast_number_kernel)
        /*0090*/ 	.short	0x0380
        /*0092*/ 	.short	0x0024


	//----- nvinfo : EIATTR_SW_WAR
	.align		4
.L_1922:
        /*0094*/ 	.byte	0x04, 0x36
        /*0096*/ 	.short	(.L_1924 - .L_1923)
.L_1923:
        /*0098*/ 	.word	0x00000008
.L_1924:


//--------------------- .nv.info.broadcast_kernel --------------------------
	.section	.nv.info.broadcast_kernel,"",@"SHT_CUDA_INFO"
	.sectionflags	@""
	.align	4


	//----- nvinfo : EIATTR_CUDA_API_VERSION
	.align		4
        /*0000*/ 	.byte	0x04, 0x37
        /*0002*/ 	.short	(.L_1926 - .L_1925)
.L_1925:
        /*0004*/ 	.word	0x00000082


	//----- nvinfo : EIATTR_KPARAM_INFO
	.align		4
.L_1926:
        /*0008*/ 	.byte	0x04, 0x17
        /*000a*/ 	.short	(.L_1928 - .L_1927)
.L_1927:
        /*000c*/ 	.word	0x00000000
        /*0010*/ 	.short	0x0002
        /*0012*/ 	.short	0x0010
        /*0014*/ 	.byte	0x00, 0xf5, 0x21, 0x00


	//----- nvinfo : EIATTR_KPARAM_INFO
	.align		4
.L_1928:
        /*0018*/ 	.byte	0x04, 0x17
        /*001a*/ 	.short	(.L_1930 - .L_1929)
.L_1929:
        /*001c*/ 	.word	0x00000000
        /*0020*/ 	.short	0x0001
        /*0022*/ 	.short	0x0008
        /*0024*/ 	.byte	0x00, 0xf5, 0x21, 0x00


	//----- nvinfo : EIATTR_KPARAM_INFO
	.align		4
.L_1930:
        /*0028*/ 	.byte	0x04, 0x17
        /*002a*/ 	.short	(.L_1932 - .L_1931)
.L_1931:
        /*002c*/ 	.word	0x00000000
        /*0030*/ 	.short	0x0000
        /*0032*/ 	.short	0x0000
        /*0034*/ 	.byte	0x00, 0xf0, 0x11, 0x00


	//----- nvinfo : EIATTR_SPARSE_MMA_MASK
	.align		4
.L_1932:
        /*0038*/ 	.byte	0x03, 0x50
        /*003a*/ 	.short	0x0000


	//----- nvinfo : EIATTR_MAXREG_COUNT
	.align		4
        /*003c*/ 	.byte	0x03, 0x1b
        /*003e*/ 	.short	0x00ff


	//----- nvinfo : EIATTR_MERCURY_ISA_VERSION
	.align		4
        /*0040*/ 	.byte	0x03, 0x5f
        /*0042*/ 	.short	0x0101


	//----- nvinfo : EIATTR_VRC_CTA_INIT_COUNT
	.align		4
        /*0044*/ 	.byte	0x02, 0x4a
	.zero		1
	.zero		1


	//----- nvinfo : EIATTR_EXIT_INSTR_OFFSETS
	.align		4
        /*0048*/ 	.byte	0x04, 0x1c
        /*004a*/ 	.short	(.L_1934 - .L_1933)


	//   ....[0]....
.L_1933:
        /*004c*/ 	.word	0x000000a0


	//   ....[1]....
        /*0050*/ 	.word	0x00000110


	//----- nvinfo : EIATTR_CBANK_PARAM_SIZE
	.align		4
.L_1934:
        /*0054*/ 	.byte	0x03, 0x19
        /*0056*/ 	.short	0x0018


	//----- nvinfo : EIATTR_PARAM_CBANK
	.align		4
        /*0058*/ 	.byte	0x04, 0x0a
        /*005a*/ 	.short	(.L_1936 - .L_1935)
	.align		4
.L_1935:
        /*005c*/ 	.word	index@(.nv.constant0.broadcast_kernel)
        /*0060*/ 	.short	0x0380
        /*0062*/ 	.short	0x0018


	//----- nvinfo : EIATTR_SW_WAR
	.align		4
.L_1936:
        /*0064*/ 	.byte	0x04, 0x36
        /*0066*/ 	.short	(.L_1938 - .L_1937)
.L_1937:
        /*0068*/ 	.word	0x00000008
.L_1938:


//--------------------- .nv.info.get_by_channel_kenel --------------------------
	.section	.nv.info.get_by_channel_kenel,"",@"SHT_CUDA_INFO"
	.sectionflags	@""
	.align	4


	//----- nvinfo : EIATTR_CUDA_API_VERSION
	.align		4
        /*0000*/ 	.byte	0x04, 0x37
        /*0002*/ 	.short	(.L_1940 - .L_1939)
.L_1939:
        /*0004*/ 	.word	0x00000082


	//----- nvinfo : EIATTR_KPARAM_INFO
	.align		4
.L_1940:
        /*0008*/ 	.byte	0x04, 0x17
        /*000a*/ 	.short	(.L_1942 - .L_1941)
.L_1941:
        /*000c*/ 	.word	0x00000000
        /*0010*/ 	.short	0x0006
        /*0012*/ 	.short	0x0028
        /*0014*/ 	.byte	0x00, 0xf5, 0x21, 0x00


	//----- nvinfo : EIATTR_KPARAM_INFO
	.align		4
.L_1942:
        /*0018*/ 	.byte	0x04, 0x17
        /*001a*/ 	.short	(.L_1944 - .L_1943)
.L_1943:
        /*001c*/ 	.word	0x00000000
        /*0020*/ 	.short	0x0005
        /*0022*/ 	.short	0x0020
        /*0024*/ 	.byte	0x00, 0xf0, 0x11, 0x00


	//----- nvinfo : EIATTR_KPARAM_INFO
	.align		4
.L_1944:
        /*0028*/ 	.byte	0x04, 0x17
        /*002a*/ 	.short	(.L_1946 - .L_1945)
.L_1945:
        /*002c*/ 	.word	0x00000000
        /*0030*/ 	.short	0x0004
        /*0032*/ 	.short	0x001c
        /*0034*/ 	.byte	0x00, 0xf0, 0x11, 0x00


	//----- nvinfo : EIATTR_KPARAM_INFO
	.align		4
.L_1946:
        /*0038*/ 	.byte	0x04, 0x17
        /*003a*/ 	.short	(.L_1948 - .L_1947)
.L_1947:
        /*003c*/ 	.word	0x00000000
        /*0040*/ 	.short	0x0003
        /*0042*/ 	.short	0x0018
        /*0044*/ 	.byte	0x00, 0xf0, 0x11, 0x00


	//----- nvinfo : EIATTR_KPARAM_INFO
	.align		4
.L_1948:
        /*0048*/ 	.byte	0x04, 0x17
        /*004a*/ 	.short	(.L_1950 - .L_1949)
.L_1949:
        /*004c*/ 	.word	0x00000000
        /*0050*/ 	.short	0x0002
        /*0052*/ 	.short	0x0010
        /*0054*/ 	.byte	0x00, 0xf5, 0x21, 0x00


	//----- nvinfo : EIATTR_KPARAM_INFO
	.align		4
.L_1950:
        /*0058*/ 	.byte	0x04, 0x17
        /*005a*/ 	.short	(.L_1952 - .L_1951)
.L_1951:
        /*005c*/ 	.word	0x00000000
        /*0060*/ 	.short	0x0001
        /*0062*/ 	.short	0x0008
        /*0064*/ 	.byte	0x00, 0xf5, 0x21, 0x00


	//----- nvinfo : EIATTR_KPARAM_INFO
	.align		4
.L_1952:
        /*0068*/ 	.byte	0x04, 0x17
        /*006a*/ 	.short	(.L_1954 - .L_1953)
.L_1953:
        /*006c*/ 	.word	0x00000000
        /*0070*/ 	.short	0x0000
        /*0072*/ 	.short	0x0000
        /*0074*/ 	.byte	0x00, 0xf0, 0x11, 0x00


	//----- nvinfo : EIATTR_SPARSE_MMA_MASK
	.align		4
.L_1954:
        /*0078*/ 	.byte	0x03, 0x50
        /*007a*/ 	.short	0x0000


	//----- nvinfo : EIATTR_MAXREG_COUNT
	.align		4
        /*007c*/ 	.byte	0x03, 0x1b
        /*007e*/ 	.short	0x00ff


	//----- nvinfo : EIATTR_MERCURY_ISA_VERSION
	.align		4
        /*0080*/ 	.byte	0x03, 0x5f
        /*0082*/ 	.short	0x0101


	//----- nvinfo : EIATTR_VRC_CTA_INIT_COUNT
	.align		4
        /*0084*/ 	.byte	0x02, 0x4a
	.zero		1
	.zero		1


	//----- nvinfo : EIATTR_EXIT_INSTR_OFFSETS
	.align		4
        /*0088*/ 	.byte	0x04, 0x1c
        /*008a*/ 	.short	(.L_1956 - .L_1955)


	//   ....[0]....
.L_1955:
        /*008c*/ 	.word	0x000000a0


	//   ....[1]....
        /*0090*/ 	.word	0x00000630


	//----- nvinfo : EIATTR_CBANK_PARAM_SIZE
	.align		4
.L_1956:
        /*0094*/ 	.byte	0x03, 0x19
        /*0096*/ 	.short	0x0030


	//----- nvinfo : EIATTR_PARAM_CBANK
	.align		4
        /*0098*/ 	.byte	0x04, 0x0a
        /*009a*/ 	.short	(.L_1958 - .L_1957)
	.align		4
.L_1957:
        /*009c*/ 	.word	index@(.nv.constant0.get_by_channel_kenel)
        /*00a0*/ 	.short	0x0380
        /*00a2*/ 	.short	0x0030


	//----- nvinfo : EIATTR_SW_WAR
	.align		4
.L_1958:
        /*00a4*/ 	.byte	0x04, 0x36
        /*00a6*/ 	.short	(.L_1960 - .L_1959)
.L_1959:
        /*00a8*/ 	.word	0x00000008
.L_1960:


//--------------------- .nv.info.copy_channel_kernel --------------------------
	.section	.nv.info.copy_channel_kernel,"",@"SHT_CUDA_INFO"
	.sectionflags	@""
	.align	4


	//----- nvinfo : EIATTR_CUDA_API_VERSION
	.align		4
        /*0000*/ 	.byte	0x04, 0x37
        /*0002*/ 	.short	(.L_1962 - .L_1961)
.L_1961:
        /*0004*/ 	.word	0x00000082


	//----- nvinfo : EIATTR_KPARAM_INFO
	.align		4
.L_1962:
        /*0008*/ 	.byte	0x04, 0x17
        /*000a*/ 	.short	(.L_1964 - .L_1963)
.L_1963:
        /*000c*/ 	.word	0x00000000
        /*0010*/ 	.short	0x0008
        /*0012*/ 	.short	0x002c
        /*0014*/ 	.byte	0x00, 0xf0, 0x11, 0x00


	//----- nvinfo : EIATTR_KPARAM_INFO
	.align		4
.L_1964:
        /*0018*/ 	.byte	0x04, 0x17
        /*001a*/ 	.short	(.L_1966 - .L_1965)
.L_1965:
        /*001c*/ 	.word	0x00000000
        /*0020*/ 	.short	0x0007
        /*0022*/ 	.short	0x0028
        /*0024*/ 	.byte	0x00, 0xf0, 0x11, 0x00


	//----- nvinfo : EIATTR_KPARAM_INFO
	.align		4
.L_1966:
        /*0028*/ 	.byte	0x04, 0x17
        /*002a*/ 	.short	(.L_1968 - .L_1967)
.L_1967:
        /*002c*/ 	.word	0x00000000
        /*0030*/ 	.short	0x0006
        /*0032*/ 	.short	0x0024
        /*0034*/ 	.byte	0x00, 0xf0, 0x11, 0x00


	//----- nvinfo : EIATTR_KPARAM_INFO
	.align		4
.L_1968:
        /*0038*/ 	.byte	0x04, 0x17
        /*003a*/ 	.short	(.L_1970 - .L_1969)
.L_1969:
        /*003c*/ 	.word	0x00000000
        /*0040*/ 	.short	0x0005
        /*0042*/ 	.short	0x0020
        /*0044*/ 	.byte	0x00, 0xf0, 0x11, 0x00


	//----- nvinfo : EIATTR_KPARAM_INFO
	.align		4
.L_1970:
        /*0048*/ 	.byte	0x04, 0x17
        /*004a*/ 	.short	(.L_1972 - .L_1971)
.L_1971:
        /*004c*/ 	.word	0x00000000
        /*0050*/ 	.short	0x0004
        /*0052*/ 	.short	0x001c
        /*0054*/ 	.byte	0x00, 0xf0, 0x11, 0x00


	//----- nvinfo : EIATTR_KPARAM_INFO
	.align		4
.L_1972:
        /*0058*/ 	.byte	0x04, 0x17
        /*005a*/ 	.short	(.L_1974 - .L_1973)
.L_1973:
        /*005c*/ 	.word	0x00000000
        /*0060*/ 	.short	0x0003
        /*0062*/ 	.short	0x0018
        /*0064*/ 	.byte	0x00, 0xf0, 0x11, 0x00


	//----- nvinfo : EIATTR_KPARAM_INFO
	.align		4
.L_1974:
        /*0068*/ 	.byte	0x04, 0x17
        /*006a*/ 	.short	(.L_1976 - .L_1975)
.L_1975:
        /*006c*/ 	.word	0x00000000
        /*0070*/ 	.short	0x0002
        /*0072*/ 	.short	0x0010
        /*0074*/ 	.byte	0x00, 0xf5, 0x21, 0x00


	//----- nvinfo : EIATTR_KPARAM_INFO
	.align		4
.L_1976:
        /*0078*/ 	.byte	0x04, 0x17
        /*007a*/ 	.short	(.L_1978 - .L_1977)
.L_1977:
        /*007c*/ 	.word	0x00000000
        /*0080*/ 	.short	0x0001
        /*0082*/ 	.short	0x0008
        /*0084*/ 	.byte	0x00, 0xf5, 0x21, 0x00


	//----- nvinfo : EIATTR_KPARAM_INFO
	.align		4
.L_1978:
        /*0088*/ 	.byte	0x04, 0x17
        /*008a*/ 	.short	(.L_1980 - .L_1979)
.L_1979:
        /*008c*/ 	.word	0x00000000
        /*0090*/ 	.short	0x0000
        /*0092*/ 	.short	0x0000
        /*0094*/ 	.byte	0x00, 0xf0, 0x11, 0x00


	//----- nvinfo : EIATTR_SPARSE_MMA_MASK
	.align		4
.L_1980:
        /*0098*/ 	.byte	0x03, 0x50
        /*009a*/ 	.short	0x0000


	//----- nvinfo : EIATTR_MAXREG_COUNT
	.align		4
        /*009c*/ 	.byte	0x03, 0x1b
        /*009e*/ 	.short	0x00ff


	//----- nvinfo : EIATTR_MERCURY_ISA_VERSION
	.align		4
        /*00a0*/ 	.byte	0x03, 0x5f
        /*00a2*/ 	.short	0x0101


	//----- nvinfo : EIATTR_VRC_CTA_INIT_COUNT
	.align		4
        /*00a4*/ 	.byte	0x02, 0x4a
	.zero		1
	.zero		1


	//----- nvinfo : EIATTR_EXIT_INSTR_OFFSETS
	.align		4
        /*00a8*/ 	.byte	0x04, 0x1c
        /*00aa*/ 	.short	(.L_1982 - .L_1981)


	//   ....[0]....
.L_1981:
        /*00ac*/ 	.word	0x000000a0


	//   ....[1]....
        /*00b0*/ 	.word	0x00000cf0


	//   ....[2]....
        /*00b4*/ 	.word	0x00000d60


	//----- nvinfo : EIATTR_CBANK_PARAM_SIZE
	.align		4
.L_1982:
        /*00b8*/ 	.byte	0x03, 0x19
        /*00ba*/ 	.short	0x0030


	//----- nvinfo : EIATTR_PARAM_CBANK
	.align		4
        /*00bc*/ 	.byte	0x04, 0x0a
        /*00be*/ 	.short	(.L_1984 - .L_1983)
	.align		4
.L_1983:
        /*00c0*/ 	.word	index@(.nv.constant0.copy_channel_kernel)
        /*00c4*/ 	.short	0x0380
        /*00c6*/ 	.short	0x0030


	//----- nvinfo : EIATTR_SW_WAR
	.align		4
.L_1984:
        /*00c8*/ 	.byte	0x04, 0x36
        /*00ca*/ 	.short	(.L_1986 - .L_1985)
.L_1985:
        /*00cc*/ 	.word	0x00000008
.L_1986:


//--------------------- .nv.info.copy_number_kernel --------------------------
	.section	.nv.info.copy_number_kernel,"",@"SHT_CUDA_INFO"
	.sectionflags	@""
	.align	4


	//----- nvinfo : EIATTR_CUDA_API_VERSION
	.align		4
        /*0000*/ 	.byte	0x04, 0x37
        /*0002*/ 	.short	(.L_1988 - .L_1987)
.L_1987:
        /*0004*/ 	.word	0x00000082


	//----- nvinfo : EIATTR_KPARAM_INFO
	.align		4
.L_1988:
        /*0008*/ 	.byte	0x04, 0x17
        /*000a*/ 	.short	(.L_1990 - .L_1989)
.L_1989:
        /*000c*/ 	.word	0x00000000
        /*0010*/ 	.short	0x0008
        /*0012*/ 	.short	0x002c
        /*0014*/ 	.byte	0x00, 0xf0, 0x11, 0x00


	//----- nvinfo : EIATTR_KPARAM_INFO
	.align		4
.L_1990:
        /*0018*/ 	.byte	0x04, 0x17
        /*001a*/ 	.short	(.L_1992 - .L_1991)
.L_1991:
        /*001c*/ 	.word	0x00000000
        /*0020*/ 	.short	0x0007
        /*0022*/ 	.short	0x0028
        /*0024*/ 	.byte	0x00, 0xf0, 0x11, 0x00


	//----- nvinfo : EIATTR_KPARAM_INFO
	.align		4
.L_1992:
        /*0028*/ 	.byte	0x04, 0x17
        /*002a*/ 	.short	(.L_1994 - .L_1993)
.L_1993:
        /*002c*/ 	.word	0x00000000
        /*0030*/ 	.short	0x0006
        /*0032*/ 	.short	0x0024
        /*0034*/ 	.byte	0x00, 0xf0, 0x11, 0x00


	//----- nvinfo : EIATTR_KPARAM_INFO
	.align		4
.L_1994:
        /*0038*/ 	.byte	0x04, 0x17
        /*003a*/ 	.short	(.L_1996 - .L_1995)
.L_1995:
        /*003c*/ 	.word	0x00000000
        /*0040*/ 	.short	0x0005
        /*0042*/ 	.short	0x0020
        /*0044*/ 	.byte	0x00, 0xf0, 0x11, 0x00


	//----- nvinfo : EIATTR_KPARAM_INFO
	.align		4
.L_1996:
        /*0048*/ 	.byte	0x04, 0x17
        /*004a*/ 	.short	(.L_1998 - .L_1997)
.L_1997:
        /*004c*/ 	.word	0x00000000
        /*0050*/ 	.short	0x0004
        /*0052*/ 	.short	0x001c
        /*0054*/ 	.byte	0x00, 0xf0, 0x11, 0x00


	//----- nvinfo : EIATTR_KPARAM_INFO
	.align		4
.L_1998:
        /*0058*/ 	.byte	0x04, 0x17
        /*005a*/ 	.short	(.L_2000 - .L_1999)
.L_1999:
        /*005c*/ 	.word	0x00000000
        /*0060*/ 	.short	0x0003
        /*0062*/ 	.short	0x0018
        /*0064*/ 	.byte	0x00, 0xf0, 0x11, 0x00


	//----- nvinfo : EIATTR_KPARAM_INFO
	.align		4
.L_2000:
        /*0068*/ 	.byte	0x04, 0x17
        /*006a*/ 	.short	(.L_2002 - .L_2001)
.L_2001:
        /*006c*/ 	.word	0x00000000
        /*0070*/ 	.short	0x0002
        /*0072*/ 	.short	0x0010
        /*0074*/ 	.byte	0x00, 0xf5, 0x21, 0x00


	//----- nvinfo : EIATTR_KPARAM_INFO
	.align		4
.L_2002:
        /*0078*/ 	.byte	0x04, 0x17
        /*007a*/ 	.short	(.L_2004 - .L_2003)
.L_2003:
        /*007c*/ 	.word	0x00000000
        /*0080*/ 	.short	0x0001
        /*0082*/ 	.short	0x0008
        /*0084*/ 	.byte	0x00, 0xf5, 0x21, 0x00


	//----- nvinfo : EIATTR_KPARAM_INFO
	.align		4
.L_2004:
        /*0088*/ 	.byte	0x04, 0x17
        /*008a*/ 	.short	(.L_2006 - .L_2005)
.L_2005:
        /*008c*/ 	.word	0x00000000
        /*0090*/ 	.short	0x0000
        /*0092*/ 	.short	0x0000
        /*0094*/ 	.byte	0x00, 0xf0, 0x11, 0x00


	//----- nvinfo : EIATTR_SPARSE_MMA_MASK
	.align		4
.L_2006:
        /*0098*/ 	.byte	0x03, 0x50
        /*009a*/ 	.short	0x0000


	//----- nvinfo : EIATTR_MAXREG_COUNT
	.align		4
        /*009c*/ 	.byte	0x03, 0x1b
        /*009e*/ 	.short	0x00ff


	//----- nvinfo : EIATTR_MERCURY_ISA_VERSION
	.align		4
        /*00a0*/ 	.byte	0x03, 0x5f
        /*00a2*/ 	.short	0x0101


	//----- nvinfo : EIATTR_VRC_CTA_INIT_COUNT
	.align		4
        /*00a4*/ 	.byte	0x02, 0x4a
	.zero		1
	.zero		1


	//----- nvinfo : EIATTR_EXIT_INSTR_OFFSETS
	.align		4
        /*00a8*/ 	.byte	0x04, 0x1c
        /*00aa*/ 	.short	(.L_2008 - .L_2007)


	//   ....[0]....
.L_2007:
        /*00ac*/ 	.word	0x000000a0


	//   ....[1]....
        /*00b0*/ 	.word	0x00000960


	//   ....[2]....
        /*00b4*/ 	.word	0x000009d0


	//----- nvinfo : EIATTR_CBANK_PARAM_SIZE
	.align		4
.L_2008:
        /*00b8*/ 	.byte	0x03, 0x19
        /*00ba*/ 	.short	0x0030


	//----- nvinfo : EIATTR_PARAM_CBANK
	.align		4
        /*00bc*/ 	.byte	0x04, 0x0a
        /*00be*/ 	.short	(.L_2010 - .L_2009)
	.align		4
.L_2009:
        /*00c0*/ 	.word	index@(.nv.constant0.copy_number_kernel)
        /*00c4*/ 	.short	0x0380
        /*00c6*/ 	.short	0x0030


	//----- nvinfo : EIATTR_SW_WAR
	.align		4
.L_2010:
        /*00c8*/ 	.byte	0x04, 0x36
        /*00ca*/ 	.short	(.L_2012 - .L_2011)
.L_2011:
        /*00cc*/ 	.word	0x00000008
.L_2012:


//--------------------- .nv.info.one_hot_kernel   --------------------------
	.section	.nv.info.one_hot_kernel,"",@"SHT_CUDA_INFO"
	.sectionflags	@""
	.align	4


	//----- nvinfo : EIATTR_CUDA_API_VERSION
	.align		4
        /*0000*/ 	.byte	0x04, 0x37
        /*0002*/ 	.short	(.L_2014 - .L_2013)
.L_2013:
        /*0004*/ 	.word	0x00000082


	//----- nvinfo : EIATTR_KPARAM_INFO
	.align		4
.L_2014:
        /*0008*/ 	.byte	0x04, 0x17
        /*000a*/ 	.short	(.L_2016 - .L_2015)
.L_2015:
        /*000c*/ 	.word	0x00000000
        /*0010*/ 	.short	0x0003
        /*0012*/ 	.short	0x0018
        /*0014*/ 	.byte	0x00, 0xf0, 0x11, 0x00


	//----- nvinfo : EIATTR_KPARAM_INFO
	.align		4
.L_2016:
        /*0018*/ 	.byte	0x04, 0x17
        /*001a*/ 	.short	(.L_2018 - .L_2017)
.L_2017:
        /*001c*/ 	.word	0x00000000
        /*0020*/ 	.short	0x0002
        /*0022*/ 	.short	0x0010
        /*0024*/ 	.byte	0x00, 0xf5, 0x21, 0x00


	//----- nvinfo : EIATTR_KPARAM_INFO
	.align		4
.L_2018:
        /*0028*/ 	.byte	0x04, 0x17
        /*002a*/ 	.short	(.L_2020 - .L_2019)
.L_2019:
        /*002c*/ 	.word	0x00000000
        /*0030*/ 	.short	0x0001
        /*0032*/ 	.short	0x0008
        /*0034*/ 	.byte	0x00, 0xf5, 0x21, 0x00


	//----- nvinfo : EIATTR_KPARAM_INFO
	.align		4
.L_2020:
        /*0038*/ 	.byte	0x04, 0x17
        /*003a*/ 	.short	(.L_2022 - .L_2021)
.L_2021:
        /*003c*/ 	.word	0x00000000
        /*0040*/ 	.short	0x0000
        /*0042*/ 	.short	0x0000
        /*0044*/ 	.byte	0x00, 0xf0, 0x11, 0x00


	//----- nvinfo : EIATTR_SPARSE_MMA_MASK
	.align		4
.L_2022:
        /*0048*/ 	.byte	0x03, 0x50
        /*004a*/ 	.short	0x0000


	//----- nvinfo : EIATTR_MAXREG_COUNT
	.align		4
        /*004c*/ 	.byte	0x03, 0x1b
        /*004e*/ 	.short	0x00ff


	//----- nvinfo : EIATTR_MERCURY_ISA_VERSION
	.align		4
        /*0050*/ 	.byte	0x03, 0x5f
        /*0052*/ 	.short	0x0101


	//----- nvinfo : EIATTR_VRC_CTA_INIT_COUNT
	.align		4
        /*0054*/ 	.byte	0x02, 0x4a
	.zero		1
	.zero		1


	//----- nvinfo : EIATTR_EXIT_INSTR_OFFSETS
	.align		4
        /*0058*/ 	.byte	0x04, 0x1c
        /*005a*/ 	.short	(.L_2024 - .L_2023)


	//   ....[0]....
.L_2023:
        /*005c*/ 	.word	0x000000a0


	//   ....[1]....
        /*0060*/ 	.word	0x00000160


	//----- nvinfo : EIATTR_CBANK_PARAM_SIZE
	.align		4
.L_2024:
        /*0064*/ 	.byte	0x03, 0x19
        /*0066*/ 	.short	0x001c


	//----- nvinfo : EIATTR_PARAM_CBANK
	.align		4
        /*0068*/ 	.byte	0x04, 0x0a
        /*006a*/ 	.short	(.L_2026 - .L_2025)
	.align		4
.L_2025:
        /*006c*/ 	.word	index@(.nv.constant0.one_hot_kernel)
        /*0070*/ 	.short	0x0380
        /*0072*/ 	.short	0x001c


	//----- nvinfo : EIATTR_SW_WAR
	.align		4
.L_2026:
        /*0074*/ 	.byte	0x04, 0x36
        /*0076*/ 	.short	(.L_2028 - .L_2027)
.L_2027:
        /*0078*/ 	.word	0x00000008
.L_2028:


//--------------------- .nv.info.axpy_kernel      --------------------------
	.section	.nv.info.axpy_kernel,"",@"SHT_CUDA_INFO"
	.sectionflags	@""
	.align	4


	//----- nvinfo : EIATTR_CUDA_API_VERSION
	.align		4
        /*0000*/ 	.byte	0x04, 0x37
        /*0002*/ 	.short	(.L_2030 - .L_2029)
.L_2029:
        /*0004*/ 	.word	0x00000082


	//----- nvinfo : EIATTR_KPARAM_INFO
	.align		4
.L_2030:
        /*0008*/ 	.byte	0x04, 0x17
        /*000a*/ 	.short	(.L_2032 - .L_2031)
.L_2031:
        /*000c*/ 	.word	0x00000000
        /*0010*/ 	.short	0x0004
        /*0012*/ 	.short	0x0020
        /*0014*/ 	.byte	0x00, 0xf0, 0x11, 0x00


	//----- nvinfo : EIATTR_KPARAM_INFO
	.align		4
.L_2032:
        /*0018*/ 	.byte	0x04, 0x17
        /*001a*/ 	.short	(.L_2034 - .L_2033)
.L_2033:
        /*001c*/ 	.word	0x00000000
        /*0020*/ 	.short	0x0003
        /*0022*/ 	.short	0x0018
        /*0024*/ 	.byte	0x00, 0xf5, 0x21, 0x00


	//----- nvinfo : EIATTR_KPARAM_INFO
	.align		4
.L_2034:
        /*0028*/ 	.byte	0x04, 0x17
        /*002a*/ 	.short	(.L_2036 - .L_2035)
.L_2035:
        /*002c*/ 	.word	0x00000000
        /*0030*/ 	.short	0x0002
        /*0032*/ 	.short	0x0010
        /*0034*/ 	.byte	0x00, 0xf0, 0x11, 0x00


	//----- nvinfo : EIATTR_KPARAM_INFO
	.align		4
.L_2036:
        /*0038*/ 	.byte	0x04, 0x17
        /*003a*/ 	.short	(.L_2038 - .L_2037)
.L_2037:
        /*003c*/ 	.word	0x00000000
        /*0040*/ 	.short	0x0001
        /*0042*/ 	.short	0x0008
        /*0044*/ 	.byte	0x00, 0xf5, 0x21, 0x00


	//----- nvinfo : EIATTR_KPARAM_INFO
	.align		4
.L_2038:
        /*0048*/ 	.byte	0x04, 0x17
        /*004a*/ 	.short	(.L_2040 - .L_2039)
.L_2039:
        /*004c*/ 	.word	0x00000000
        /*0050*/ 	.short	0x0000
        /*0052*/ 	.short	0x0000
        /*0054*/ 	.byte	0x00, 0xf0, 0x11, 0x00


	//----- nvinfo : EIATTR_SPARSE_MMA_MASK
	.align		4
.L_2040:
        /*0058*/ 	.byte	0x03, 0x50
        /*005a*/ 	.short	0x0000


	//----- nvinfo : EIATTR_MAXREG_COUNT
	.align		4
        /*005c*/ 	.byte	0x03, 0x1b
        /*005e*/ 	.short	0x00ff


	//----- nvinfo : EIATTR_MERCURY_ISA_VERSION
	.align		4
        /*0060*/ 	.byte	0x03, 0x5f
        /*0062*/ 	.short	0x0101


	//----- nvinfo : EIATTR_VRC_CTA_INIT_COUNT
	.align		4
        /*0064*/ 	.byte	0x02, 0x4a
	.zero		1
	.zero		1


	//----- nvinfo : EIATTR_EXIT_INSTR_OFFSETS
	.align		4
        /*0068*/ 	.byte	0x04, 0x1c
        /*006a*/ 	.short	(.L_2042 - .L_2041)


	//   ....[0]....
.L_2041:
        /*006c*/ 	.word	0x000000a0


	//   ....[1]....
        /*0070*/ 	.word	0x00000180


	//----- nvinfo : EIATTR_CBANK_PARAM_SIZE
	.align		4
.L_2042:
        /*0074*/ 	.byte	0x03, 0x19
        /*0076*/ 	.short	0x0024


	//----- nvinfo : EIATTR_PARAM_CBANK
	.align		4
        /*0078*/ 	.byte	0x04, 0x0a
        /*007a*/ 	.short	(.L_2044 - .L_2043)
	.align		4
.L_2043:
        /*007c*/ 	.word	index@(.nv.constant0.axpy_kernel)
        /*0080*/ 	.short	0x0380
        /*0082*/ 	.short	0x0024


	//----- nvinfo : EIATTR_SW_WAR
	.align		4
.L_2044:
        /*0084*/ 	.byte	0x04, 0x36
        /*0086*/ 	.short	(.L_2046 - .L_2045)
.L_2045:
        /*0088*/ 	.word	0x00000008
.L_2046:


//--------------------- .nv.info.copy_kernel      --------------------------
	.section	.nv.info.copy_kernel,"",@"SHT_CUDA_INFO"
	.sectionflags	@""
	.align	4


	//----- nvinfo : EIATTR_CUDA_API_VERSION
	.align		4
        /*0000*/ 	.byte	0x04, 0x37
        /*0002*/ 	.short	(.L_2048 - .L_2047)
.L_2047:
        /*0004*/ 	.word	0x00000082


	//----- nvinfo : EIATTR_KPARAM_INFO
	.align		4
.L_2048:
        /*0008*/ 	.byte	0x04, 0x17
        /*000a*/ 	.short	(.L_2050 - .L_2049)
.L_2049:
        /*000c*/ 	.word	0x00000000
        /*0010*/ 	.short	0x0004
        /*0012*/ 	.short	0x0020
        /*0014*/ 	.byte	0x00, 0xf0, 0x11, 0x00


	//----- nvinfo : EIATTR_KPARAM_INFO
	.align		4
.L_2050:
        /*0018*/ 	.byte	0x04, 0x17
        /*001a*/ 	.short	(.L_2052 - .L_2051)
.L_2051:
        /*001c*/ 	.word	0x00000000
        /*0020*/ 	.short	0x0003
        /*0022*/ 	.short	0x0018
        /*0024*/ 	.byte	0x00, 0xf5, 0x21, 0x00


	//----- nvinfo : EIATTR_KPARAM_INFO
	.align		4
.L_2052:
        /*0028*/ 	.byte	0x04, 0x17
        /*002a*/ 	.short	(.L_2054 - .L_2053)
.L_2053:
        /*002c*/ 	.word	0x00000000
        /*0030*/ 	.short	0x0002
        /*0032*/ 	.short	0x0010
        /*0034*/ 	.byte	0x00, 0xf0, 0x11, 0x00


	//----- nvinfo : EIATTR_KPARAM_INFO
	.align		4
.L_2054:
        /*0038*/ 	.byte	0x04, 0x17
        /*003a*/ 	.short	(.L_2056 - .L_2055)
.L_2055:
        /*003c*/ 	.word	0x00000000
        /*0040*/ 	.short	0x0001
        /*0042*/ 	.short	0x0008
        /*0044*/ 	.byte	0x00, 0xf5, 0x21, 0x00


	//----- nvinfo : EIATTR_KPARAM_INFO
	.align		4
.L_2056:
        /*0048*/ 	.byte	0x04, 0x17
        /*004a*/ 	.short	(.L_2058 - .L_2057)
.L_2057:
        /*004c*/ 	.word	0x00000000
        /*0050*/ 	.short	0x0000
        /*0052*/ 	.short	0x0000
        /*0054*/ 	.byte	0x00, 0xf0, 0x11, 0x00


	//----- nvinfo : EIATTR_SPARSE_MMA_MASK
	.align		4
.L_2058:
        /*0058*/ 	.byte	0x03, 0x50
        /*005a*/ 	.short	0x0000


	//----- nvinfo : EIATTR_MAXREG_COUNT
	.align		4
        /*005c*/ 	.byte	0x03, 0x1b
        /*005e*/ 	.short	0x00ff


	//----- nvinfo : EIATTR_MERCURY_ISA_VERSION
	.align		4
        /*0060*/ 	.byte	0x03, 0x5f
        /*0062*/ 	.short	0x0101


	//----- nvinfo : EIATTR_VRC_CTA_INIT_COUNT
	.align		4
        /*0064*/ 	.byte	0x02, 0x4a
	.zero		1
	.zero		1


	//----- nvinfo : EIATTR_EXIT_INSTR_OFFSETS
	.align		4
        /*0068*/ 	.byte	0x04, 0x1c
        /*006a*/ 	.short	(.L_2060 - .L_2059)


	//   ....[0]....
.L_2059:
        /*006c*/ 	.word	0x000000a0


	//   ....[1]....
        /*0070*/ 	.word	0x00000160


	//----- nvinfo : EIATTR_CBANK_PARAM_SIZE
	.align		4
.L_2060:
        /*0074*/ 	.byte	0x03, 0x19
        /*0076*/ 	.short	0x0024


	//----- nvinfo : EIATTR_PARAM_CBANK
	.align		4
        /*0078*/ 	.byte	0x04, 0x0a
        /*007a*/ 	.short	(.L_2062 - .L_2061)
	.align		4
.L_2061:
        /*007c*/ 	.word	index@(.nv.constant0.copy_kernel)
        /*0080*/ 	.short	0x0380
        /*0082*/ 	.short	0x0024


	//----- nvinfo : EIATTR_SW_WAR
	.align		4
.L_2062:
        /*0084*/ 	.byte	0x04, 0x36
        /*0086*/ 	.short	(.L_2064 - .L_2063)
.L_2063:
        /*0088*/ 	.word	0x00000008
.L_2064:


//--------------------- .nv.info.abs_backward_kernel --------------------------
	.section	.nv.info.abs_backward_kernel,"",@"SHT_CUDA_INFO"
	.sectionflags	@""
	.align	4


	//----- nvinfo : EIATTR_CUDA_API_VERSION
	.align		4
        /*0000*/ 	.byte	0x04, 0x37
        /*0002*/ 	.short	(.L_2066 - .L_2065)
.L_2065:
        /*0004*/ 	.word	0x00000082


	//----- nvinfo : EIATTR_KPARAM_INFO
	.align		4
.L_2066:
        /*0008*/ 	.byte	0x04, 0x17
        /*000a*/ 	.short	(.L_2068 - .L_2067)
.L_2067:
        /*000c*/ 	.word	0x00000000
        /*0010*/ 	.short	0x0003
        /*0012*/ 	.short	0x0018
        /*0014*/ 	.byte	0x00, 0xf5, 0x21, 0x00


	//----- nvinfo : EIATTR_KPARAM_INFO
	.align		4
.L_2068:
        /*0018*/ 	.byte	0x04, 0x17
        /*001a*/ 	.short	(.L_2070 - .L_2069)
.L_2069:
        /*001c*/ 	.word	0x00000000
        /*0020*/ 	.short	0x0002
        /*0022*/ 	.short	0x0010
        /*0024*/ 	.byte	0x00, 0xf5, 0x21, 0x00


	//----- nvinfo : EIATTR_KPARAM_INFO
	.align		4
.L_2070:
        /*0028*/ 	.byte	0x04, 0x17
        /*002a*/ 	.short	(.L_2072 - .L_2071)
.L_2071:
        /*002c*/ 	.word	0x00000000
        /*0030*/ 	.short	0x0001
        /*0032*/ 	.short	0x0008
        /*0034*/ 	.byte	0x00, 0xf5, 0x21, 0x00


	//----- nvinfo : EIATTR_KPARAM_INFO
	.align		4
.L_2072:
        /*0038*/ 	.byte	0x04, 0x17
        /*003a*/ 	.short	(.L_2074 - .L_2073)
.L_2073:
        /*003c*/ 	.word	0x00000000
        /*0040*/ 	.short	0x0000
        /*0042*/ 	.short	0x0000
        /*0044*/ 	.byte	0x00, 0xf0, 0x11, 0x00


	//----- nvinfo : EIATTR_SPARSE_MMA_MASK
	.align		4
.L_2074:
        /*0048*/ 	.byte	0x03, 0x50
        /*004a*/ 	.short	0x0000


	//----- nvinfo : EIATTR_MAXREG_COUNT
	.align		4
        /*004c*/ 	.byte	0x03, 0x1b
        /*004e*/ 	.short	0x00ff


	//----- nvinfo : EIATTR_MERCURY_ISA_VERSION
	.align		4
        /*0050*/ 	.byte	0x03, 0x5f
        /*0052*/ 	.short	0x0101


	//----- nvinfo : EIATTR_VRC_CTA_INIT_COUNT
	.align		4
        /*0054*/ 	.byte	0x02, 0x4a
	.zero		1
	.zero		1


	//----- nvinfo : EIATTR_EXIT_INSTR_OFFSETS
	.align		4
        /*0058*/ 	.byte	0x04, 0x1c
        /*005a*/ 	.short	(.L_2076 - .L_2075)


	//   ....[0]....
.L_2075:
        /*005c*/ 	.word	0x000000a0


	//   ....[1]....
        /*0060*/ 	.word	0x000001a0


	//----- nvinfo : EIATTR_CBANK_PARAM_SIZE
	.align		4
.L_2076:
        /*0064*/ 	.byte	0x03, 0x19
        /*0066*/ 	.short	0x0020


	//----- nvinfo : EIATTR_PARAM_CBANK
	.align		4
        /*0068*/ 	.byte	0x04, 0x0a
        /*006a*/ 	.short	(.L_2078 - .L_2077)
	.align		4
.L_2077:
        /*006c*/ 	.word	index@(.nv.constant0.abs_backward_kernel)
        /*0070*/ 	.short	0x0380
        /*0072*/ 	.short	0x0020


	//----- nvinfo : EIATTR_SW_WAR
	.align		4
.L_2078:
        /*0074*/ 	.byte	0x04, 0x36
        /*0076*/ 	.short	(.L_2080 - .L_2079)
.L_2079:
        /*0078*/ 	.word	0x00000008
.L_2080:


//--------------------- .nv.info.abs_kernel       --------------------------
	.section	.nv.info.abs_kernel,"",@"SHT_CUDA_INFO"
	.sectionflags	@""
	.align	4


	//----- nvinfo : EIATTR_CUDA_API_VERSION
	.align		4
        /*0000*/ 	.byte	0x04, 0x37
        /*0002*/ 	.short	(.L_2082 - .L_2081)
.L_2081:
        /*0004*/ 	.word	0x00000082


	//----- nvinfo : EIATTR_KPARAM_INFO
	.align		4
.L_2082:
        /*0008*/ 	.byte	0x04, 0x17
        /*000a*/ 	.short	(.L_2084 - .L_2083)
.L_2083:
        /*000c*/ 	.word	0x00000000
        /*0010*/ 	.short	0x0002
        /*0012*/ 	.short	0x0010
        /*0014*/ 	.byte	0x00, 0xf5, 0x21, 0x00


	//----- nvinfo : EIATTR_KPARAM_INFO
	.align		4
.L_2084:
        /*0018*/ 	.byte	0x04, 0x17
        /*001a*/ 	.short	(.L_2086 - .L_2085)
.L_2085:
        /*001c*/ 	.word	0x00000000
        /*0020*/ 	.short	0x0001
        /*0022*/ 	.short	0x0008
        /*0024*/ 	.byte	0x00, 0xf5, 0x21, 0x00


	//----- nvinfo : EIATTR_KPARAM_INFO
	.align		4
.L_2086:
        /*0028*/ 	.byte	0x04, 0x17
        /*002a*/ 	.short	(.L_2088 - .L_2087)
.L_2087:
        /*002c*/ 	.word	0x00000000
        /*0030*/ 	.short	0x0000
        /*0032*/ 	.short	0x0000
        /*0034*/ 	.byte	0x00, 0xf0, 0x11, 0x00


	//----- nvinfo : EIATTR_SPARSE_MMA_MASK
	.align		4
.L_2088:
        /*0038*/ 	.byte	0x03, 0x50
        /*003a*/ 	.short	0x0000


	//----- nvinfo : EIATTR_MAXREG_COUNT
	.align		4
        /*003c*/ 	.byte	0x03, 0x1b
        /*003e*/ 	.short	0x00ff


	//----- nvinfo : EIATTR_MERCURY_ISA_VERSION
	.align		4
        /*0040*/ 	.byte	0x03, 0x5f
        /*0042*/ 	.short	0x0101


	//----- nvinfo : EIATTR_VRC_CTA_INIT_COUNT
	.align		4
        /*0044*/ 	.byte	0x02, 0x4a
	.zero		1
	.zero		1


	//----- nvinfo : EIATTR_EXIT_INSTR_OFFSETS
	.align		4
        /*0048*/ 	.byte	0x04, 0x1c
        /*004a*/ 	.short	(.L_2090 - .L_2089)


	//   ....[0]....
.L_2089:
        /*004c*/ 	.word	0x000000a0


	//   ....[1]....
        /*0050*/ 	.word	0x00000130


	//----- nvinfo : EIATTR_CBANK_PARAM_SIZE
	.align		4
.L_2090:
        /*0054*/ 	.byte	0x03, 0x19
        /*0056*/ 	.short	0x0018


	//----- nvinfo : EIATTR_PARAM_CBANK
	.align		4
        /*0058*/ 	.byte	0x04, 0x0a
        /*005a*/ 	.short	(.L_2092 - .L_2091)
	.align		4
.L_2091:
        /*005c*/ 	.word	index@(.nv.constant0.abs_kernel)
        /*0060*/ 	.short	0x0380
        /*0062*/ 	.short	0x0018


	//----- nvinfo : EIATTR_SW_WAR
	.align		4
.L_2092:
        /*0064*/ 	.byte	0x04, 0x36
        /*0066*/ 	.short	(.L_2094 - .L_2093)
.L_2093:
        /*0068*/ 	.word	0x00000008
.L_2094:


//--------------------- .nv.info.fill_kernel      --------------------------
	.section	.nv.info.fill_kernel,"",@"SHT_CUDA_INFO"
	.sectionflags	@""
	.align	4


	//----- nvinfo : EIATTR_CUDA_API_VERSION
	.align		4
        /*0000*/ 	.byte	0x04, 0x37
        /*0002*/ 	.short	(.L_2096 - .L_2095)
.L_2095:
        /*0004*/ 	.word	0x00000082


	//----- nvinfo : EIATTR_KPARAM_INFO
	.align		4
.L_2096:
        /*0008*/ 	.byte	0x04, 0x17
        /*000a*/ 	.short	(.L_2098 - .L_2097)
.L_2097:
        /*000c*/ 	.word	0x00000000
        /*0010*/ 	.short	0x0002
        /*0012*/ 	.short	0x0008
        /*0014*/ 	.byte	0x00, 0xf5, 0x21, 0x00


	//----- nvinfo : EIATTR_KPARAM_INFO
	.align		4
.L_2098:
        /*0018*/ 	.byte	0x04, 0x17
        /*001a*/ 	.short	(.L_2100 - .L_2099)
.L_2099:
        /*001c*/ 	.word	0x00000000
        /*0020*/ 	.short	0x0001
        /*0022*/ 	.short	0x0004
        /*0024*/ 	.byte	0x00, 0xf0, 0x11, 0x00


	//----- nvinfo : EIATTR_KPARAM_INFO
	.align		4
.L_2100:
        /*0028*/ 	.byte	0x04, 0x17
        /*002a*/ 	.short	(.L_2102 - .L_2101)
.L_2101:
        /*002c*/ 	.word	0x00000000
        /*0030*/ 	.short	0x0000
        /*0032*/ 	.short	0x0000
        /*0034*/ 	.byte	0x00, 0xf0, 0x11, 0x00


	//----- nvinfo : EIATTR_SPARSE_MMA_MASK
	.align		4
.L_2102:
        /*0038*/ 	.byte	0x03, 0x50
        /*003a*/ 	.short	0x0000


	//----- nvinfo : EIATTR_MAXREG_COUNT
	.align		4
        /*003c*/ 	.byte	0x03, 0x1b
        /*003e*/ 	.short	0x00ff


	//----- nvinfo : EIATTR_MERCURY_ISA_VERSION
	.align		4
        /*0040*/ 	.byte	0x03, 0x5f
        /*0042*/ 	.short	0x0101


	//----- nvinfo : EIATTR_VRC_CTA_INIT_COUNT
	.align		4
        /*0044*/ 	.byte	0x02, 0x4a
	.zero		1
	.zero		1


	//----- nvinfo : EIATTR_EXIT_INSTR_OFFSETS
	.align		4
        /*0048*/ 	.byte	0x04, 0x1c
        /*004a*/ 	.short	(.L_2104 - .L_2103)


	//   ....[0]....
.L_2103:
        /*004c*/ 	.word	0x000000a0


	//   ....[1]....
        /*0050*/ 	.word	0x00000100


	//----- nvinfo : EIATTR_CBANK_PARAM_SIZE
	.align		4
.L_2104:
        /*0054*/ 	.byte	0x03, 0x19
        /*0056*/ 	.short	0x0010


	//----- nvinfo : EIATTR_PARAM_CBANK
	.align		4
        /*0058*/ 	.byte	0x04, 0x0a
        /*005a*/ 	.short	(.L_2106 - .L_2105)
	.align		4
.L_2105:
        /*005c*/ 	.word	index@(.nv.constant0.fill_kernel)
        /*0060*/ 	.short	0x0380
        /*0062*/ 	.short	0x0010


	//----- nvinfo : EIATTR_SW_WAR
	.align		4
.L_2106:
        /*0064*/ 	.byte	0x04, 0x36
        /*0066*/ 	.short	(.L_2108 - .L_2107)
.L_2107:
        /*0068*/ 	.word	0x00000008
.L_2108:


//--------------------- .nv.callgraph             --------------------------
	.section	.nv.callgraph,"",@"SHT_CUDA_CALLGRAPH"
	.align	4
	.sectionentsize	8
	.align		4
        /*0000*/ 	.word	0x00000000
	.align		4
        /*0004*/ 	.word	0xffffffff
	.align		4
        /*0008*/ 	.word	0x00000000
	.align		4
        /*000c*/ 	.word	0xfffffffe
	.align		4
        /*0010*/ 	.word	0x00000000
	.align		4
        /*0014*/ 	.word	0xfffffffd
	.align		4
        /*0018*/ 	.word	0x00000000
	.align		4
        /*001c*/ 	.word	0xfffffffc


//--------------------- .nv.constant4             --------------------------
	.section	.nv.constant4,"a",@progbits
	.align	8
	.align		8
.nv.constant4:
        /*0000*/ 	.dword	__cudart_i2opi_f


//--------------------- .text.update_ema          --------------------------
	.section	.text.update_ema,"ax",@progbits
	.align	128
        .global         update_ema
        .type           update_ema,@function
        .size           update_ema,(.L_x_529 - update_ema)
        .other          update_ema,@"STO_CUDA_ENTRY STV_DEFAULT"
update_ema:
.text.update_ema:
[----:B------:R-:W-:Y:S01]  /*0000*/  LDC R1, c[0x0][0x37c] ;  /* 0x0000df00ff017b82 */ /* 0x000fe20000000800 */
[----:B------:R-:W0:Y:S07]  /*0010*/  S2R R0, SR_TID.X ;  /* 0x0000000000007919 */ /* 0x000e2e0000002100 */
[----:B------:R-:W-:Y:S01]  /*0020*/  S2UR UR4, SR_CTAID.X ;  /* 0x00000000000479c3 */ /* 0x000fe20000002500 */
[----:B------:R-:W1:Y:S01]  /*0030*/  LDCU UR6, c[0x0][0x370] ;  /* 0x00006e00ff0677ac */ /* 0x000e620008000800 */
[----:B------:R-:W2:Y:S06]  /*0040*/  LDCU UR7, c[0x0][0x380] ;  /* 0x00007000ff0777ac */ /* 0x000eac0008000800 */
[----:B------:R-:W1:Y:S08]  /*0050*/  S2UR UR5, SR_CTAID.Y ;  /* 0x00000000000579c3 */ /* 0x000e700000002600 */
[----:B------:R-:W0:Y:S01]  /*0060*/  LDC R7, c[0x0][0x360] ;  /* 0x0000d800ff077b82 */ /* 0x000e220000000800 */
[----:B-1----:R-:W-:-:S06]  /*0070*/  UIMAD UR4, UR5, UR6, UR4 ;  /* 0x00000006050472a4 */ /* 0x002fcc000f8e0204 */
[----:B0-----:R-:W-:-:S05]  /*0080*/  IMAD R7, R7, UR4, R0 ;  /* 0x0000000407077c24 */ /* 0x001fca000f8e0200 */
[----:B--2---:R-:W-:-:S13]  /*0090*/  ISETP.GE.AND P0, PT, R7, UR7, PT ;  /* 0x0000000707007c0c */ /* 0x004fda000bf06270 */
[----:B------:R-:W-:Y:S05]  /*00a0*/  @P0 EXIT ;  /* 0x000000000000094d */ /* 0x000fea0003800000 */
[----:B------:R-:W0:Y:S01]  /*00b0*/  LDC.64 R4, c[0x0][0x390] ;  /* 0x0000e400ff047b82 */ /* 0x000e220000000a00 */
[----:B------:R-:W1:Y:S07]  /*00c0*/  LDCU.64 UR4, c[0x0][0x358] ;  /* 0x00006b00ff0477ac */ /* 0x000e6e0008000a00 */
[----:B------:R-:W2:Y:S08]  /*00d0*/  LDC.64 R2, c[0x0][0x388] ;  /* 0x0000e200ff027b82 */ /* 0x000eb00000000a00 */
[----:B------:R-:W3:Y:S01]  /*00e0*/  LDC R6, c[0x0][0x398] ;  /* 0x0000e600ff067b82 */ /* 0x000ee20000000800 */
[----:B0-----:R-:W-:-:S06]  /*00f0*/  IMAD.WIDE R4, R7, 0x4, R4 ;  /* 0x0000000407047825 */ /* 0x001fcc00078e0204 */
[----:B-1----:R-:W4:Y:S01]  /*0100*/  LDG.E R4, desc[UR4][R4.64] ;  /* 0x0000000404047981 */ /* 0x002f22000c1e1900 */
[----:B--2---:R-:W-:-:S05]  /*0110*/  IMAD.WIDE R2, R7, 0x4, R2 ;  /* 0x0000000407027825 */ /* 0x004fca00078e0202 */
[----:B------:R-:W2:Y:S01]  /*0120*/  LDG.E R0, desc[UR4][R2.64] ;  /* 0x0000000402007981 */ /* 0x000ea2000c1e1900 */
[----:B---3--:R-:W-:-:S04]  /*0130*/  FADD R7, -R6, 1 ;  /* 0x3f80000006077421 */ /* 0x008fc80000000100 */
[----:B----4-:R-:W-:-:S04]  /*0140*/  FMUL R7, R4, R7 ;  /* 0x0000000704077220 */ /* 0x010fc80000400000 */
[----:B--2---:R-:W-:-:S05]  /*0150*/  FFMA R7, R0, R6, R7 ;  /* 0x0000000600077223 */ /* 0x004fca0000000007 */
[----:B------:R-:W-:Y:S01]  /*0160*/  STG.E desc[UR4][R2.64], R7 ;  /* 0x0000000702007986 */ /* 0x000fe2000c101904 */
[----:B------:R-:W-:Y:S05]  /*0170*/  EXIT ;  /* 0x000000000000794d */ /* 0x000fea0003800000 */
.L_x_0:
[----:B------:R-:W-:-:S00]  /*0180*/  BRA `(.L_x_0) ;  /* 0xfffffffc00fc7947 */ /* 0x000fc0000383ffff */
[----:B------:R-:W-:-:S00]  /*0190*/  NOP ;  /* 0x0000000000007918 */ /* 0x000fc00000000000 */
        /* <DEDUP_REMOVED lines=14> */
.L_x_529:


//--------------------- .text.cat_width_back_kernel --------------------------
	.section	.text.cat_width_back_kernel,"ax",@progbits
	.align	128
        .global         cat_width_back_kernel
        .type           cat_width_back_kernel,@function
        .size           cat_width_back_kernel,(.L_x_530 - cat_width_back_kernel)
        .other          cat_width_back_kernel,@"STO_CUDA_ENTRY STV_DEFAULT"
cat_width_back_kernel:
.text.cat_width_back_kernel:
[----:B------:R-:W-:Y:S01]  /*0000*/  LDC R1, c[0x0][0x37c] ;  /* 0x0000df00ff017b82 */ /* 0x000fe20000000800 */
[----:B------:R-:W0:Y:S07]  /*0010*/  S2R R3, SR_TID.X ;  /* 0x0000000000037919 */ /* 0x000e2e0000002100 */
[----:B------:R-:W-:Y:S01]  /*0020*/  S2UR UR4, SR_CTAID.X ;  /* 0x00000000000479c3 */ /* 0x000fe20000002500 */
[----:B------:R-:W1:Y:S01]  /*0030*/  LDCU UR6, c[0x0][0x370] ;  /* 0x00006e00ff0677ac */ /* 0x000e620008000800 */
[----:B------:R-:W2:Y:S06]  /*0040*/  LDCU UR7, c[0x0][0x380] ;  /* 0x00007000ff0777ac */ /* 0x000eac0008000800 */
[----:B------:R-:W1:Y:S08]  /*0050*/  S2UR UR5, SR_CTAID.Y ;  /* 0x00000000000579c3 */ /* 0x000e700000002600 */
[----:B------:R-:W0:Y:S08]  /*0060*/  LDC R0, c[0x0][0x360] ;  /* 0x0000d800ff007b82 */ /* 0x000e300000000800 */
[----:B------:R-:W3:Y:S01]  /*0070*/  LDC R5, c[0x0][0x3a0] ;  /* 0x0000e800ff057b82 */ /* 0x000ee20000000800 */
[----:B-1----:R-:W-:-:S06]  /*0080*/  UIMAD UR4, UR5, UR6, UR4 ;  /* 0x00000006050472a4 */ /* 0x002fcc000f8e0204 */
[----:B0-----:R-:W-:Y:S01]  /*0090*/  IMAD R0, R0, UR4, R3 ;  /* 0x0000000400007c24 */ /* 0x001fe2000f8e0203 */
[----:B---3--:R-:W-:-:S04]  /*00a0*/  ISETP.GE.AND P0, PT, R5, 0x1, PT ;  /* 0x000000010500780c */ /* 0x008fc80003f06270 */
[----:B--2---:R-:W-:-:S13]  /*00b0*/  ISETP.GE.OR P0, PT, R0, UR7, !P0 ;  /* 0x0000000700007c0c */ /* 0x004fda000c706670 */
[----:B------:R-:W-:Y:S05]  /*00c0*/  @P0 EXIT ;  /* 0x000000000000094d */ /* 0x000fea0003800000 */
[----:B------:R-:W-:Y:S01]  /*00d0*/  IMAD.SHL.U32 R2, R5, 0x2, RZ ;  /* 0x0000000205027824 */ /* 0x000fe200078e00ff */
[----:B------:R-:W0:Y:S01]  /*00e0*/  LDCU.64 UR12, c[0x0][0x358] ;  /* 0x00006b00ff0c77ac */ /* 0x000e220008000a00 */
[----:B------:R-:W-:-:S03]  /*00f0*/  IMAD R0, R0, R5, RZ ;  /* 0x0000000500007224 */ /* 0x000fc600078e02ff */
[----:B------:R-:W-:Y:S01]  /*0100*/  ISETP.GE.AND P1, PT, R2, 0x4, PT ;  /* 0x000000040200780c */ /* 0x000fe20003f26270 */
[----:B------:R-:W-:Y:S01]  /*0110*/  IMAD.SHL.U32 R13, R0, 0x2, RZ ;  /* 0x00000002000d7824 */ /* 0x000fe200078e00ff */
[----:B------:R-:W-:Y:S01]  /*0120*/  VIMNMX R6, PT, PT, R2, 0x1, !PT ;  /* 0x0000000102067848 */ /* 0x000fe20007fe0100 */
[----:B------:R-:W-:-:S03]  /*0130*/  IMAD.MOV.U32 R2, RZ, RZ, RZ ;  /* 0x000000ffff027224 */ /* 0x000fc600078e00ff */
[----:B------:R-:W-:-:S04]  /*0140*/  LOP3.LUT R3, R6, 0x3, RZ, 0xc0, !PT ;  /* 0x0000000306037812 */ /* 0x000fc800078ec0ff */
[----:B------:R-:W-:-:S03]  /*0150*/  ISETP.NE.AND P0, PT, R3, RZ, PT ;  /* 0x000000ff0300720c */ /* 0x000fc60003f05270 */
[----:B------:R-:W-:Y:S10]  /*0160*/  @!P1 BRA `(.L_x_1) ;  /* 0x0000000000d49947 */ /* 0x000ff40003800000 */
[----:B------:R-:W1:Y:S01]  /*0170*/  LDC R14, c[0x0][0x3a0] ;  /* 0x0000e800ff0e7b82 */ /* 0x000e620000000800 */
[----:B------:R-:W2:Y:S01]  /*0180*/  LDCU.64 UR8, c[0x0][0x390] ;  /* 0x00007200ff0877ac */ /* 0x000ea20008000a00 */
[----:B------:R-:W-:Y:S01]  /*0190*/  LOP3.LUT R2, R6, 0x7ffffffc, RZ, 0xc0, !PT ;  /* 0x7ffffffc06027812 */ /* 0x000fe200078ec0ff */
[----:B------:R-:W-:Y:S01]  /*01a0*/  IMAD.MOV.U32 R12, RZ, RZ, R0 ;  /* 0x000000ffff0c7224 */ /* 0x000fe200078e0000 */
[----:B------:R-:W-:Y:S01]  /*01b0*/  MOV R15, R13 ;  /* 0x0000000d000f7202 */ /* 0x000fe20000000f00 */
[----:B------:R-:W3:Y:S03]  /*01c0*/  LDCU.64 UR10, c[0x0][0x388] ;  /* 0x00007100ff0a77ac */ /* 0x000ee60008000a00 */
[----:B------:R-:W4:Y:S01]  /*01d0*/  LDC.64 R4, c[0x0][0x398] ;  /* 0x0000e600ff047b82 */ /* 0x000f220000000a00 */
[----:B------:R-:W0:Y:S01]  /*01e0*/  LDCU.64 UR14, c[0x0][0x398] ;  /* 0x00007300ff0e77ac */ /* 0x000e220008000a00 */
[----:B------:R-:W-:Y:S01]  /*01f0*/  UMOV UR4, URZ ;  /* 0x000000ff00047c82 */ /* 0x000fe20008000000 */
[----:B--2---:R-:W-:-:S02]  /*0200*/  UIADD3 UR7, UP0, UPT, UR8, 0x4, URZ ;  /* 0x0000000408077890 */ /* 0x004fc4000ff1e0ff */
[----:B---3--:R-:W-:Y:S02]  /*0210*/  UIADD3 UR5, UP1, UPT, UR10, 0x4, URZ ;  /* 0x000000040a057890 */ /* 0x008fe4000ff3e0ff */
[----:B------:R-:W-:Y:S02]  /*0220*/  UIADD3.X UR8, UPT, UPT, URZ, UR9, URZ, UP0, !UPT ;  /* 0x00000009ff087290 */ /* 0x000fe400087fe4ff */
[----:B0-----:R-:W-:-:S12]  /*0230*/  UIADD3.X UR6, UPT, UPT, URZ, UR11, URZ, UP1, !UPT ;  /* 0x0000000bff067290 */ /* 0x001fd80008ffe4ff */
.L_x_2:
[----:B-1----:R-:W-:Y:S01]  /*0240*/  ISETP.LE.U32.AND P2, PT, R14, UR4, PT ;  /* 0x000000040e007c0c */ /* 0x002fe2000bf43070 */
[----:B----4-:R-:W-:-:S12]  /*0250*/  IMAD.WIDE R16, R15, 0x4, R4 ;  /* 0x000000040f107825 */ /* 0x010fd800078e0204 */
[----:B------:R-:W2:Y:S01]  /*0260*/  @!P2 LDG.E R19, desc[UR12][R16.64] ;  /* 0x0000000c1013a981 */ /* 0x000ea2000c1e1900 */
[----:B------:R-:W-:Y:S02]  /*0270*/  IMAD.U32 R6, RZ, RZ, UR5 ;  /* 0x00000005ff067e24 */ /* 0x000fe4000f8e00ff */
[----:B------:R-:W-:Y:S02]  /*0280*/  IMAD.U32 R7, RZ, RZ, UR6 ;  /* 0x00000006ff077e24 */ /* 0x000fe4000f8e00ff */
[----:B------:R-:W-:Y:S01]  /*0290*/  IMAD.WIDE R6, R12, 0x4, R6 ;  /* 0x000000040c067825 */ /* 0x000fe200078e0206 */
[----:B------:R-:W-:Y:S02]  /*02a0*/  UIADD3 UR9, UPT, UPT, UR4, 0x1, URZ ;  /* 0x0000000104097890 */ /* 0x000fe4000fffe0ff */
[----:B------:R-:W-:Y:S02]  /*02b0*/  USHF.R.S32.HI UR10, URZ, 0x1f, UR4 ;  /* 0x0000001fff0a7899 */ /* 0x000fe40008011404 */
[----:B------:R-:W-:Y:S01]  /*02c0*/  IADD3 R9, P3, PT, R13, UR4, RZ ;  /* 0x000000040d097c10 */ /* 0x000fe2000ff7e0ff */
[----:B--2---:R0:W-:Y:S04]  /*02d0*/  @!P2 STG.E desc[UR12][R6.64+-0x4], R19 ;  /* 0xfffffc130600a986 */ /* 0x0041e8000c10190c */
[----:B------:R-:W2:Y:S01]  /*02e0*/  @P2 LDG.E R21, desc[UR12][R16.64] ;  /* 0x0000000c10152981 */ /* 0x000ea2000c1e1900 */
[----:B------:R-:W-:Y:S01]  /*02f0*/  ISETP.LE.U32.AND P1, PT, R14, UR9, PT ;  /* 0x000000090e007c0c */ /* 0x000fe2000bf23070 */
[----:B------:R-:W-:Y:S01]  /*0300*/  IMAD.U32 R10, RZ, RZ, UR7 ;  /* 0x00000007ff0a7e24 */ /* 0x000fe2000f8e00ff */
[----:B------:R-:W-:-:S02]  /*0310*/  MOV R11, UR8 ;  /* 0x00000008000b7c02 */ /* 0x000fc40008000f00 */
[----:B------:R-:W-:Y:S02]  /*0320*/  LEA.HI.X.SX32 R18, R13, UR10, 0x1, P3 ;  /* 0x0000000a0d127c11 */ /* 0x000fe400098f0eff */
[----:B------:R-:W-:Y:S01]  /*0330*/  LEA R8, P3, R9, UR14, 0x2 ;  /* 0x0000000e09087c11 */ /* 0x000fe2000f8610ff */
[----:B------:R-:W-:-:S03]  /*0340*/  IMAD.WIDE R10, R12, 0x4, R10 ;  /* 0x000000040c0a7825 */ /* 0x000fc600078e020a */
[----:B------:R-:W-:Y:S02]  /*0350*/  LEA.HI.X R9, R9, UR15, R18, 0x2, P3 ;  /* 0x0000000f09097c11 */ /* 0x000fe400098f1412 */
[----:B--2---:R-:W-:Y:S04]  /*0360*/  @P2 STG.E desc[UR12][R10.64+-0x4], R21 ;  /* 0xfffffc150a002986 */ /* 0x004fe8000c10190c */
[----:B------:R-:W2:Y:S01]  /*0370*/  @P1 LDG.E R17, desc[UR12][R8.64+0x4] ;  /* 0x0000040c08111981 */ /* 0x000ea2000c1e1900 */
[----:B------:R-:W-:-:S06]  /*0380*/  UIADD3 UR9, UPT, UPT, UR4, 0x2, URZ ;  /* 0x0000000204097890 */ /* 0x000fcc000fffe0ff */
[----:B------:R-:W-:Y:S01]  /*0390*/  ISETP.LE.U32.AND P2, PT, R14, UR9, PT ;  /* 0x000000090e007c0c */ /* 0x000fe2000bf43070 */
[----:B--2---:R1:W-:Y:S04]  /*03a0*/  @P1 STG.E desc[UR12][R10.64+-0x4], R17 ;  /* 0xfffffc110a001986 */ /* 0x0043e8000c10190c */
[----:B0-----:R-:W2:Y:S04]  /*03b0*/  @!P1 LDG.E R19, desc[UR12][R8.64+0x4] ;  /* 0x0000040c08139981 */ /* 0x001ea8000c1e1900 */
[----:B--2---:R2:W-:Y:S04]  /*03c0*/  @!P1 STG.E desc[UR12][R6.64+-0x4], R19 ;  /* 0xfffffc1306009986 */ /* 0x0045e8000c10190c */
[----:B------:R-:W3:Y:S01]  /*03d0*/  @P2 LDG.E R23, desc[UR12][R8.64+0x8] ;  /* 0x0000080c08172981 */ /* 0x000ee2000c1e1900 */
[----:B------:R-:W-:-:S06]  /*03e0*/  UIADD3 UR9, UPT, UPT, UR4, 0x3, URZ ;  /* 0x0000000304097890 */ /* 0x000fcc000fffe0ff */
[----:B------:R-:W-:Y:S01]  /*03f0*/  ISETP.LE.U32.AND P1, PT, R14, UR9, PT ;  /* 0x000000090e007c0c */ /* 0x000fe2000bf23070 */
[----:B---3--:R2:W-:Y:S04]  /*0400*/  @P2 STG.E desc[UR12][R10.64], R23 ;  /* 0x000000170a002986 */ /* 0x0085e8000c10190c */
[----:B------:R-:W3:Y:S04]  /*0410*/  @!P2 LDG.E R25, desc[UR12][R8.64+0x8] ;  /* 0x0000080c0819a981 */ /* 0x000ee8000c1e1900 */
[----:B---3--:R2:W-:Y:S04]  /*0420*/  @!P2 STG.E desc[UR12][R6.64], R25 ;  /* 0x000000190600a986 */ /* 0x0085e8000c10190c */
[----:B-1----:R-:W3:Y:S01]  /*0430*/  @P1 LDG.E R17, desc[UR12][R8.64+0xc] ;  /* 0x00000c0c08111981 */ /* 0x002ee2000c1e1900 */
[----:B------:R-:W-:-:S03]  /*0440*/  UIADD3 UR4, UPT, UPT, UR4, 0x4, URZ ;  /* 0x0000000404047890 */ /* 0x000fc6000fffe0ff */
[----:B---3--:R2:W-:Y:S04]  /*0450*/  @P1 STG.E desc[UR12][R10.64], R17 ;  /* 0x000000110a001986 */ /* 0x0085e8000c10190c */
[----:B------:R-:W3:Y:S01]  /*0460*/  @!P1 LDG.E R21, desc[UR12][R8.64+0xc] ;  /* 0x00000c0c08159981 */ /* 0x000ee2000c1e1900 */
[----:B------:R-:W-:Y:S02]  /*0470*/  VIADD R15, R15, 0x4 ;  /* 0x000000040f0f7836 */ /* 0x000fe40000000000 */
[----:B------:R-:W-:Y:S01]  /*0480*/  VIADD R12, R12, 0x2 ;  /* 0x000000020c0c7836 */ /* 0x000fe20000000000 */
[----:B---3--:R2:W-:Y:S01]  /*0490*/  @!P1 STG.E desc[UR12][R6.64], R21 ;  /* 0x0000001506009986 */ /* 0x0085e2000c10190c */
[----:B------:R-:W-:-:S13]  /*04a0*/  ISETP.NE.AND P1, PT, R2, UR4, PT ;  /* 0x0000000402007c0c */ /* 0x000fda000bf25270 */
[----:B--2---:R-:W-:Y:S05]  /*04b0*/  @P1 BRA `(.L_x_2) ;  /* 0xfffffffc00601947 */ /* 0x004fea000383ffff */
.L_x_1:
[----:B0-----:R-:W-:Y:S05]  /*04c0*/  @!P0 EXIT ;  /* 0x000000000000894d */ /* 0x001fea0003800000 */
[----:B------:R-:W0:Y:S01]  /*04d0*/  LDC.64 R4, c[0x0][0x398] ;  /* 0x0000e600ff047b82 */ /* 0x000e220000000a00 */
[----:B------:R-:W-:Y:S01]  /*04e0*/  IMAD.IADD R13, R13, 0x1, R2 ;  /* 0x000000010d0d7824 */ /* 0x000fe200078e0202 */
[----:B------:R-:W-:Y:S01]  /*04f0*/  IADD3 R3, PT, PT, -R3, RZ, RZ ;  /* 0x000000ff03037210 */ /* 0x000fe20007ffe1ff */
[----:B------:R-:W1:Y:S06]  /*0500*/  LDCU UR4, c[0x0][0x3a0] ;  /* 0x00007400ff0477ac */ /* 0x000e6c0008000800 */
.L_x_3:
[----:B-1----:R-:W-:Y:S01]  /*0510*/  ISETP.GE.U32.AND P0, PT, R2, UR4, PT ;  /* 0x0000000402007c0c */ /* 0x002fe2000bf06070 */
[----:B0-----:R-:W-:-:S12]  /*0520*/  IMAD.WIDE R10, R13, 0x4, R4 ;  /* 0x000000040d0a7825 */ /* 0x001fd800078e0204 */
[----:B------:R-:W2:Y:S01]  /*0530*/  @P0 LDG.E R15, desc[UR12][R10.64] ;  /* 0x0000000c0a0f0981 */ /* 0x000ea2000c1e1900 */
[----:B------:R-:W0:Y:S01]  /*0540*/  @P0 LDC.64 R6, c[0x0][0x390] ;  /* 0x0000e400ff060b82 */ /* 0x000e220000000a00 */
[----:B------:R-:W-:-:S05]  /*0550*/  SHF.R.U32.HI R17, RZ, 0x1, R2 ;  /* 0x00000001ff117819 */ /* 0x000fca0000011602 */
[----:B------:R-:W-:Y:S02]  /*0560*/  IMAD.IADD R17, R0, 0x1, R17 ;  /* 0x0000000100117824 */ /* 0x000fe400078e0211 */
[----:B------:R-:W1:Y:S02]  /*0570*/  @!P0 LDC.64 R8, c[0x0][0x388] ;  /* 0x0000e200ff088b82 */ /* 0x000e640000000a00 */
[----:B0-----:R-:W-:-:S05]  /*0580*/  @P0 IMAD.WIDE R6, R17, 0x4, R6 ;  /* 0x0000000411060825 */ /* 0x001fca00078e0206 */
[----:B--2---:R2:W-:Y:S04]  /*0590*/  @P0 STG.E desc[UR12][R6.64], R15 ;  /* 0x0000000f06000986 */ /* 0x0045e8000c10190c */
[----:B------:R-:W3:Y:S01]  /*05a0*/  @!P0 LDG.E R19, desc[UR12][R10.64] ;  /* 0x0000000c0a138981 */ /* 0x000ee2000c1e1900 */
[----:B-1----:R-:W-:Y:S01]  /*05b0*/  @!P0 IMAD.WIDE R8, R17, 0x4, R8 ;  /* 0x0000000411088825 */ /* 0x002fe200078e0208 */
[----:B------:R-:W-:-:S03]  /*05c0*/  IADD3 R2, PT, PT, R2, 0x1, RZ ;  /* 0x0000000102027810 */ /* 0x000fc60007ffe0ff */
[----:B------:R-:W-:Y:S02]  /*05d0*/  VIADD R3, R3, 0x1 ;  /* 0x0000000103037836 */ /* 0x000fe40000000000 */
[----:B------:R-:W-:Y:S01]  /*05e0*/  VIADD R13, R13, 0x1 ;  /* 0x000000010d0d7836 */ /* 0x000fe20000000000 */
[----:B---3--:R2:W-:Y:S02]  /*05f0*/  @!P0 STG.E desc[UR12][R8.64], R19 ;  /* 0x0000001308008986 */ /* 0x0085e4000c10190c */
[----:B------:R-:W-:-:S13]  /*0600*/  ISETP.NE.AND P0, PT, R3, RZ, PT ;  /* 0x000000ff0300720c */ /* 0x000fda0003f05270 */
[----:B--2---:R-:W-:Y:S05]  /*0610*/  @P0 BRA `(.L_x_3) ;  /* 0xfffffffc00bc0947 */ /* 0x004fea000383ffff */
[----:B------:R-:W-:Y:S05]  /*0620*/  EXIT ;  /* 0x000000000000794d */ /* 0x000fea0003800000 */
.L_x_4:
        /* <DEDUP_REMOVED lines=13> */
.L_x_530:


//--------------------- .text.cat_width_kernel    --------------------------
	.section	.text.cat_width_kernel,"ax",@progbits
	.align	128
        .global         cat_width_kernel
        .type           cat_width_kernel,@function
        .size           cat_width_kernel,(.L_x_531 - cat_width_kernel)
        .other          cat_width_kernel,@"STO_CUDA_ENTRY STV_DEFAULT"
cat_width_kernel:
.text.cat_width_kernel:
        /* <DEDUP_REMOVED lines=36> */
.L_x_6:
[----:B-1----:R-:W-:Y:S01]  /*0240*/  ISETP.LE.U32.AND P2, PT, R14, UR4, PT ;  /* 0x000000040e007c0c */ /* 0x002fe2000bf43070 */
[----:B------:R-:W-:Y:S02]  /*0250*/  IMAD.U32 R6, RZ, RZ, UR5 ;  /* 0x00000005ff067e24 */ /* 0x000fe4000f8e00ff */
[----:B------:R-:W-:Y:S02]  /*0260*/  IMAD.U32 R7, RZ, RZ, UR6 ;  /* 0x00000006ff077e24 */ /* 0x000fe4000f8e00ff */
[----:B------:R-:W-:-:S08]  /*0270*/  IMAD.WIDE R6, R10, 0x4, R6 ;  /* 0x000000040a067825 */ /* 0x000fd000078e0206 */
[----:B------:R-:W2:Y:S01]  /*0280*/  @!P2 LDG.E R19, desc[UR12][R6.64+-0x4] ;  /* 0xfffffc0c0613a981 */ /* 0x000ea2000c1e1900 */
[----:B------:R-:W-:Y:S01]  /*0290*/  MOV R9, UR8 ;  /* 0x0000000800097c02 */ /* 0x000fe20008000f00 */
[----:B------:R-:W-:Y:S02]  /*02a0*/  IMAD.U32 R8, RZ, RZ, UR7 ;  /* 0x00000007ff087e24 */ /* 0x000fe4000f8e00ff */
[----:B----4-:R-:W-:-:S04]  /*02b0*/  IMAD.WIDE R16, R15, 0x4, R4 ;  /* 0x000000040f107825 */ /* 0x010fc800078e0204 */
[----:B------:R-:W-:Y:S01]  /*02c0*/  IMAD.WIDE R8, R10, 0x4, R8 ;  /* 0x000000040a087825 */ /* 0x000fe200078e0208 */
[----:B------:R-:W-:Y:S01]  /*02d0*/  UIADD3 UR9, UPT, UPT, UR4, 0x1, URZ ;  /* 0x0000000104097890 */ /* 0x000fe2000fffe0ff */
[----:B--2---:R0:W-:Y:S04]  /*02e0*/  @!P2 STG.E desc[UR12][R16.64], R19 ;  /* 0x000000131000a986 */ /* 0x0041e8000c10190c */
[----:B------:R-:W2:Y:S01]  /*02f0*/  @P2 LDG.E R21, desc[UR12][R8.64+-0x4] ;  /* 0xfffffc0c08152981 */ /* 0x000ea2000c1e1900 */
[----:B------:R-:W-:Y:S01]  /*0300*/  ISETP.LE.U32.AND P1, PT, R14, UR9, PT ;  /* 0x000000090e007c0c */ /* 0x000fe2000bf23070 */
[----:B------:R-:W-:Y:S02]  /*0310*/  USHF.R.S32.HI UR9, URZ, 0x1f, UR4 ;  /* 0x0000001fff097899 */ /* 0x000fe40008011404 */
[----:B--2---:R1:W-:Y:S10]  /*0320*/  @P2 STG.E desc[UR12][R16.64], R21 ;  /* 0x0000001510002986 */ /* 0x0043f4000c10190c */
[----:B------:R-:W2:Y:S01]  /*0330*/  @P1 LDG.E R23, desc[UR12][R8.64+-0x4] ;  /* 0xfffffc0c08171981 */ /* 0x000ea2000c1e1900 */
[----:B------:R-:W-:-:S04]  /*0340*/  IADD3 R13, P2, PT, R11, UR4, RZ ;  /* 0x000000040b0d7c10 */ /* 0x000fc8000ff5e0ff */
[----:B------:R-:W-:Y:S02]  /*0350*/  LEA.HI.X.SX32 R18, R11, UR9, 0x1, P2 ;  /* 0x000000090b127c11 */ /* 0x000fe400090f0eff */
[----:B------:R-:W-:-:S04]  /*0360*/  LEA R12, P2, R13, UR14, 0x2 ;  /* 0x0000000e0d0c7c11 */ /* 0x000fc8000f8410ff */
[----:B------:R-:W-:Y:S01]  /*0370*/  LEA.HI.X R13, R13, UR15, R18, 0x2, P2 ;  /* 0x0000000f0d0d7c11 */ /* 0x000fe200090f1412 */
[----:B------:R-:W-:-:S04]  /*0380*/  UIADD3 UR9, UPT, UPT, UR4, 0x2, URZ ;  /* 0x0000000204097890 */ /* 0x000fc8000fffe0ff */
[----:B--2---:R2:W-:Y:S04]  /*0390*/  @P1 STG.E desc[UR12][R12.64+0x4], R23 ;  /* 0x000004170c001986 */ /* 0x0045e8000c10190c */
[----:B0-----:R-:W3:Y:S01]  /*03a0*/  @!P1 LDG.E R19, desc[UR12][R6.64+-0x4] ;  /* 0xfffffc0c06139981 */ /* 0x001ee2000c1e1900 */
[----:B------:R-:W-:-:S03]  /*03b0*/  ISETP.LE.U32.AND P2, PT, R14, UR9, PT ;  /* 0x000000090e007c0c */ /* 0x000fc6000bf43070 */
[----:B---3--:R3:W-:Y:S10]  /*03c0*/  @!P1 STG.E desc[UR12][R12.64+0x4], R19 ;  /* 0x000004130c009986 */ /* 0x0087f4000c10190c */
[----:B-1----:R-:W4:Y:S01]  /*03d0*/  @P2 LDG.E R17, desc[UR12][R8.64] ;  /* 0x0000000c08112981 */ /* 0x002f22000c1e1900 */
[----:B------:R-:W-:-:S06]  /*03e0*/  UIADD3 UR9, UPT, UPT, UR4, 0x3, URZ ;  /* 0x0000000304097890 */ /* 0x000fcc000fffe0ff */
[----:B------:R-:W-:Y:S01]  /*03f0*/  ISETP.LE.U32.AND P1, PT, R14, UR9, PT ;  /* 0x000000090e007c0c */ /* 0x000fe2000bf23070 */
[----:B----4-:R3:W-:Y:S04]  /*0400*/  @P2 STG.E desc[UR12][R12.64+0x8], R17 ;  /* 0x000008110c002986 */ /* 0x0107e8000c10190c */
[----:B------:R-:W4:Y:S04]  /*0410*/  @!P2 LDG.E R21, desc[UR12][R6.64] ;  /* 0x0000000c0615a981 */ /* 0x000f28000c1e1900 */
[----:B----4-:R3:W-:Y:S04]  /*0420*/  @!P2 STG.E desc[UR12][R12.64+0x8], R21 ;  /* 0x000008150c00a986 */ /* 0x0107e8000c10190c */
[----:B--2---:R-:W2:Y:S01]  /*0430*/  @P1 LDG.E R23, desc[UR12][R8.64] ;  /* 0x0000000c08171981 */ /* 0x004ea2000c1e1900 */
[----:B------:R-:W-:-:S03]  /*0440*/  UIADD3 UR4, UPT, UPT, UR4, 0x4, URZ ;  /* 0x0000000404047890 */ /* 0x000fc6000fffe0ff */
[----:B--2---:R3:W-:Y:S04]  /*0450*/  @P1 STG.E desc[UR12][R12.64+0xc], R23 ;  /* 0x00000c170c001986 */ /* 0x0047e8000c10190c */
[----:B------:R-:W2:Y:S01]  /*0460*/  @!P1 LDG.E R25, desc[UR12][R6.64] ;  /* 0x0000000c06199981 */ /* 0x000ea2000c1e1900 */
[----:B------:R-:W-:Y:S02]  /*0470*/  VIADD R15, R15, 0x4 ;  /* 0x000000040f0f7836 */ /* 0x000fe40000000000 */
[----:B------:R-:W-:Y:S01]  /*0480*/  VIADD R10, R10, 0x2 ;  /* 0x000000020a0a7836 */ /* 0x000fe20000000000 */
[----:B--2---:R3:W-:Y:S01]  /*0490*/  @!P1 STG.E desc[UR12][R12.64+0xc], R25 ;  /* 0x00000c190c009986 */ /* 0x0047e2000c10190c */
[----:B------:R-:W-:-:S13]  /*04a0*/  ISETP.NE.AND P1, PT, R2, UR4, PT ;  /* 0x0000000402007c0c */ /* 0x000fda000bf25270 */
[----:B---3--:R-:W-:Y:S05]  /*04b0*/  @P1 BRA `(.L_x_6) ;  /* 0xfffffffc00601947 */ /* 0x008fea000383ffff */
.L_x_5:
[----:B0-----:R-:W-:Y:S05]  /*04c0*/  @!P0 EXIT ;  /* 0x000000000000894d */ /* 0x001fea0003800000 */
[----:B------:R-:W0:Y:S01]  /*04d0*/  LDC.64 R4, c[0x0][0x398] ;  /* 0x0000e600ff047b82 */ /* 0x000e220000000a00 */
[----:B------:R-:W-:Y:S01]  /*04e0*/  IMAD.IADD R13, R11, 0x1, R2 ;  /* 0x000000010b0d7824 */ /* 0x000fe200078e0202 */
[----:B------:R-:W-:Y:S01]  /*04f0*/  IADD3 R3, PT, PT, -R3, RZ, RZ ;  /* 0x000000ff03037210 */ /* 0x000fe20007ffe1ff */
[----:B------:R-:W1:Y:S06]  /*0500*/  LDCU UR4, c[0x0][0x3a0] ;  /* 0x00007400ff0477ac */ /* 0x000e6c0008000800 */
.L_x_7:
[----:B-1----:R-:W-:Y:S02]  /*0510*/  ISETP.GE.U32.AND P0, PT, R2, UR4, PT ;  /* 0x0000000402007c0c */ /* 0x002fe4000bf06070 */
[----:B------:R-:W-:-:S05]  /*0520*/  SHF.R.U32.HI R15, RZ, 0x1, R2 ;  /* 0x00000001ff0f7819 */ /* 0x000fca0000011602 */
[----:B------:R-:W-:-:S06]  /*0530*/  IMAD.IADD R15, R0, 0x1, R15 ;  /* 0x00000001000f7824 */ /* 0x000fcc00078e020f */
[----:B------:R-:W1:Y:S08]  /*0540*/  @P0 LDC.64 R6, c[0x0][0x390] ;  /* 0x0000e400ff060b82 */ /* 0x000e700000000a00 */
[----:B------:R-:W2:Y:S01]  /*0550*/  @!P0 LDC.64 R8, c[0x0][0x388] ;  /* 0x0000e200ff088b82 */ /* 0x000ea20000000a00 */
[----:B-1----:R-:W-:-:S06]  /*0560*/  @P0 IMAD.WIDE R6, R15, 0x4, R6 ;  /* 0x000000040f060825 */ /* 0x002fcc00078e0206 */
[----:B------:R-:W3:Y:S01]  /*0570*/  @P0 LDG.E R7, desc[UR12][R6.64] ;  /* 0x0000000c06070981 */ /* 0x000ee2000c1e1900 */
[----:B0-----:R-:W-:-:S04]  /*0580*/  IMAD.WIDE R10, R13, 0x4, R4 ;  /* 0x000000040d0a7825 */ /* 0x001fc800078e0204 */
[----:B--2---:R-:W-:Y:S01]  /*0590*/  @!P0 IMAD.WIDE R8, R15, 0x4, R8 ;  /* 0x000000040f088825 */ /* 0x004fe200078e0208 */
[----:B---3--:R2:W-:Y:S05]  /*05a0*/  @P0 STG.E desc[UR12][R10.64], R7 ;  /* 0x000000070a000986 */ /* 0x0085ea000c10190c */
[----:B------:R-:W3:Y:S01]  /*05b0*/  @!P0 LDG.E R9, desc[UR12][R8.64] ;  /* 0x0000000c08098981 */ /* 0x000ee2000c1e1900 */
[----:B------:R-:W-:Y:S01]  /*05c0*/  VIADD R3, R3, 0x1 ;  /* 0x0000000103037836 */ /* 0x000fe20000000000 */
[----:B------:R-:W-:Y:S01]  /*05d0*/  IADD3 R2, PT, PT, R2, 0x1, RZ ;  /* 0x0000000102027810 */ /* 0x000fe20007ffe0ff */
[----:B------:R-:W-:Y:S01]  /*05e0*/  VIADD R13, R13, 0x1 ;  /* 0x000000010d0d7836 */ /* 0x000fe20000000000 */
[----:B---3--:R2:W-:Y:S02]  /*05f0*/  @!P0 STG.E desc[UR12][R10.64], R9 ;  /* 0x000000090a008986 */ /* 0x0085e4000c10190c */
[----:B------:R-:W-:-:S13]  /*0600*/  ISETP.NE.AND P0, PT, R3, RZ, PT ;  /* 0x000000ff0300720c */ /* 0x000fda0003f05270 */
[----:B--2---:R-:W-:Y:S05]  /*0610*/  @P0 BRA `(.L_x_7) ;  /* 0xfffffffc00bc0947 */ /* 0x004fea000383ffff */
[----:B------:R-:W-:Y:S05]  /*0620*/  EXIT ;  /* 0x000000000000794d */ /* 0x000fea0003800000 */
.L_x_8:
        /* <DEDUP_REMOVED lines=13> */
.L_x_531:


//--------------------- .text.mean_back_kernel    --------------------------
	.section	.text.mean_back_kernel,"ax",@progbits
	.align	128
        .global         mean_back_kernel
        .type           mean_back_kernel,@function
        .size           mean_back_kernel,(.L_x_513 - mean_back_kernel)
        .other          mean_back_kernel,@"STO_CUDA_ENTRY STV_DEFAULT"
mean_back_kernel:
.text.mean_back_kernel:
        /* <DEDUP_REMOVED lines=13> */
[----:B------:R-:W0:Y:S01]  /*00d0*/  LDC.64 R4, c[0x0][0x388] ;  /* 0x0000e200ff047b82 */ /* 0x000e220000000a00 */
[C---:B------:R-:W-:Y:S01]  /*00e0*/  ISETP.GE.U32.AND P0, PT, R6.reuse, 0x10, PT ;  /* 0x000000100600780c */ /* 0x040fe20003f06070 */
[----:B------:R-:W1:Y:S01]  /*00f0*/  LDCU.64 UR6, c[0x0][0x358] ;  /* 0x00006b00ff0677ac */ /* 0x000e620008000a00 */
[----:B------:R-:W-:Y:S02]  /*0100*/  HFMA2 R9, -RZ, RZ, 0, 0 ;  /* 0x00000000ff097431 */ /* 0x000fe400000001ff */
[CC--:B------:R-:W-:Y:S01]  /*0110*/  IMAD R2, R3.reuse, R6.reuse, RZ ;  /* 0x0000000603027224 */ /* 0x0c0fe200078e02ff */
[----:B------:R-:W-:Y:S01]  /*0120*/  LOP3.LUT R11, R6, 0xf, RZ, 0xc0, !PT ;  /* 0x0000000f060b7812 */ /* 0x000fe200078ec0ff */
[----:B0-----:R-:W-:Y:S01]  /*0130*/  IMAD.WIDE R4, R3, 0x4, R4 ;  /* 0x0000000403047825 */ /* 0x001fe200078e0204 */
[----:B------:R-:W-:-:S06]  /*0140*/  I2FP.F32.U32 R3, R6 ;  /* 0x0000000600037245 */ /* 0x000fcc0000201000 */
[----:B-1----:R-:W-:Y:S05]  /*0150*/  @!P0 BRA `(.L_x_9) ;  /* 0x0000001000108947 */ /* 0x002fea0003800000 */
[----:B------:R-:W0:Y:S01]  /*0160*/  LDCU.64 UR4, c[0x0][0x390] ;  /* 0x00007200ff0477ac */ /* 0x000e220008000a00 */
[----:B------:R-:W-:Y:S02]  /*0170*/  LOP3.LUT R9, R6, 0x7ffffff0, RZ, 0xc0, !PT ;  /* 0x7ffffff006097812 */ /* 0x000fe400078ec0ff */
[----:B------:R-:W-:Y:S02]  /*0180*/  MOV R10, R2 ;  /* 0x00000002000a7202 */ /* 0x000fe40000000f00 */
[----:B------:R-:W-:Y:S01]  /*0190*/  IADD3 R8, PT, PT, -R9, RZ, RZ ;  /* 0x000000ff09087210 */ /* 0x000fe20007ffe1ff */
[----:B0-----:R-:W-:-:S04]  /*01a0*/  UIADD3 UR4, UP0, UPT, UR4, 0x20, URZ ;  /* 0x0000002004047890 */ /* 0x001fc8000ff1e0ff */
[----:B------:R-:W-:-:S12]  /*01b0*/  UIADD3.X UR5, UPT, UPT, URZ, UR5, URZ, UP0, !UPT ;  /* 0x00000005ff057290 */ /* 0x000fd800087fe4ff */
.L_x_42:
[----:B------:R-:W2:Y:S01]  /*01c0*/  LDG.E R0, desc[UR6][R4.64] ;  /* 0x0000000604007981 */ /* 0x000ea2000c1e1900 */
[----:B0-----:R-:W0:Y:S01]  /*01d0*/  MUFU.RCP R6, R3 ;  /* 0x0000000300067308 */ /* 0x001e220000001000 */
[----:B------:R-:W-:Y:S01]  /*01e0*/  IADD3 R8, PT, PT, R8, 0x10, RZ ;  /* 0x0000001008087810 */ /* 0x000fe20007ffe0ff */
[----:B------:R-:W-:Y:S03]  /*01f0*/  BSSY.RECONVERGENT B2, `(.L_x_10) ;  /* 0x000000e000027945 */ /* 0x000fe60003800200 */
[----:B------:R-:W-:Y:S01]  /*0200*/  ISETP.NE.AND P2, PT, R8, RZ, PT ;  /* 0x000000ff0800720c */ /* 0x000fe20003f45270 */
[----:B0-----:R-:W-:-:S04]  /*0210*/  FFMA R7, -R3, R6, 1 ;  /* 0x3f80000003077423 */ /* 0x001fc80000000106 */
[----:B------:R-:W-:Y:S01]  /*0220*/  FFMA R13, R6, R7, R6 ;  /* 0x00000007060d7223 */ /* 0x000fe20000000006 */
[----:B------:R-:W-:Y:S02]  /*0230*/  MOV R6, UR4 ;  /* 0x0000000400067c02 */ /* 0x000fe40008000f00 */
[----:B------:R-:W-:-:S03]  /*0240*/  MOV R7, UR5 ;  /* 0x0000000500077c02 */ /* 0x000fc60008000f00 */
[----:B------:R-:W-:Y:S01]  /*0250*/  IMAD.WIDE R6, R10, 0x4, R6 ;  /* 0x000000040a067825 */ /* 0x000fe200078e0206 */
[----:B--2---:R-:W0:Y:S03]  /*0260*/  FCHK P0, R0, R3 ;  /* 0x0000000300007302 */ /* 0x004e260000000000 */
[----:B------:R-:W-:-:S04]  /*0270*/  FFMA R12, R0, R13, RZ ;  /* 0x0000000d000c7223 */ /* 0x000fc800000000ff */
[----:B------:R-:W-:-:S04]  /*0280*/  FFMA R14, -R3, R12, R0 ;  /* 0x0000000c030e7223 */ /* 0x000fc80000000100 */
[----:B------:R-:W-:Y:S01]  /*0290*/  FFMA R13, R13, R14, R12 ;  /* 0x0000000e0d0d7223 */ /* 0x000fe2000000000c */
[----:B0-----:R-:W-:Y:S06]  /*02a0*/  @!P0 BRA `(.L_x_11) ;  /* 0x0000000000088947 */ /* 0x001fec0003800000 */
[----:B------:R-:W-:-:S07]  /*02b0*/  MOV R14, 0x2d0 ;  /* 0x000002d0000e7802 */ /* 0x000fce0000000f00 */
[----:B------:R-:W-:Y:S05]  /*02c0*/  CALL.REL.NOINC `($__internal_0_$__cuda_sm3x_div_rn_noftz_f32_slowpath) ;  /* 0x0000001c00547944 */ /* 0x000fea0003c00000 */
.L_x_11:
[----:B------:R-:W-:Y:S05]  /*02d0*/  BSYNC.RECONVERGENT B2 ;  /* 0x0000000000027941 */ /* 0x000fea0003800200 */
.L_x_10:
[----:B------:R0:W-:Y:S04]  /*02e0*/  STG.E desc[UR6][R6.64+-0x20], R13 ;  /* 0xffffe00d06007986 */ /* 0x0001e8000c101906 */
[----:B------:R-:W2:Y:S01]  /*02f0*/  LDG.E R12, desc[UR6][R4.64] ;  /* 0x00000006040c7981 */ /* 0x000ea2000c1e1900 */
[----:B------:R-:W1:Y:S01]  /*0300*/  MUFU.RCP R0, R3 ;  /* 0x0000000300007308 */ /* 0x000e620000001000 */
[----:B------:R-:W-:Y:S01]  /*0310*/  BSSY.RECONVERGENT B2, `(.L_x_12) ;  /* 0x000000c000027945 */ /* 0x000fe20003800200 */
[----:B-1----:R-:W-:-:S04]  /*0320*/  FFMA R15, -R3, R0, 1 ;  /* 0x3f800000030f7423 */ /* 0x002fc80000000100 */
[----:B------:R-:W-:Y:S02]  /*0330*/  FFMA R0, R0, R15, R0 ;  /* 0x0000000f00007223 */ /* 0x000fe40000000000 */
[----:B--2---:R-:W1:Y:S02]  /*0340*/  FCHK P0, R12, R3 ;  /* 0x000000030c007302 */ /* 0x004e640000000000 */
[----:B------:R-:W-:-:S04]  /*0350*/  FFMA R15, R0, R12, RZ ;  /* 0x0000000c000f7223 */ /* 0x000fc800000000ff */
[----:B------:R-:W-:-:S04]  /*0360*/  FFMA R14, -R3, R15, R12 ;  /* 0x0000000f030e7223 */ /* 0x000fc8000000010c */
[----:B------:R-:W-:Y:S01]  /*0370*/  FFMA R15, R0, R14, R15 ;  /* 0x0000000e000f7223 */ /* 0x000fe2000000000f */
[----:B01----:R-:W-:Y:S06]  /*0380*/  @!P0 BRA `(.L_x_13) ;  /* 0x0000000000108947 */ /* 0x003fec0003800000 */
[----:B------:R-:W-:Y:S02]  /*0390*/  MOV R0, R12 ;  /* 0x0000000c00007202 */ /* 0x000fe40000000f00 */
[----:B------:R-:W-:-:S07]  /*03a0*/  MOV R14, 0x3c0 ;  /* 0x000003c0000e7802 */ /* 0x000fce0000000f00 */
[----:B------:R-:W-:Y:S05]  /*03b0*/  CALL.REL.NOINC `($__internal_0_$__cuda_sm3x_div_rn_noftz_f32_slowpath) ;  /* 0x0000001c00187944 */ /* 0x000fea0003c00000 */
[----:B------:R-:W-:-:S07]  /*03c0*/  MOV R15, R13 ;  /* 0x0000000d000f7202 */ /* 0x000fce0000000f00 */
.L_x_13:
[----:B------:R-:W-:Y:S05]  /*03d0*/  BSYNC.RECONVERGENT B2 ;  /* 0x0000000000027941 */ /* 0x000fea0003800200 */
.L_x_12:
        /* <DEDUP_REMOVED lines=14> */
.L_x_15:
[----:B------:R-:W-:Y:S05]  /*04c0*/  BSYNC.RECONVERGENT B2 ;  /* 0x0000000000027941 */ /* 0x000fea0003800200 */
.L_x_14:
        /* <DEDUP_REMOVED lines=15> */
.L_x_17:
[----:B------:R-:W-:Y:S05]  /*05c0*/  BSYNC.RECONVERGENT B2 ;  /* 0x0000000000027941 */ /* 0x000fea0003800200 */
.L_x_16:
        /* <DEDUP_REMOVED lines=14> */
.L_x_19:
[----:B------:R-:W-:Y:S05]  /*06b0*/  BSYNC.RECONVERGENT B2 ;  /* 0x0000000000027941 */ /* 0x000fea0003800200 */
.L_x_18:
        /* <DEDUP_REMOVED lines=15> */
.L_x_21:
[----:B------:R-:W-:Y:S05]  /*07b0*/  BSYNC.RECONVERGENT B2 ;  /* 0x0000000000027941 */ /* 0x000fea0003800200 */
.L_x_20:
        /* <DEDUP_REMOVED lines=14> */
.L_x_23:
[----:B------:R-:W-:Y:S05]  /*08a0*/  BSYNC.RECONVERGENT B2 ;  /* 0x0000000000027941 */ /* 0x000fea0003800200 */
.L_x_22:
        /* <DEDUP_REMOVED lines=15> */
.L_x_25:
[----:B------:R-:W-:Y:S05]  /*09a0*/  BSYNC.RECONVERGENT B2 ;  /* 0x0000000000027941 */ /* 0x000fea0003800200 */
.L_x_24:
        /* <DEDUP_REMOVED lines=14> */
.L_x_27:
[----:B------:R-:W-:Y:S05]  /*0a90*/  BSYNC.RECONVERGENT B2 ;  /* 0x0000000000027941 */ /* 0x000fea0003800200 */
.L_x_26:
        /* <DEDUP_REMOVED lines=15> */
.L_x_29:
[----:B------:R-:W-:Y:S05]  /*0b90*/  BSYNC.RECONVERGENT B2 ;  /* 0x0000000000027941 */ /* 0x000fea0003800200 */
.L_x_28:
        /* <DEDUP_REMOVED lines=14> */
.L_x_31:
[----:B------:R-:W-:Y:S05]  /*0c80*/  BSYNC.RECONVERGENT B2 ;  /* 0x0000000000027941 */ /* 0x000fea0003800200 */
.L_x_30:
        /* <DEDUP_REMOVED lines=15> */
.L_x_33:
[----:B------:R-:W-:Y:S05]  /*0d80*/  BSYNC.RECONVERGENT B2 ;  /* 0x0000000000027941 */ /* 0x000fea0003800200 */
.L_x_32:
        /* <DEDUP_REMOVED lines=14> */
.L_x_35:
[----:B------:R-:W-:Y:S05]  /*0e70*/  BSYNC.RECONVERGENT B2 ;  /* 0x0000000000027941 */ /* 0x000fea0003800200 */
.L_x_34:
        /* <DEDUP_REMOVED lines=15> */
.L_x_37:
[----:B------:R-:W-:Y:S05]  /*0f70*/  BSYNC.RECONVERGENT B2 ;  /* 0x0000000000027941 */ /* 0x000fea0003800200 */
.L_x_36:
        /* <DEDUP_REMOVED lines=14> */
.L_x_39:
[----:B------:R-:W-:Y:S05]  /*1060*/  BSYNC.RECONVERGENT B2 ;  /* 0x0000000000027941 */ /* 0x000fea0003800200 */
.L_x_38:
        /* <DEDUP_REMOVED lines=15> */
.L_x_41:
[----:B------:R-:W-:Y:S05]  /*1160*/  BSYNC.RECONVERGENT B2 ;  /* 0x0000000000027941 */ /* 0x000fea0003800200 */
.L_x_40:
[----:B------:R0:W-:Y:S01]  /*1170*/  STG.E desc[UR6][R6.64+0x1c], R15 ;  /* 0x00001c0f06007986 */ /* 0x0001e2000c101906 */
[----:B------:R-:W-:Y:S01]  /*1180*/  IADD3 R10, PT, PT, R10, 0x10, RZ ;  /* 0x000000100a0a7810 */ /* 0x000fe20007ffe0ff */
[----:B------:R-:W-:Y:S06]  /*1190*/  @P2 BRA `(.L_x_42) ;  /* 0xfffffff000082947 */ /* 0x000fec000383ffff */
.L_x_9:
[----:B------:R-:W-:-:S13]  /*11a0*/  ISETP.NE.AND P0, PT, R11, RZ, PT ;  /* 0x000000ff0b00720c */ /* 0x000fda0003f05270 */
[----:B------:R-:W-:Y:S05]  /*11b0*/  @!P0 EXIT ;  /* 0x000000000000894d */ /* 0x000fea0003800000 */
[----:B------:R-:W1:Y:S01]  /*11c0*/  LDCU UR4, c[0x0][0x398] ;  /* 0x00007300ff0477ac */ /* 0x000e620008000800 */
[----:B------:R-:W-:Y:S01]  /*11d0*/  ISETP.GE.U32.AND P0, PT, R11, 0x8, PT ;  /* 0x000000080b00780c */ /* 0x000fe20003f06070 */
[----:B-1----:R-:W-:-:S12]  /*11e0*/  ULOP3.LUT UR4, UR4, 0x7, URZ, 0xc0, !UPT ;  /* 0x0000000704047892 */ /* 0x002fd8000f8ec0ff */
[----:B------:R-:W-:Y:S05]  /*11f0*/  @!P0 BRA `(.L_x_43) ;  /* 0x0000000800008947 */ /* 0x000fea0003800000 */
[----:B0-----:R-:W2:Y:S01]  /*1200*/  LDG.E R6, desc[UR6][R4.64] ;  /* 0x0000000604067981 */ /* 0x001ea2000c1e1900 */
[----:B------:R-:W0:Y:S01]  /*1210*/  MUFU.RCP R0, R3 ;  /* 0x0000000300007308 */ /* 0x000e220000001000 */
[----:B------:R-:W-:Y:S01]  /*1220*/  BSSY.RECONVERGENT B2, `(.L_x_44) ;  /* 0x000000c000027945 */ /* 0x000fe20003800200 */
[----:B0-----:R-:W-:-:S04]  /*1230*/  FFMA R7, -R3, R0, 1 ;  /* 0x3f80000003077423 */ /* 0x001fc80000000100 */
[----:B------:R-:W-:Y:S02]  /*1240*/  FFMA R0, R0, R7, R0 ;  /* 0x0000000700007223 */ /* 0x000fe40000000000 */
[----:B--2---:R-:W0:Y:S02]  /*1250*/  FCHK P0, R6, R3 ;  /* 0x0000000306007302 */ /* 0x004e240000000000 */
[----:B------:R-:W-:-:S04]  /*1260*/  FFMA R7, R0, R6, RZ ;  /* 0x0000000600077223 */ /* 0x000fc800000000ff */
[----:B------:R-:W-:-:S04]  /*1270*/  FFMA R8, -R3, R7, R6 ;  /* 0x0000000703087223 */ /* 0x000fc80000000106 */
[----:B------:R-:W-:Y:S01]  /*1280*/  FFMA R11, R0, R8, R7 ;  /* 0x00000008000b7223 */ /* 0x000fe20000000007 */
[----:B0-----:R-:W-:Y:S06]  /*1290*/  @!P0 BRA `(.L_x_45) ;  /* 0x0000000000108947 */ /* 0x001fec0003800000 */
[----:B------:R-:W-:Y:S02]  /*12a0*/  MOV R0, R6 ;  /* 0x0000000600007202 */ /* 0x000fe40000000f00 */
[----:B------:R-:W-:-:S07]  /*12b0*/  MOV R14, 0x12d0 ;  /* 0x000012d0000e7802 */ /* 0x000fce0000000f00 */
[----:B------:R-:W-:Y:S05]  /*12c0*/  CALL.REL.NOINC `($__internal_0_$__cuda_sm3x_div_rn_noftz_f32_slowpath) ;  /* 0x0000000c00547944 */ /* 0x000fea0003c00000 */
[----:B------:R-:W-:-:S07]  /*12d0*/  MOV R11, R13 ;  /* 0x0000000d000b7202 */ /* 0x000fce0000000f00 */
.L_x_45:
[----:B------:R-:W-:Y:S05]  /*12e0*/  BSYNC.RECONVERGENT B2 ;  /* 0x0000000000027941 */ /* 0x000fea0003800200 */
.L_x_44:
[----:B------:R-:W0:Y:S01]  /*12f0*/  LDC.64 R6, c[0x0][0x390] ;  /* 0x0000e400ff067b82 */ /* 0x000e220000000a00 */
[----:B------:R-:W-:-:S05]  /*1300*/  IADD3 R13, PT, PT, R2, R9, RZ ;  /* 0x00000009020d7210 */ /* 0x000fca0007ffe0ff */
[----:B0-----:R-:W-:-:S05]  /*1310*/  IMAD.WIDE R6, R13, 0x4, R6 ;  /* 0x000000040d067825 */ /* 0x001fca00078e0206 */
        /* <DEDUP_REMOVED lines=14> */
.L_x_47:
[----:B------:R-:W-:Y:S05]  /*1400*/  BSYNC.RECONVERGENT B2 ;  /* 0x0000000000027941 */ /* 0x000fea0003800200 */
.L_x_46:
        /* <DEDUP_REMOVED lines=15> */
.L_x_49:
[----:B------:R-:W-:Y:S05]  /*1500*/  BSYNC.RECONVERGENT B2 ;  /* 0x0000000000027941 */ /* 0x000fea0003800200 */
.L_x_48:
        /* <DEDUP_REMOVED lines=14> */
.L_x_51:
[----:B------:R-:W-:Y:S05]  /*15f0*/  BSYNC.RECONVERGENT B2 ;  /* 0x0000000000027941 */ /* 0x000fea0003800200 */
.L_x_50:
        /* <DEDUP_REMOVED lines=15> */
.L_x_53:
[----:B------:R-:W-:Y:S05]  /*16f0*/  BSYNC.RECONVERGENT B2 ;  /* 0x0000000000027941 */ /* 0x000fea0003800200 */
.L_x_52:
        /* <DEDUP_REMOVED lines=14> */
.L_x_55:
[----:B------:R-:W-:Y:S05]  /*17e0*/  BSYNC.RECONVERGENT B2 ;  /* 0x0000000000027941 */ /* 0x000fea0003800200 */
.L_x_54:
        /* <DEDUP_REMOVED lines=15> */
.L_x_57:
[----:B------:R-:W-:Y:S05]  /*18e0*/  BSYNC.RECONVERGENT B2 ;  /* 0x0000000000027941 */ /* 0x000fea0003800200 */
.L_x_56:
        /* <DEDUP_REMOVED lines=14> */
.L_x_59:
[----:B------:R-:W-:Y:S05]  /*19d0*/  BSYNC.RECONVERGENT B2 ;  /* 0x0000000000027941 */ /* 0x000fea0003800200 */
.L_x_58:
[----:B------:R1:W-:Y:S01]  /*19e0*/  STG.E desc[UR6][R6.64+0x1c], R13 ;  /* 0x00001c0d06007986 */ /* 0x0003e2000c101906 */
[----:B------:R-:W-:-:S07]  /*19f0*/  IADD3 R9, PT, PT, R9, 0x8, RZ ;  /* 0x0000000809097810 */ /* 0x000fce0007ffe0ff */
.L_x_43:
[----:B------:R-:W-:-:S13]  /*1a00*/  ISETP.NE.AND P0, PT, RZ, UR4, PT ;  /* 0x00000004ff007c0c */ /* 0x000fda000bf05270 */
[----:B------:R-:W-:Y:S05]  /*1a10*/  @!P0 EXIT ;  /* 0x000000000000894d */ /* 0x000fea0003800000 */
[----:B------:R-:W2:Y:S01]  /*1a20*/  LDCU UR5, c[0x0][0x398] ;  /* 0x00007300ff0577ac */ /* 0x000ea20008000800 */
[----:B------:R-:W-:Y:S02]  /*1a30*/  UISETP.GE.U32.AND UP0, UPT, UR4, 0x4, UPT ;  /* 0x000000040400788c */ /* 0x000fe4000bf06070 */
[----:B--2---:R-:W-:-:S07]  /*1a40*/  ULOP3.LUT UR5, UR5, 0x3, URZ, 0xc0, !UPT ;  /* 0x0000000305057892 */ /* 0x004fce000f8ec0ff */
[----:B------:R-:W-:Y:S05]  /*1a50*/  BRA.U !UP0, `(.L_x_60) ;  /* 0x0000000508087547 */ /* 0x000fea000b800000 */
[----:B01----:R-:W2:Y:S01]  /*1a60*/  LDG.E R6, desc[UR6][R4.64] ;  /* 0x0000000604067981 */ /* 0x003ea2000c1e1900 */
        /* <DEDUP_REMOVED lines=13> */
.L_x_62:
[----:B------:R-:W-:Y:S05]  /*1b40*/  BSYNC.RECONVERGENT B2 ;  /* 0x0000000000027941 */ /* 0x000fea0003800200 */
.L_x_61:
        /* <DEDUP_REMOVED lines=17> */
.L_x_64:
[----:B------:R-:W-:Y:S05]  /*1c60*/  BSYNC.RECONVERGENT B2 ;  /* 0x0000000000027941 */ /* 0x000fea0003800200 */
.L_x_63:
        /* <DEDUP_REMOVED lines=15> */
.L_x_66:
[----:B------:R-:W-:Y:S05]  /*1d60*/  BSYNC.RECONVERGENT B2 ;  /* 0x0000000000027941 */ /* 0x000fea0003800200 */
.L_x_65:
        /* <DEDUP_REMOVED lines=14> */
.L_x_68:
[----:B------:R-:W-:Y:S05]  /*1e50*/  BSYNC.RECONVERGENT B2 ;  /* 0x0000000000027941 */ /* 0x000fea0003800200 */
.L_x_67:
[----:B------:R2:W-:Y:S01]  /*1e60*/  STG.E desc[UR6][R6.64+0xc], R13 ;  /* 0x00000c0d06007986 */ /* 0x0005e2000c101906 */
[----:B------:R-:W-:-:S07]  /*1e70*/  IADD3 R9, PT, PT, R9, 0x4, RZ ;  /* 0x0000000409097810 */ /* 0x000fce0007ffe0ff */
.L_x_60:
[----:B------:R-:W-:-:S13]  /*1e80*/  ISETP.NE.AND P0, PT, RZ, UR5, PT ;  /* 0x00000005ff007c0c */ /* 0x000fda000bf05270 */
[----:B------:R-:W-:Y:S05]  /*1e90*/  @!P0 EXIT ;  /* 0x000000000000894d */ /* 0x000fea0003800000 */
[----:B012---:R-:W0:Y:S01]  /*1ea0*/  LDC.64 R6, c[0x0][0x390] ;  /* 0x0000e400ff067b82 */ /* 0x007e220000000a00 */
[----:B------:R-:W-:Y:S01]  /*1eb0*/  IADD3 R11, PT, PT, R2, R9, RZ ;  /* 0x00000009020b7210 */ /* 0x000fe20007ffe0ff */
[----:B------:R-:W-:-:S12]  /*1ec0*/  UIADD3 UR4, UPT, UPT, -UR5, URZ, URZ ;  /* 0x000000ff05047290 */ /* 0x000fd8000fffe1ff */
.L_x_71:
[----:B------:R-:W2:Y:S01]  /*1ed0*/  LDG.E R2, desc[UR6][R4.64] ;  /* 0x0000000604027981 */ /* 0x000ea2000c1e1900 */
[----:B-1----:R-:W1:Y:S01]  /*1ee0*/  MUFU.RCP R0, R3 ;  /* 0x0000000300007308 */ /* 0x002e620000001000 */
[----:B------:R-:W-:Y:S01]  /*1ef0*/  UIADD3 UR4, UPT, UPT, UR4, 0x1, URZ ;  /* 0x0000000104047890 */ /* 0x000fe2000fffe0ff */
[----:B------:R-:W-:Y:S03]  /*1f00*/  BSSY.RECONVERGENT B2, `(.L_x_69) ;  /* 0x000000d000027945 */ /* 0x000fe60003800200 */
[----:B------:R-:W-:Y:S01]  /*1f10*/  UISETP.NE.AND UP0, UPT, UR4, URZ, UPT ;  /* 0x000000ff0400728c */ /* 0x000fe2000bf05270 */
[----:B-1----:R-:W-:-:S04]  /*1f20*/  FFMA R9, -R3, R0, 1 ;  /* 0x3f80000003097423 */ /* 0x002fc80000000100 */
[----:B------:R-:W-:Y:S01]  /*1f30*/  FFMA R0, R0, R9, R0 ;  /* 0x0000000900007223 */ /* 0x000fe20000000000 */
[----:B--2---:R-:W1:Y:S03]  /*1f40*/  FCHK P0, R2, R3 ;  /* 0x0000000302007302 */ /* 0x004e660000000000 */
[----:B------:R-:W-:-:S04]  /*1f50*/  FFMA R9, R0, R2, RZ ;  /* 0x0000000200097223 */ /* 0x000fc800000000ff */
[----:B------:R-:W-:-:S04]  /*1f60*/  FFMA R8, -R3, R9, R2 ;  /* 0x0000000903087223 */ /* 0x000fc80000000102 */
[----:B------:R-:W-:Y:S01]  /*1f70*/  FFMA R13, R0, R8, R9 ;  /* 0x00000008000d7223 */ /* 0x000fe20000000009 */
[----:B0-----:R-:W-:Y:S01]  /*1f80*/  IMAD.WIDE R8, R11, 0x4, R6 ;  /* 0x000000040b087825 */ /* 0x001fe200078e0206 */
[----:B-1----:R-:W-:Y:S06]  /*1f90*/  @!P0 BRA `(.L_x_70) ;  /* 0x00000000000c8947 */ /* 0x002fec0003800000 */
[----:B------:R-:W-:Y:S02]  /*1fa0*/  MOV R0, R2 ;  /* 0x0000000200007202 */ /* 0x000fe40000000f00 */
[----:B------:R-:W-:-:S07]  /*1fb0*/  MOV R14, 0x1fd0 ;  /* 0x00001fd0000e7802 */ /* 0x000fce0000000f00 */
[----:B------:R-:W-:Y:S05]  /*1fc0*/  CALL.REL.NOINC `($__internal_0_$__cuda_sm3x_div_rn_noftz_f32_slowpath) ;  /* 0x0000000000147944 */ /* 0x000fea0003c00000 */
.L_x_70:
[----:B------:R-:W-:Y:S05]  /*1fd0*/  BSYNC.RECONVERGENT B2 ;  /* 0x0000000000027941 */ /* 0x000fea0003800200 */
.L_x_69:
[----:B------:R1:W-:Y:S01]  /*1fe0*/  STG.E desc[UR6][R8.64], R13 ;  /* 0x0000000d08007986 */ /* 0x0003e2000c101906 */
[----:B------:R-:W-:Y:S01]  /*1ff0*/  IADD3 R11, PT, PT, R11, 0x1, RZ ;  /* 0x000000010b0b7810 */ /* 0x000fe20007ffe0ff */
[----:B------:R-:W-:Y:S06]  /*2000*/  BRA.U UP0, `(.L_x_71) ;  /* 0xfffffffd00b07547 */ /* 0x000fec000b83ffff */
[----:B------:R-:W-:Y:S05]  /*2010*/  EXIT ;  /* 0x000000000000794d */ /* 0x000fea0003800000 */
        .weak           $__internal_0_$__cuda_sm3x_div_rn_noftz_f32_slowpath
        .type           $__internal_0_$__cuda_sm3x_div_rn_noftz_f32_slowpath,@function
        .size           $__internal_0_$__cuda_sm3x_div_rn_noftz_f32_slowpath,(.L_x_513 - $__internal_0_$__cuda_sm3x_div_rn_noftz_f32_slowpath)
$__internal_0_$__cuda_sm3x_div_rn_noftz_f32_slowpath:
[----:B------:R-:W-:Y:S01]  /*2020*/  SHF.R.U32.HI R12, RZ, 0x17, R3 ;  /* 0x00000017ff0c7819 */ /* 0x000fe20000011603 */
[----:B------:R-:W-:Y:S01]  /*2030*/  BSSY.RECONVERGENT B0, `(.L_x_72) ;  /* 0x0000065000007945 */ /* 0x000fe20003800200 */
[----:B------:R-:W-:Y:S02]  /*2040*/  SHF.R.U32.HI R17, RZ, 0x17, R0 ;  /* 0x00000017ff117819 */ /* 0x000fe40000011600 */
[----:B------:R-:W-:Y:S02]  /*2050*/  LOP3.LUT R12, R12, 0xff, RZ, 0xc0, !PT ;  /* 0x000000ff0c0c7812 */ /* 0x000fe400078ec0ff */
[----:B------:R-:W-:Y:S02]  /*2060*/  LOP3.LUT R17, R17, 0xff, RZ, 0xc0, !PT ;  /* 0x000000ff11117812 */ /* 0x000fe400078ec0ff */
[----:B------:R-:W-:Y:S02]  /*2070*/  IADD3 R15, PT, PT, R12, -0x1, RZ ;  /* 0xffffffff0c0f7810 */ /* 0x000fe40007ffe0ff */
[----:B------:R-:W-:-:S02]  /*2080*/  IADD3 R13, PT, PT, R17, -0x1, RZ ;  /* 0xffffffff110d7810 */ /* 0x000fc40007ffe0ff */
[----:B------:R-:W-:Y:S02]  /*2090*/  ISETP.GT.U32.AND P0, PT, R15, 0xfd, PT ;  /* 0x000000fd0f00780c */ /* 0x000fe40003f04070 */
[----:B------:R-:W-:Y:S02]  /*20a0*/  MOV R15, R3 ;  /* 0x00000003000f7202 */ /* 0x000fe40000000f00 */
[----:B------:R-:W-:-:S13]  /*20b0*/  ISETP.GT.U32.OR P0, PT, R13, 0xfd, P0 ;  /* 0x000000fd0d00780c */ /* 0x000fda0000704470 */
[----:B------:R-:W-:Y:S01]  /*20c0*/  @!P0 MOV R13, RZ ;  /* 0x000000ff000d8202 */ /* 0x000fe20000000f00 */
[----:B------:R-:W-:Y:S06]  /*20d0*/  @!P0 BRA `(.L_x_73) ;  /* 0x0000000000648947 */ /* 0x000fec0003800000 */
[----:B------:R-:W-:Y:S02]  /*20e0*/  FSETP.GTU.FTZ.AND P0, PT, |R0|, +INF , PT ;  /* 0x7f8000000000780b */ /* 0x000fe40003f1c200 */
[----:B------:R-:W-:-:S04]  /*20f0*/  FSETP.GTU.FTZ.AND P1, PT, |R3|, +INF , PT ;  /* 0x7f8000000300780b */ /* 0x000fc80003f3c200 */
[----:B------:R-:W-:-:S13]  /*2100*/  PLOP3.LUT P0, PT, P0, P1, PT, 0xf8, 0x8f ;  /* 0x00000000008f781c */ /* 0x000fda0000703f70 */
[----:B------:R-:W-:Y:S05]  /*2110*/  @P0 BRA `(.L_x_74) ;  /* 0x0000000400540947 */ /* 0x000fea0003800000 */
[----:B------:R-:W-:-:S13]  /*2120*/  LOP3.LUT P0, RZ, R15, 0x7fffffff, R0, 0xc8, !PT ;  /* 0x7fffffff0fff7812 */ /* 0x000fda000780c800 */
[----:B------:R-:W-:Y:S05]  /*2130*/  @!P0 BRA `(.L_x_75) ;  /* 0x0000000400448947 */ /* 0x000fea0003800000 */
[C---:B------:R-:W-:Y:S02]  /*2140*/  FSETP.NEU.FTZ.AND P3, PT, |R0|.reuse, +INF , PT ;  /* 0x7f8000000000780b */ /* 0x040fe40003f7d200 */
[----:B------:R-:W-:Y:S02]  /*2150*/  FSETP.NEU.FTZ.AND P1, PT, |R3|, +INF , PT ;  /* 0x7f8000000300780b */ /* 0x000fe40003f3d200 */
[----:B------:R-:W-:-:S11]  /*2160*/  FSETP.NEU.FTZ.AND P0, PT, |R0|, +INF , PT ;  /* 0x7f8000000000780b */ /* 0x000fd60003f1d200 */
[----:B------:R-:W-:Y:S05]  /*2170*/  @!P1 BRA !P3, `(.L_x_75) ;  /* 0x0000000400349947 */ /* 0x000fea0005800000 */
[----:B------:R-:W-:-:S04]  /*2180*/  LOP3.LUT P3, RZ, R0, 0x7fffffff, RZ, 0xc0, !PT ;  /* 0x7fffffff00ff7812 */ /* 0x000fc8000786c0ff */
[----:B------:R-:W-:-:S13]  /*2190*/  PLOP3.LUT P1, PT, P1, P3, PT, 0x2f, 0xf2 ;  /* 0x0000000000f2781c */ /* 0x000fda0000f26577 */
[----:B------:R-:W-:Y:S05]  /*21a0*/  @P1 BRA `(.L_x_76) ;  /* 0x0000000400201947 */ /* 0x000fea0003800000 */
[----:B------:R-:W-:-:S04]  /*21b0*/  LOP3.LUT P1, RZ, R15, 0x7fffffff, RZ, 0xc0, !PT ;  /* 0x7fffffff0fff7812 */ /* 0x000fc8000782c0ff */
[----:B------:R-:W-:-:S13]  /*21c0*/  PLOP3.LUT P0, PT, P0, P1, PT, 0x2f, 0xf2 ;  /* 0x0000000000f2781c */ /* 0x000fda0000702577 */
[----:B------:R-:W-:Y:S05]  /*21d0*/  @P0 BRA `(.L_x_77) ;  /* 0x0000000400080947 */ /* 0x000fea0003800000 */
[----:B------:R-:W-:-:S04]  /*21e0*/  IADD3 R13, PT, PT, R17, -0x1, RZ ;  /* 0xffffffff110d7810 */ /* 0x000fc80007ffe0ff */
[----:B------:R-:W-:Y:S02]  /*21f0*/  ISETP.GE.AND P0, PT, R13, RZ, PT ;  /* 0x000000ff0d00720c */ /* 0x000fe40003f06270 */
[----:B------:R-:W-:-:S04]  /*2200*/  IADD3 R13, PT, PT, R12, -0x1, RZ ;  /* 0xffffffff0c0d7810 */ /* 0x000fc80007ffe0ff */
[----:B------:R-:W-:-:S07]  /*2210*/  ISETP.GE.AND P1, PT, R13, RZ, PT ;  /* 0x000000ff0d00720c */ /* 0x000fce0003f26270 */
[----:B------:R-:W-:Y:S01]  /*2220*/  @P0 MOV R13, RZ ;  /* 0x000000ff000d0202 */ /* 0x000fe20000000f00 */
[----:B------:R-:W-:Y:S01]  /*2230*/  @!P0 FFMA R0, R0, 1.84467440737095516160e+19, RZ ;  /* 0x5f80000000008823 */ /* 0x000fe200000000ff */
[----:B------:R-:W-:-:S04]  /*2240*/  @!P0 MOV R13, 0xffffffc0 ;  /* 0xffffffc0000d8802 */ /* 0x000fc80000000f00 */
[----:B------:R-:W-:Y:S01]  /*2250*/  @!P1 FFMA R15, R3, 1.84467440737095516160e+19, RZ ;  /* 0x5f800000030f9823 */ /* 0x000fe200000000ff */
[----:B------:R-:W-:-:S07]  /*2260*/  @!P1 IADD3 R13, PT, PT, R13, 0x40, RZ ;  /* 0x000000400d0d9810 */ /* 0x000fce0007ffe0ff */
.L_x_73:
[----:B------:R-:W-:Y:S01]  /*2270*/  LEA R16, R12, 0xc0800000, 0x17 ;  /* 0xc08000000c107811 */ /* 0x000fe200078eb8ff */
[----:B------:R-:W-:Y:S01]  /*2280*/  BSSY.RECONVERGENT B1, `(.L_x_78) ;  /* 0x0000036000017945 */ /* 0x000fe20003800200 */
[----:B------:R-:W-:Y:S02]  /*2290*/  IADD3 R17, PT, PT, R17, -0x7f, RZ ;  /* 0xffffff8111117810 */ /* 0x000fe40007ffe0ff */
[----:B------:R-:W-:-:S03]  /*22a0*/  IADD3 R18, PT, PT, -R16, R15, RZ ;  /* 0x0000000f10127210 */ /* 0x000fc60007ffe1ff */
[C---:B------:R-:W-:Y:S01]  /*22b0*/  IMAD R0, R17.reuse, -0x800000, R0 ;  /* 0xff80000011007824 */ /* 0x040fe200078e0200 */
[----:B------:R0:W1:Y:S01]  /*22c0*/  MUFU.RCP R16, R18 ;  /* 0x0000001200107308 */ /* 0x0000620000001000 */
[----:B------:R-:W-:Y:S01]  /*22d0*/  FADD.FTZ R15, -R18, -RZ ;  /* 0x800000ff120f7221 */ /* 0x000fe20000010100 */
[----:B0-----:R-:W-:-:S04]  /*22e0*/  IADD3 R18, PT, PT, R17, 0x7f, -R12 ;  /* 0x0000007f11127810 */ /* 0x001fc80007ffe80c */
[----:B------:R-:W-:Y:S01]  /*22f0*/  IADD3 R18, PT, PT, R18, R13, RZ ;  /* 0x0000000d12127210 */ /* 0x000fe20007ffe0ff */
[----:B-1----:R-:W-:-:S04]  /*2300*/  FFMA R19, R16, R15, 1 ;  /* 0x3f80000010137423 */ /* 0x002fc8000000000f */
[----:B------:R-:W-:-:S04]  /*2310*/  FFMA R16, R16, R19, R16 ;  /* 0x0000001310107223 */ /* 0x000fc80000000010 */
[----:B------:R-:W-:-:S04]  /*2320*/  FFMA R19, R0, R16, RZ ;  /* 0x0000001000137223 */ /* 0x000fc800000000ff */
[----:B------:R-:W-:-:S04]  /*2330*/  FFMA R20, R15, R19, R0 ;  /* 0x000000130f147223 */ /* 0x000fc80000000000 */
[----:B------:R-:W-:-:S04]  /*2340*/  FFMA R19, R16, R20, R19 ;  /* 0x0000001410137223 */ /* 0x000fc80000000013 */
[----:B------:R-:W-:-:S04]  /*2350*/  FFMA R0, R15, R19, R0 ;  /* 0x000000130f007223 */ /* 0x000fc80000000000 */
[----:B------:R-:W-:-:S05]  /*2360*/  FFMA R15, R16, R0, R19 ;  /* 0x00000000100f7223 */ /* 0x000fca0000000013 */
[----:B------:R-:W-:-:S04]  /*2370*/  SHF.R.U32.HI R12, RZ, 0x17, R15 ;  /* 0x00000017ff0c7819 */ /* 0x000fc8000001160f */
[----:B------:R-:W-:-:S04]  /*2380*/  LOP3.LUT R12, R12, 0xff, RZ, 0xc0, !PT ;  /* 0x000000ff0c0c7812 */ /* 0x000fc800078ec0ff */
[----:B------:R-:W-:-:S04]  /*2390*/  IADD3 R12, PT, PT, R12, R18, RZ ;  /* 0x000000120c0c7210 */ /* 0x000fc80007ffe0ff */
[----:B------:R-:W-:-:S04]  /*23a0*/  IADD3 R13, PT, PT, R12, -0x1, RZ ;  /* 0xffffffff0c0d7810 */ /* 0x000fc80007ffe0ff */
[----:B------:R-:W-:-:S13]  /*23b0*/  ISETP.GE.U32.AND P0, PT, R13, 0xfe, PT ;  /* 0x000000fe0d00780c */ /* 0x000fda0003f06070 */
[----:B------:R-:W-:Y:S05]  /*23c0*/  @!P0 BRA `(.L_x_79) ;  /* 0x0000000000808947 */ /* 0x000fea0003800000 */
[----:B------:R-:W-:-:S13]  /*23d0*/  ISETP.GT.AND P0, PT, R12, 0xfe, PT ;  /* 0x000000fe0c00780c */ /* 0x000fda0003f04270 */
[----:B------:R-:W-:Y:S05]  /*23e0*/  @P0 BRA `(.L_x_80) ;  /* 0x00000000006c0947 */ /* 0x000fea0003800000 */
[----:B------:R-:W-:-:S13]  /*23f0*/  ISETP.GE.AND P0, PT, R12, 0x1, PT ;  /* 0x000000010c00780c */ /* 0x000fda0003f06270 */
[----:B------:R-:W-:Y:S05]  /*2400*/  @P0 BRA `(.L_x_81) ;  /* 0x0000000000740947 */ /* 0x000fea0003800000 */
[----:B------:R-:W-:Y:S02]  /*2410*/  ISETP.GE.AND P0, PT, R12, -0x18, PT ;  /* 0xffffffe80c00780c */ /* 0x000fe40003f06270 */
[----:B------:R-:W-:-:S11]  /*2420*/  LOP3.LUT R15, R15, 0x80000000, RZ, 0xc0, !PT ;  /* 0x800000000f0f7812 */ /* 0x000fd600078ec0ff */
[----:B------:R-:W-:Y:S05]  /*2430*/  @!P0 BRA `(.L_x_81) ;  /* 0x0000000000688947 */ /* 0x000fea0003800000 */
[-CC-:B------:R-:W-:Y:S01]  /*2440*/  FFMA.RZ R13, R16, R0.reuse, R19.reuse ;  /* 0x00000000100d7223 */ /* 0x180fe2000000c013 */
[C---:B------:R-:W-:Y:S02]  /*2450*/  ISETP.NE.AND P3, PT, R12.reuse, RZ, PT ;  /* 0x000000ff0c00720c */ /* 0x040fe40003f65270 */
[----:B------:R-:W-:Y:S02]  /*2460*/  ISETP.NE.AND P1, PT, R12, RZ, PT ;  /* 0x000000ff0c00720c */ /* 0x000fe40003f25270 */
[----:B------:R-:W-:Y:S01]  /*2470*/  LOP3.LUT R17, R13, 0x7fffff, RZ, 0xc0, !PT ;  /* 0x007fffff0d117812 */ /* 0x000fe200078ec0ff */
[CCC-:B------:R-:W-:Y:S01]  /*2480*/  FFMA.RP R13, R16.reuse, R0.reuse, R19.reuse ;  /* 0x00000000100d7223 */ /* 0x1c0fe20000008013 */
[----:B------:R-:W-:Y:S01]  /*2490*/  FFMA.RM R0, R16, R0, R19 ;  /* 0x0000000010007223 */ /* 0x000fe20000004013 */
[----:B------:R-:W-:Y:S02]  /*24a0*/  IADD3 R16, PT, PT, R12, 0x20, RZ ;  /* 0x000000200c107810 */ /* 0x000fe40007ffe0ff */
[----:B------:R-:W-:-:S02]  /*24b0*/  LOP3.LUT R17, R17, 0x800000, RZ, 0xfc, !PT ;  /* 0x0080000011117812 */ /* 0x000fc400078efcff */
[----:B------:R-:W-:Y:S02]  /*24c0*/  IADD3 R12, PT, PT, -R12, RZ, RZ ;  /* 0x000000ff0c0c7210 */ /* 0x000fe40007ffe1ff */
[----:B------:R-:W-:Y:S02]  /*24d0*/  SHF.L.U32 R16, R17, R16, RZ ;  /* 0x0000001011107219 */ /* 0x000fe400000006ff */
[----:B------:R-:W-:Y:S02]  /*24e0*/  FSETP.NEU.FTZ.AND P0, PT, R13, R0, PT ;  /* 0x000000000d00720b */ /* 0x000fe40003f1d000 */
[----:B------:R-:W-:Y:S02]  /*24f0*/  SEL R0, R12, RZ, P3 ;  /* 0x000000ff0c007207 */ /* 0x000fe40001800000 */
[----:B------:R-:W-:Y:S02]  /*2500*/  ISETP.NE.AND P1, PT, R16, RZ, P1 ;  /* 0x000000ff1000720c */ /* 0x000fe40000f25270 */
[----:B------:R-:W-:-:S02]  /*2510*/  SHF.R.U32.HI R0, RZ, R0, R17 ;  /* 0x00000000ff007219 */ /* 0x000fc40000011611 */
[----:B------:R-:W-:Y:S02]  /*2520*/  PLOP3.LUT P0, PT, P0, P1, PT, 0xf8, 0x8f ;  /* 0x00000000008f781c */ /* 0x000fe40000703f70 */
[----:B------:R-:W-:Y:S02]  /*2530*/  SHF.R.U32.HI R13, RZ, 0x1, R0 ;  /* 0x00000001ff0d7819 */ /* 0x000fe40000011600 */
[----:B------:R-:W-:-:S04]  /*2540*/  SEL R12, RZ, 0x1, !P0 ;  /* 0x00000001ff0c7807 */ /* 0x000fc80004000000 */
[----:B------:R-:W-:-:S04]  /*2550*/  LOP3.LUT R17, R12, 0x1, R13, 0xf8, !PT ;  /* 0x000000010c117812 */ /* 0x000fc800078ef80d */
[----:B------:R-:W-:-:S04]  /*2560*/  LOP3.LUT R0, R17, R0, RZ, 0xc0, !PT ;  /* 0x0000000011007212 */ /* 0x000fc800078ec0ff */
[----:B------:R-:W-:-:S04]  /*2570*/  IADD3 R0, PT, PT, R13, R0, RZ ;  /* 0x000000000d007210 */ /* 0x000fc80007ffe0ff */
[----:B------:R-:W-:Y:S01]  /*2580*/  LOP3.LUT R15, R0, R15, RZ, 0xfc, !PT ;  /* 0x0000000f000f7212 */ /* 0x000fe200078efcff */
[----:B------:R-:W-:Y:S06]  /*2590*/  BRA `(.L_x_81) ;  /* 0x0000000000107947 */ /* 0x000fec0003800000 */
.L_x_80:
[----:B------:R-:W-:-:S04]  /*25a0*/  LOP3.LUT R15, R15, 0x80000000, RZ, 0xc0, !PT ;  /* 0x800000000f0f7812 */ /* 0x000fc800078ec0ff */
[----:B------:R-:W-:Y:S01]  /*25b0*/  LOP3.LUT R15, R15, 0x7f800000, RZ, 0xfc, !PT ;  /* 0x7f8000000f0f7812 */ /* 0x000fe200078efcff */
[----:B------:R-:W-:Y:S06]  /*25c0*/  BRA `(.L_x_81) ;  /* 0x0000000000047947 */ /* 0x000fec0003800000 */
.L_x_79:
[----:B------:R-:W-:-:S07]  /*25d0*/  LEA R15, R18, R15, 0x17 ;  /* 0x0000000f120f7211 */ /* 0x000fce00078eb8ff */
.L_x_81:
[----:B------:R-:W-:Y:S05]  /*25e0*/  BSYNC.RECONVERGENT B1 ;  /* 0x0000000000017941 */ /* 0x000fea0003800200 */
.L_x_78:
[----:B------:R-:W-:Y:S05]  /*25f0*/  BRA `(.L_x_82) ;  /* 0x0000000000207947 */ /* 0x000fea0003800000 */
.L_x_77:
[----:B------:R-:W-:-:S04]  /*2600*/  LOP3.LUT R15, R15, 0x80000000, R0, 0x48, !PT ;  /* 0x800000000f0f7812 */ /* 0x000fc800078e4800 */
[----:B------:R-:W-:Y:S01]  /*2610*/  LOP3.LUT R15, R15, 0x7f800000, RZ, 0xfc, !PT ;  /* 0x7f8000000f0f7812 */ /* 0x000fe200078efcff */
[----:B------:R-:W-:Y:S06]  /*2620*/  BRA `(.L_x_82) ;  /* 0x0000000000147947 */ /* 0x000fec0003800000 */
.L_x_76:
[----:B------:R-:W-:Y:S01]  /*2630*/  LOP3.LUT R15, R15, 0x80000000, R0, 0x48, !PT ;  /* 0x800000000f0f7812 */ /* 0x000fe200078e4800 */
[----:B------:R-:W-:Y:S06]  /*2640*/  BRA `(.L_x_82) ;  /* 0x00000000000c7947 */ /* 0x000fec0003800000 */
.L_x_75:
[----:B------:R-:W0:Y:S01]  /*2650*/  MUFU.RSQ R15, -QNAN ;  /* 0xffc00000000f7908 */ /* 0x000e220000001400 */
[----:B------:R-:W-:Y:S05]  /*2660*/  BRA `(.L_x_82) ;  /* 0x0000000000047947 */ /* 0x000fea0003800000 */
.L_x_74:
[----:B------:R-:W-:-:S07]  /*2670*/  FADD.FTZ R15, R0, R3 ;  /* 0x00000003000f7221 */ /* 0x000fce0000010000 */
.L_x_82:
[----:B------:R-:W-:Y:S05]  /*2680*/  BSYNC.RECONVERGENT B0 ;  /* 0x0000000000007941 */ /* 0x000fea0003800200 */
.L_x_72:
[----:B0-----:R-:W-:Y:S01]  /*2690*/  MOV R13, R15 ;  /* 0x0000000f000d7202 */ /* 0x001fe20000000f00 */
[----:B------:R-:W-:-:S04]  /*26a0*/  HFMA2 R15, -RZ, RZ, 0, 0 ;  /* 0x00000000ff0f7431 */ /* 0x000fc800000001ff */
[----:B------:R-:W-:Y:S05]  /*26b0*/  RET.REL.NODEC R14 `(mean_back_kernel) ;  /* 0xffffffd80e507950 */ /* 0x000fea0003c3ffff */
.L_x_83:
        /* <DEDUP_REMOVED lines=12> */
.L_x_513:


//--------------------- .text.mean_kernel         --------------------------
	.section	.text.mean_kernel,"ax",@progbits
	.align	128
        .global         mean_kernel
        .type           mean_kernel,@function
        .size           mean_kernel,(.L_x_514 - mean_kernel)
        .other          mean_kernel,@"STO_CUDA_ENTRY STV_DEFAULT"
mean_kernel:
.text.mean_kernel:
        /* <DEDUP_REMOVED lines=11> */
[----:B------:R-:W0:Y:S01]  /*00b0*/  LDCU UR12, c[0x0][0x398] ;  /* 0x00007300ff0c77ac */ /* 0x000e220008000800 */
[----:B------:R-:W-:Y:S01]  /*00c0*/  HFMA2 R3, -RZ, RZ, 0, 0 ;  /* 0x00000000ff037431 */ /* 0x000fe200000001ff */
[----:B------:R-:W1:Y:S01]  /*00d0*/  LDCU.64 UR10, c[0x0][0x358] ;  /* 0x00006b00ff0a77ac */ /* 0x000e620008000a00 */
[----:B0-----:R-:W-:-:S09]  /*00e0*/  UISETP.GE.AND UP0, UPT, UR12, 0x1, UPT ;  /* 0x000000010c00788c */ /* 0x001fd2000bf06270 */
[----:B-1----:R-:W-:Y:S05]  /*00f0*/  BRA.U !UP0, `(.L_x_84) ;  /* 0x0000000508a87547 */ /* 0x002fea000b800000 */
[----:B------:R-:W-:Y:S02]  /*0100*/  UISETP.GE.U32.AND UP1, UPT, UR12, 0x10, UPT ;  /* 0x000000100c00788c */ /* 0x000fe4000bf26070 */
[----:B------:R-:W-:Y:S01]  /*0110*/  IMAD R0, R2, UR12, RZ ;  /* 0x0000000c02007c24 */ /* 0x000fe2000f8e02ff */
[----:B------:R-:W-:Y:S01]  /*0120*/  ULOP3.LUT UR8, UR12, 0xf, URZ, 0xc0, !UPT ;  /* 0x0000000f0c087892 */ /* 0x000fe2000f8ec0ff */
[----:B------:R-:W-:Y:S01]  /*0130*/  IMAD.MOV.U32 R3, RZ, RZ, RZ ;  /* 0x000000ffff037224 */ /* 0x000fe200078e00ff */
[----:B------:R-:W-:Y:S02]  /*0140*/  UMOV UR4, URZ ;  /* 0x000000ff00047c82 */ /* 0x000fe40008000000 */
[----:B------:R-:W-:Y:S02]  /*0150*/  UISETP.NE.AND UP0, UPT, UR8, URZ, UPT ;  /* 0x000000ff0800728c */ /* 0x000fe4000bf05270 */
[----:B------:R-:W-:Y:S09]  /*0160*/  BRA.U !UP1, `(.L_x_85) ;  /* 0x0000000109b87547 */ /* 0x000ff2000b800000 */
[----:B------:R-:W0:Y:S01]  /*0170*/  LDCU.64 UR6, c[0x0][0x388] ;  /* 0x00007100ff0677ac */ /* 0x000e220008000a00 */
[----:B------:R-:W-:Y:S01]  /*0180*/  MOV R3, RZ ;  /* 0x000000ff00037202 */ /* 0x000fe20000000f00 */
[----:B------:R-:W-:Y:S01]  /*0190*/  IMAD.MOV.U32 R6, RZ, RZ, R0 ;  /* 0x000000ffff067224 */ /* 0x000fe200078e0000 */
[----:B------:R-:W-:-:S04]  /*01a0*/  ULOP3.LUT UR4, UR12, 0x7ffffff0, URZ, 0xc0, !UPT ;  /* 0x7ffffff00c047892 */ /* 0x000fc8000f8ec0ff */
[----:B------:R-:W-:Y:S02]  /*01b0*/  UIADD3 UR9, UPT, UPT, -UR4, URZ, URZ ;  /* 0x000000ff04097290 */ /* 0x000fe4000fffe1ff */
[----:B0-----:R-:W-:-:S04]  /*01c0*/  UIADD3 UR5, UP1, UPT, UR6, 0x20, URZ ;  /* 0x0000002006057890 */ /* 0x001fc8000ff3e0ff */
[----:B------:R-:W-:-:S12]  /*01d0*/  UIADD3.X UR6, UPT, UPT, URZ, UR7, URZ, UP1, !UPT ;  /* 0x00000007ff067290 */ /* 0x000fd80008ffe4ff */
.L_x_86:
[----:B------:R-:W-:Y:S01]  /*01e0*/  MOV R4, UR5 ;  /* 0x0000000500047c02 */ /* 0x000fe20008000f00 */
[----:B------:R-:W-:-:S04]  /*01f0*/  IMAD.U32 R5, RZ, RZ, UR6 ;  /* 0x00000006ff057e24 */ /* 0x000fc8000f8e00ff */
[----:B------:R-:W-:-:S05]  /*0200*/  IMAD.WIDE R4, R6, 0x4, R4 ;  /* 0x0000000406047825 */ /* 0x000fca00078e0204 */
[----:B------:R-:W2:Y:S04]  /*0210*/  LDG.E R16, desc[UR10][R4.64+-0x20] ;  /* 0xffffe00a04107981 */ /* 0x000ea8000c1e1900 */
[----:B------:R-:W3:Y:S04]  /*0220*/  LDG.E R15, desc[UR10][R4.64+-0x1c] ;  /* 0xffffe40a040f7981 */ /* 0x000ee8000c1e1900 */
[----:B------:R-:W4:Y:S04]  /*0230*/  LDG.E R18, desc[UR10][R4.64+-0x18] ;  /* 0xffffe80a04127981 */ /* 0x000f28000c1e1900 */
[----:B------:R-:W5:Y:S04]  /*0240*/  LDG.E R20, desc[UR10][R4.64+-0x14] ;  /* 0xffffec0a04147981 */ /* 0x000f68000c1e1900 */
        /* <DEDUP_REMOVED lines=11> */
[----:B------:R-:W5:Y:S01]  /*0300*/  LDG.E R14, desc[UR10][R4.64+0x1c] ;  /* 0x00001c0a040e7981 */ /* 0x000f62000c1e1900 */
[----:B------:R-:W-:Y:S01]  /*0310*/  UIADD3 UR9, UPT, UPT, UR9, 0x10, URZ ;  /* 0x0000001009097890 */ /* 0x000fe2000fffe0ff */
[----:B------:R-:W-:-:S03]  /*0320*/  IADD3 R6, PT, PT, R6, 0x10, RZ ;  /* 0x0000001006067810 */ /* 0x000fc60007ffe0ff */
[----:B------:R-:W-:Y:S01]  /*0330*/  UISETP.NE.AND UP1, UPT, UR9, URZ, UPT ;  /* 0x000000ff0900728c */ /* 0x000fe2000bf25270 */
[----:B--2---:R-:W-:-:S04]  /*0340*/  FADD R16, R16, R3 ;  /* 0x0000000310107221 */ /* 0x004fc80000000000 */
[----:B---3--:R-:W-:-:S04]  /*0350*/  FADD R15, R16, R15 ;  /* 0x0000000f100f7221 */ /* 0x008fc80000000000 */
[----:B----4-:R-:W-:-:S04]  /*0360*/  FADD R15, R15, R18 ;  /* 0x000000120f0f7221 */ /* 0x010fc80000000000 */
[----:B-----5:R-:W-:-:S04]  /*0370*/  FADD R15, R15, R20 ;  /* 0x000000140f0f7221 */ /* 0x020fc80000000000 */
[----:B------:R-:W-:-:S04]  /*0380*/  FADD R15, R15, R22 ;  /* 0x000000160f0f7221 */ /* 0x000fc80000000000 */
        /* <DEDUP_REMOVED lines=10> */
[----:B------:R-:W-:Y:S01]  /*0430*/  FADD R3, R7, R14 ;  /* 0x0000000e07037221 */ /* 0x000fe20000000000 */
[----:B------:R-:W-:Y:S06]  /*0440*/  BRA.U UP1, `(.L_x_86) ;  /* 0xfffffffd01647547 */ /* 0x000fec000b83ffff */
.L_x_85:
[----:B------:R-:W-:Y:S05]  /*0450*/  BRA.U !UP0, `(.L_x_84) ;  /* 0x0000000108d07547 */ /* 0x000fea000b800000 */
[----:B------:R-:W-:Y:S02]  /*0460*/  UISETP.GE.U32.AND UP0, UPT, UR8, 0x8, UPT ;  /* 0x000000080800788c */ /* 0x000fe4000bf06070 */
[----:B------:R-:W-:-:S04]  /*0470*/  ULOP3.LUT UR6, UR12, 0x7, URZ, 0xc0, !UPT ;  /* 0x000000070c067892 */ /* 0x000fc8000f8ec0ff */
[----:B------:R-:W-:-:S03]  /*0480*/  UISETP.NE.AND UP1, UPT, UR6, URZ, UPT ;  /* 0x000000ff0600728c */ /* 0x000fc6000bf25270 */
[----:B------:R-:W-:Y:S08]  /*0490*/  BRA.U !UP0, `(.L_x_87) ;  /* 0x0000000108507547 */ /* 0x000ff0000b800000 */
[----:B------:R-:W0:Y:S01]  /*04a0*/  LDC.64 R4, c[0x0][0x388] ;  /* 0x0000e200ff047b82 */ /* 0x000e220000000a00 */
[----:B------:R-:W-:-:S04]  /*04b0*/  VIADD R7, R0, UR4 ;  /* 0x0000000400077c36 */ /* 0x000fc80008000000 */
[----:B0-----:R-:W-:-:S05]  /*04c0*/  IMAD.WIDE R4, R7, 0x4, R4 ;  /* 0x0000000407047825 */ /* 0x001fca00078e0204 */
[----:B------:R-:W2:Y:S04]  /*04d0*/  LDG.E R6, desc[UR10][R4.64] ;  /* 0x0000000a04067981 */ /* 0x000ea8000c1e1900 */
[----:B------:R-:W3:Y:S04]  /*04e0*/  LDG.E R7, desc[UR10][R4.64+0x4] ;  /* 0x0000040a04077981 */ /* 0x000ee8000c1e1900 */
[----:B------:R-:W4:Y:S04]  /*04f0*/  LDG.E R9, desc[UR10][R4.64+0x8] ;  /* 0x0000080a04097981 */ /* 0x000f28000c1e1900 */
[----:B------:R-:W5:Y:S04]  /*0500*/  LDG.E R11, desc[UR10][R4.64+0xc] ;  /* 0x00000c0a040b7981 */ /* 0x000f68000c1e1900 */
[----:B------:R-:W5:Y:S04]  /*0510*/  LDG.E R13, desc[UR10][R4.64+0x10] ;  /* 0x0000100a040d7981 */ /* 0x000f68000c1e1900 */
[----:B------:R-:W5:Y:S04]  /*0520*/  LDG.E R15, desc[UR10][R4.64+0x14] ;  /* 0x0000140a040f7981 */ /* 0x000f68000c1e1900 */
[----:B------:R-:W5:Y:S04]  /*0530*/  LDG.E R17, desc[UR10][R4.64+0x18] ;  /* 0x0000180a04117981 */ /* 0x000f68000c1e1900 */
[----:B------:R-:W5:Y:S01]  /*0540*/  LDG.E R19, desc[UR10][R4.64+0x1c] ;  /* 0x00001c0a04137981 */ /* 0x000f62000c1e1900 */
[----:B------:R-:W-:Y:S01]  /*0550*/  UIADD3 UR4, UPT, UPT, UR4, 0x8, URZ ;  /* 0x0000000804047890 */ /* 0x000fe2000fffe0ff */
[----:B--2---:R-:W-:-:S04]  /*0560*/  FADD R6, R3, R6 ;  /* 0x0000000603067221 */ /* 0x004fc80000000000 */
[----:B---3--:R-:W-:-:S04]  /*0570*/  FADD R6, R6, R7 ;  /* 0x0000000706067221 */ /* 0x008fc80000000000 */
[----:B----4-:R-:W-:-:S04]  /*0580*/  FADD R6, R6, R9 ;  /* 0x0000000906067221 */ /* 0x010fc80000000000 */
[----:B-----5:R-:W-:-:S04]  /*0590*/  FADD R6, R6, R11 ;  /* 0x0000000b06067221 */ /* 0x020fc80000000000 */
[----:B------:R-:W-:-:S04]  /*05a0*/  FADD R6, R6, R13 ;  /* 0x0000000d06067221 */ /* 0x000fc80000000000 */
[----:B------:R-:W-:-:S04]  /*05b0*/  FADD R6, R6, R15 ;  /* 0x0000000f06067221 */ /* 0x000fc80000000000 */
[----:B------:R-:W-:-:S04]  /*05c0*/  FADD R6, R6, R17 ;  /* 0x0000001106067221 */ /* 0x000fc80000000000 */
[----:B------:R-:W-:-:S07]  /*05d0*/  FADD R3, R6, R19 ;  /* 0x0000001306037221 */ /* 0x000fce0000000000 */
.L_x_87:
[----:B------:R-:W-:Y:S05]  /*05e0*/  BRA.U !UP1, `(.L_x_84) ;  /* 0x00000001096c7547 */ /* 0x000fea000b800000 */
[----:B------:R-:W-:Y:S02]  /*05f0*/  UISETP.GE.U32.AND UP0, UPT, UR6, 0x4, UPT ;  /* 0x000000040600788c */ /* 0x000fe4000bf06070 */
[----:B------:R-:W-:-:S04]  /*0600*/  ULOP3.LUT UR5, UR12, 0x3, URZ, 0xc0, !UPT ;  /* 0x000000030c057892 */ /* 0x000fc8000f8ec0ff */
[----:B------:R-:W-:-:S03]  /*0610*/  UISETP.NE.AND UP1, UPT, UR5, URZ, UPT ;  /* 0x000000ff0500728c */ /* 0x000fc6000bf25270 */
[----:B------:R-:W-:Y:S08]  /*0620*/  BRA.U !UP0, `(.L_x_88) ;  /* 0x0000000108307547 */ /* 0x000ff0000b800000 */
[----:B------:R-:W0:Y:S01]  /*0630*/  LDC.64 R4, c[0x0][0x388] ;  /* 0x0000e200ff047b82 */ /* 0x000e220000000a00 */
[----:B------:R-:W-:-:S05]  /*0640*/  IADD3 R7, PT, PT, R0, UR4, RZ ;  /* 0x0000000400077c10 */ /* 0x000fca000fffe0ff */
[----:B0-----:R-:W-:-:S05]  /*0650*/  IMAD.WIDE R4, R7, 0x4, R4 ;  /* 0x0000000407047825 */ /* 0x001fca00078e0204 */
[----:B------:R-:W2:Y:S04]  /*0660*/  LDG.E R6, desc[UR10][R4.64] ;  /* 0x0000000a04067981 */ /* 0x000ea8000c1e1900 */
[----:B------:R-:W3:Y:S04]  /*0670*/  LDG.E R7, desc[UR10][R4.64+0x4] ;  /* 0x0000040a04077981 */ /* 0x000ee8000c1e1900 */
[----:B------:R-:W4:Y:S04]  /*0680*/  LDG.E R9, desc[UR10][R4.64+0x8] ;  /* 0x0000080a04097981 */ /* 0x000f28000c1e1900 */
[----:B------:R-:W5:Y:S01]  /*0690*/  LDG.E R11, desc[UR10][R4.64+0xc] ;  /* 0x00000c0a040b7981 */ /* 0x000f62000c1e1900 */
[----:B------:R-:W-:Y:S01]  /*06a0*/  UIADD3 UR4, UPT, UPT, UR4, 0x4, URZ ;  /* 0x0000000404047890 */ /* 0x000fe2000fffe0ff */
[----:B--2---:R-:W-:-:S04]  /*06b0*/  FADD R6, R3, R6 ;  /* 0x0000000603067221 */ /* 0x004fc80000000000 */
[----:B---3--:R-:W-:-:S04]  /*06c0*/  FADD R6, R6, R7 ;  /* 0x0000000706067221 */ /* 0x008fc80000000000 */
[----:B----4-:R-:W-:-:S04]  /*06d0*/  FADD R6, R6, R9 ;  /* 0x0000000906067221 */ /* 0x010fc80000000000 */
[----:B-----5:R-:W-:-:S07]  /*06e0*/  FADD R3, R6, R11 ;  /* 0x0000000b06037221 */ /* 0x020fce0000000000 */
.L_x_88:
[----:B------:R-:W-:Y:S05]  /*06f0*/  BRA.U !UP1, `(.L_x_84) ;  /* 0x0000000109287547 */ /* 0x000fea000b800000 */
[----:B------:R-:W0:Y:S01]  /*0700*/  LDC.64 R6, c[0x0][0x388] ;  /* 0x0000e200ff067b82 */ /* 0x000e220000000a00 */
[----:B------:R-:W-:Y:S01]  /*0710*/  VIADD R9, R0, UR4 ;  /* 0x0000000400097c36 */ /* 0x000fe20008000000 */
[----:B------:R-:W-:-:S12]  /*0720*/  UIADD3 UR5, UPT, UPT, -UR5, URZ, URZ ;  /* 0x000000ff05057290 */ /* 0x000fd8000fffe1ff */
.L_x_89:
[----:B0-----:R-:W-:-:S06]  /*0730*/  IMAD.WIDE R4, R9, 0x4, R6 ;  /* 0x0000000409047825 */ /* 0x001fcc00078e0206 */
[----:B------:R-:W2:Y:S01]  /*0740*/  LDG.E R4, desc[UR10][R4.64] ;  /* 0x0000000a04047981 */ /* 0x000ea2000c1e1900 */
[----:B------:R-:W-:Y:S01]  /*0750*/  UIADD3 UR5, UPT, UPT, UR5, 0x1, URZ ;  /* 0x0000000105057890 */ /* 0x000fe2000fffe0ff */
[----:B------:R-:W-:-:S03]  /*0760*/  IADD3 R9, PT, PT, R9, 0x1, RZ ;  /* 0x0000000109097810 */ /* 0x000fc60007ffe0ff */
[----:B------:R-:W-:Y:S01]  /*0770*/  UISETP.NE.AND UP0, UPT, UR5, URZ, UPT ;  /* 0x000000ff0500728c */ /* 0x000fe2000bf05270 */
[----:B--2---:R-:W-:-:S08]  /*0780*/  FADD R3, R4, R3 ;  /* 0x0000000304037221 */ /* 0x004fd00000000000 */
[----:B------:R-:W-:Y:S05]  /*0790*/  BRA.U UP0, `(.L_x_89) ;  /* 0xfffffffd00e47547 */ /* 0x000fea000b83ffff */
.L_x_84:
[----:B------:R-:W-:Y:S01]  /*07a0*/  I2FP.F32.S32 R6, UR12 ;  /* 0x0000000c00067c45 */ /* 0x000fe20008201400 */
[----:B------:R-:W-:Y:S03]  /*07b0*/  BSSY.RECONVERGENT B0, `(.L_x_90) ;  /* 0x000000b000007945 */ /* 0x000fe60003800200 */
[----:B------:R-:W0:Y:S08]  /*07c0*/  MUFU.RCP R5, R6 ;  /* 0x0000000600057308 */ /* 0x000e300000001000 */
[----:B------:R-:W1:Y:S01]  /*07d0*/  FCHK P0, R3, R6 ;  /* 0x0000000603007302 */ /* 0x000e620000000000 */
[----:B0-----:R-:W-:-:S04]  /*07e0*/  FFMA R0, -R6, R5, 1 ;  /* 0x3f80000006007423 */ /* 0x001fc80000000105 */
[----:B------:R-:W-:-:S04]  /*07f0*/  FFMA R0, R5, R0, R5 ;  /* 0x0000000005007223 */ /* 0x000fc80000000005 */
[----:B------:R-:W-:-:S04]  /*0800*/  FFMA R5, R0, R3, RZ ;  /* 0x0000000300057223 */ /* 0x000fc800000000ff */
[----:B------:R-:W-:-:S04]  /*0810*/  FFMA R4, -R6, R5, R3 ;  /* 0x0000000506047223 */ /* 0x000fc80000000103 */
[----:B------:R-:W-:Y:S01]  /*0820*/  FFMA R0, R0, R4, R5 ;  /* 0x0000000400007223 */ /* 0x000fe20000000005 */
[----:B-1----:R-:W-:Y:S06]  /*0830*/  @!P0 BRA `(.L_x_91) ;  /* 0x0000000000088947 */ /* 0x002fec0003800000 */
[----:B------:R-:W-:-:S07]  /*0840*/  MOV R4, 0x860 ;  /* 0x0000086000047802 */ /* 0x000fce0000000f00 */
[----:B------:R-:W-:Y:S05]  /*0850*/  CALL.REL.NOINC `($__internal_1_$__cuda_sm3x_div_rn_noftz_f32_slowpath) ;  /* 0x00000000001c7944 */ /* 0x000fea0003c00000 */
.L_x_91:
[----:B------:R-:W-:Y:S05]  /*0860*/  BSYNC.RECONVERGENT B0 ;  /* 0x0000000000007941 */ /* 0x000fea0003800200 */
.L_x_90:
[----:B------:R-:W0:Y:S02]  /*0870*/  LDC.64 R4, c[0x0][0x390] ;  /* 0x0000e400ff047b82 */ /* 0x000e240000000a00 */
[----:B0-----:R-:W-:-:S05]  /*0880*/  IMAD.WIDE R2, R2, 0x4, R4 ;  /* 0x0000000402027825 */ /* 0x001fca00078e0204 */
[----:B------:R-:W2:Y:S02]  /*0890*/  LDG.E R5, desc[UR10][R2.64] ;  /* 0x0000000a02057981 */ /* 0x000ea4000c1e1900 */
[----:B--2---:R-:W-:-:S05]  /*08a0*/  FADD R5, R5, R0 ;  /* 0x0000000005057221 */ /* 0x004fca0000000000 */
[----:B------:R-:W-:Y:S01]  /*08b0*/  STG.E desc[UR10][R2.64], R5 ;  /* 0x0000000502007986 */ /* 0x000fe2000c10190a */
[----:B------:R-:W-:Y:S05]  /*08c0*/  EXIT ;  /* 0x000000000000794d */ /* 0x000fea0003800000 */
        .weak           $__internal_1_$__cuda_sm3x_div_rn_noftz_f32_slowpath
        .type           $__internal_1_$__cuda_sm3x_div_rn_noftz_f32_slowpath,@function
        .size           $__internal_1_$__cuda_sm3x_div_rn_noftz_f32_slowpath,(.L_x_514 - $__internal_1_$__cuda_sm3x_div_rn_noftz_f32_slowpath)
$__internal_1_$__cuda_sm3x_div_rn_noftz_f32_slowpath:
[----:B------:R-:W-:Y:S01]  /*08d0*/  SHF.R.U32.HI R5, RZ, 0x17, R6 ;  /* 0x00000017ff057819 */ /* 0x000fe20000011606 */
[----:B------:R-:W-:Y:S01]  /*08e0*/  BSSY.RECONVERGENT B1, `(.L_x_92) ;  /* 0x0000063000017945 */ /* 0x000fe20003800200 */
[----:B------:R-:W-:Y:S02]  /*08f0*/  SHF.R.U32.HI R0, RZ, 0x17, R3 ;  /* 0x00000017ff007819 */ /* 0x000fe40000011603 */
[----:B------:R-:W-:Y:S02]  /*0900*/  LOP3.LUT R5, R5, 0xff, RZ, 0xc0, !PT ;  /* 0x000000ff05057812 */ /* 0x000fe400078ec0ff */
[----:B------:R-:W-:-:S03]  /*0910*/  LOP3.LUT R10, R0, 0xff, RZ, 0xc0, !PT ;  /* 0x000000ff000a7812 */ /* 0x000fc600078ec0ff */
[----:B------:R-:W-:Y:S01]  /*0920*/  VIADD R8, R5, 0xffffffff ;  /* 0xffffffff05087836 */ /* 0x000fe20000000000 */
[----:B------:R-:W-:-:S04]  /*0930*/  IADD3 R9, PT, PT, R10, -0x1, RZ ;  /* 0xffffffff0a097810 */ /* 0x000fc80007ffe0ff */
[----:B------:R-:W-:-:S04]  /*0940*/  ISETP.GT.U32.AND P0, PT, R8, 0xfd, PT ;  /* 0x000000fd0800780c */ /* 0x000fc80003f04070 */
[----:B------:R-:W-:-:S13]  /*0950*/  ISETP.GT.U32.OR P0, PT, R9, 0xfd, P0 ;  /* 0x000000fd0900780c */ /* 0x000fda0000704470 */
[----:B------:R-:W-:Y:S01]  /*0960*/  @!P0 IMAD.MOV.U32 R7, RZ, RZ, RZ ;  /* 0x000000ffff078224 */ /* 0x000fe200078e00ff */
[----:B------:R-:W-:Y:S06]  /*0970*/  @!P0 BRA `(.L_x_93) ;  /* 0x0000000000608947 */ /* 0x000fec0003800000 */
[----:B------:R-:W-:Y:S02]  /*0980*/  FSETP.GTU.FTZ.AND P0, PT, |R3|, +INF , PT ;  /* 0x7f8000000300780b */ /* 0x000fe40003f1c200 */
[----:B------:R-:W-:Y:S02]  /*0990*/  FSETP.GTU.FTZ.AND P1, PT, |R6|, +INF , PT ;  /* 0x7f8000000600780b */ /* 0x000fe40003f3c200 */
[----:B------:R-:W-:Y:S02]  /*09a0*/  MOV R0, R6 ;  /* 0x0000000600007202 */ /* 0x000fe40000000f00 */
        /* <DEDUP_REMOVED lines=14> */
[----:B------:R-:W-:Y:S02]  /*0a90*/  ISETP.GE.AND P0, PT, R9, RZ, PT ;  /* 0x000000ff0900720c */ /* 0x000fe40003f06270 */
[----:B------:R-:W-:-:S11]  /*0aa0*/  ISETP.GE.AND P1, PT, R8, RZ, PT ;  /* 0x000000ff0800720c */ /* 0x000fd60003f26270 */
[----:B------:R-:W-:Y:S01]  /*0ab0*/  @P0 MOV R7, RZ ;  /* 0x000000ff00070202 */ /* 0x000fe20000000f00 */
[----:B------:R-:W-:Y:S02]  /*0ac0*/  @!P0 IMAD.MOV.U32 R7, RZ, RZ, -0x40 ;  /* 0xffffffc0ff078424 */ /* 0x000fe400078e00ff */
[----:B------:R-:W-:Y:S01]  /*0ad0*/  @!P0 FFMA R3, R3, 1.84467440737095516160e+19, RZ ;  /* 0x5f80000003038823 */ /* 0x000fe200000000ff */
[----:B------:R-:W-:Y:S02]  /*0ae0*/  @!P1 FFMA R6, R0, 1.84467440737095516160e+19, RZ ;  /* 0x5f80000000069823 */ /* 0x000fe400000000ff */
[----:B------:R-:W-:-:S07]  /*0af0*/  @!P1 IADD3 R7, PT, PT, R7, 0x40, RZ ;  /* 0x0000004007079810 */ /* 0x000fce0007ffe0ff */
.L_x_93:
[----:B------:R-:W-:Y:S01]  /*0b00*/  LEA R9, R5, 0xc0800000, 0x17 ;  /* 0xc080000005097811 */ /* 0x000fe200078eb8ff */
[----:B------:R-:W-:Y:S03]  /*0b10*/  BSSY.RECONVERGENT B2, `(.L_x_98) ;  /* 0x0000036000027945 */ /* 0x000fe60003800200 */
[----:B------:R-:W-:Y:S01]  /*0b20*/  IADD3 R9, PT, PT, -R9, R6, RZ ;  /* 0x0000000609097210 */ /* 0x000fe20007ffe1ff */
[----:B------:R-:W-:-:S03]  /*0b30*/  VIADD R6, R10, 0xffffff81 ;  /* 0xffffff810a067836 */ /* 0x000fc60000000000 */
[----:B------:R-:W0:Y:S01]  /*0b40*/  MUFU.RCP R8, R9 ;  /* 0x0000000900087308 */ /* 0x000e220000001000 */
[----:B------:R-:W-:Y:S01]  /*0b50*/  FADD.FTZ R11, -R9, -RZ ;  /* 0x800000ff090b7221 */ /* 0x000fe20000010100 */
[C---:B------:R-:W-:Y:S01]  /*0b60*/  IMAD R0, R6.reuse, -0x800000, R3 ;  /* 0xff80000006007824 */ /* 0x040fe200078e0203 */
[----:B------:R-:W-:-:S04]  /*0b70*/  IADD3 R6, PT, PT, R6, 0x7f, -R5 ;  /* 0x0000007f06067810 */ /* 0x000fc80007ffe805 */
[----:B------:R-:W-:Y:S01]  /*0b80*/  IADD3 R6, PT, PT, R6, R7, RZ ;  /* 0x0000000706067210 */ /* 0x000fe20007ffe0ff */
[----:B0-----:R-:W-:-:S04]  /*0b90*/  FFMA R13, R8, R11, 1 ;  /* 0x3f800000080d7423 */ /* 0x001fc8000000000b */
        /* <DEDUP_REMOVED lines=8> */
[----:B------:R-:W-:-:S05]  /*0c20*/  IADD3 R7, PT, PT, R3, R6, RZ ;  /* 0x0000000603077210 */ /* 0x000fca0007ffe0ff */
[----:B------:R-:W-:-:S05]  /*0c30*/  VIADD R3, R7, 0xffffffff ;  /* 0xffffffff07037836 */ /* 0x000fca0000000000 */
        /* <DEDUP_REMOVED lines=9> */
[CCC-:B------:R-:W-:Y:S01]  /*0cd0*/  FFMA.RZ R3, R10.reuse, R8.reuse, R13.reuse ;  /* 0x000000080a037223 */ /* 0x1c0fe2000000c00d */
[CCC-:B------:R-:W-:Y:S01]  /*0ce0*/  FFMA.RM R6, R10.reuse, R8.reuse, R13.reuse ;  /* 0x000000080a067223 */ /* 0x1c0fe2000000400d */
[C---:B------:R-:W-:Y:S02]  /*0cf0*/  ISETP.NE.AND P2, PT, R7.reuse, RZ, PT ;  /* 0x000000ff0700720c */ /* 0x040fe40003f45270 */
[----:B------:R-:W-:Y:S02]  /*0d00*/  ISETP.NE.AND P1, PT, R7, RZ, PT ;  /* 0x000000ff0700720c */ /* 0x000fe40003f25270 */
[----:B------:R-:W-:Y:S01]  /*0d10*/  LOP3.LUT R5, R3, 0x7fffff, RZ, 0xc0, !PT ;  /* 0x007fffff03057812 */ /* 0x000fe200078ec0ff */
[----:B------:R-:W-:Y:S01]  /*0d20*/  FFMA.RP R3, R10, R8, R13 ;  /* 0x000000080a037223 */ /* 0x000fe2000000800d */
        /* <DEDUP_REMOVED lines=12> */
[----:B------:R-:W-:-:S05]  /*0df0*/  LOP3.LUT R3, R3, R6, RZ, 0xc0, !PT ;  /* 0x0000000603037212 */ /* 0x000fca00078ec0ff */
[----:B------:R-:W-:-:S05]  /*0e00*/  IMAD.IADD R3, R8, 0x1, R3 ;  /* 0x0000000108037824 */ /* 0x000fca00078e0203 */
[----:B------:R-:W-:Y:S01]  /*0e10*/  LOP3.LUT R0, R3, R0, RZ, 0xfc, !PT ;  /* 0x0000000003007212 */ /* 0x000fe200078efcff */
[----:B------:R-:W-:Y:S06]  /*0e20*/  BRA `(.L_x_101) ;  /* 0x0000000000107947 */ /* 0x000fec0003800000 */
.L_x_100:
[----:B------:R-:W-:-:S04]  /*0e30*/  LOP3.LUT R0, R0, 0x80000000, RZ, 0xc0, !PT ;  /* 0x8000000000007812 */ /* 0x000fc800078ec0ff */
[----:B------:R-:W-:Y:S01]  /*0e40*/  LOP3.LUT R0, R0, 0x7f800000, RZ, 0xfc, !PT ;  /* 0x7f80000000007812 */ /* 0x000fe200078efcff */
[----:B------:R-:W-:Y:S06]  /*0e50*/  BRA `(.L_x_101) ;  /* 0x0000000000047947 */ /* 0x000fec0003800000 */
.L_x_99:
[----:B------:R-:W-:-:S07]  /*0e60*/  LEA R0, R6, R0, 0x17 ;  /* 0x0000000006007211 */ /* 0x000fce00078eb8ff */
.L_x_101:
[----:B------:R-:W-:Y:S05]  /*0e70*/  BSYNC.RECONVERGENT B2 ;  /* 0x0000000000027941 */ /* 0x000fea0003800200 */
.L_x_98:
[----:B------:R-:W-:Y:S05]  /*0e80*/  BRA `(.L_x_102) ;  /* 0x0000000000207947 */ /* 0x000fea0003800000 */
.L_x_97:
[----:B------:R-:W-:-:S04]  /*0e90*/  LOP3.LUT R0, R6, 0x80000000, R3, 0x48, !PT ;  /* 0x8000000006007812 */ /* 0x000fc800078e4803 */
[----:B------:R-:W-:Y:S01]  /*0ea0*/  LOP3.LUT R0, R0, 0x7f800000, RZ, 0xfc, !PT ;  /* 0x7f80000000007812 */ /* 0x000fe200078efcff */
[----:B------:R-:W-:Y:S06]  /*0eb0*/  BRA `(.L_x_102) ;  /* 0x0000000000147947 */ /* 0x000fec0003800000 */
.L_x_96:
[----:B------:R-:W-:Y:S01]  /*0ec0*/  LOP3.LUT R0, R6, 0x80000000, R3, 0x48, !PT ;  /* 0x8000000006007812 */ /* 0x000fe200078e4803 */
[----:B------:R-:W-:Y:S06]  /*0ed0*/  BRA `(.L_x_102) ;  /* 0x00000000000c7947 */ /* 0x000fec0003800000 */
.L_x_95:
[----:B------:R-:W0:Y:S01]  /*0ee0*/  MUFU.RSQ R0, -QNAN ;  /* 0xffc0000000007908 */ /* 0x000e220000001400 */
[----:B------:R-:W-:Y:S05]  /*0ef0*/  BRA `(.L_x_102) ;  /* 0x0000000000047947 */ /* 0x000fea0003800000 */
.L_x_94:
[----:B------:R-:W-:-:S07]  /*0f00*/  FADD.FTZ R0, R3, R0 ;  /* 0x0000000003007221 */ /* 0x000fce0000010000 */
.L_x_102:
[----:B------:R-:W-:Y:S05]  /*0f10*/  BSYNC.RECONVERGENT B1 ;  /* 0x0000000000017941 */ /* 0x000fea0003800200 */
.L_x_92:
[----:B------:R-:W-:-:S04]  /*0f20*/  HFMA2 R5, -RZ, RZ, 0, 0 ;  /* 0x00000000ff057431 */ /* 0x000fc800000001ff */
[----:B0-----:R-:W-:Y:S05]  /*0f30*/  RET.REL.NODEC R4 `(mean_kernel) ;  /* 0xfffffff004307950 */ /* 0x001fea0003c3ffff */
.L_x_103:
        /* <DEDUP_REMOVED lines=12> */
.L_x_514:


//--------------------- .text.permute_add_kernel  --------------------------
	.section	.text.permute_add_kernel,"ax",@progbits
	.align	128
        .global         permute_add_kernel
        .type           permute_add_kernel,@function
        .size           permute_add_kernel,(.L_x_534 - permute_add_kernel)
        .other          permute_add_kernel,@"STO_CUDA_ENTRY STV_DEFAULT"
permute_add_kernel:
.text.permute_add_kernel:
        /* <DEDUP_REMOVED lines=12> */
[----:B------:R-:W-:Y:S01]  /*00c0*/  CS2R R2, SRZ ;  /* 0x0000000000027805 */ /* 0x000fe2000001ff00 */
[----:B------:R-:W1:Y:S01]  /*00d0*/  LDCU.64 UR14, c[0x0][0x358] ;  /* 0x00006b00ff0e77ac */ /* 0x000e620008000a00 */
[----:B0-----:R-:W-:-:S09]  /*00e0*/  UISETP.GE.AND UP0, UPT, UR4, 0x1, UPT ;  /* 0x000000010400788c */ /* 0x001fd2000bf06270 */
[----:B-1----:R-:W-:Y:S05]  /*00f0*/  BRA.U !UP0, `(.L_x_104) ;  /* 0x0000002108607547 */ /* 0x002fea000b800000 */
[----:B------:R-:W-:Y:S01]  /*0100*/  UISETP.GE.U32.AND UP1, UPT, UR4, 0x8, UPT ;  /* 0x000000080400788c */ /* 0x000fe2000bf26070 */
[----:B------:R-:W-:Y:S01]  /*0110*/  IMAD.MOV.U32 R21, RZ, RZ, RZ ;  /* 0x000000ffff157224 */ /* 0x000fe200078e00ff */
[----:B------:R-:W-:Y:S01]  /*0120*/  ULOP3.LUT UR12, UR4, 0x7, URZ, 0xc0, !UPT ;  /* 0x00000007040c7892 */ /* 0x000fe2000f8ec0ff */
[----:B------:R-:W-:Y:S01]  /*0130*/  IMAD.MOV.U32 R13, RZ, RZ, RZ ;  /* 0x000000ffff0d7224 */ /* 0x000fe200078e00ff */
[----:B------:R-:W-:Y:S02]  /*0140*/  MOV R22, R20 ;  /* 0x0000001400167202 */ /* 0x000fe40000000f00 */
[----:B------:R-:W-:-:S03]  /*0150*/  UISETP.NE.AND UP0, UPT, UR12, URZ, UPT ;  /* 0x000000ff0c00728c */ /* 0x000fc6000bf05270 */
[----:B------:R-:W-:Y:S08]  /*0160*/  BRA.U !UP1, `(.L_x_105) ;  /* 0x0000001109407547 */ /* 0x000ff0000b800000 */
[----:B------:R-:W0:Y:S01]  /*0170*/  LDCU.64 UR8, c[0x0][0x3a8] ;  /* 0x00007500ff0877ac */ /* 0x000e220008000a00 */
[----:B------:R-:W1:Y:S01]  /*0180*/  LDC.64 R2, c[0x0][0x3a0] ;  /* 0x0000e800ff027b82 */ /* 0x000e620000000a00 */
[----:B------:R-:W-:Y:S01]  /*0190*/  IMAD.MOV.U32 R13, RZ, RZ, RZ ;  /* 0x000000ffff0d7224 */ /* 0x000fe200078e00ff */
[----:B------:R-:W2:Y:S01]  /*01a0*/  LDCU.64 UR10, c[0x0][0x398] ;  /* 0x00007300ff0a77ac */ /* 0x000ea20008000a00 */
[----:B------:R-:W-:Y:S01]  /*01b0*/  IMAD.MOV.U32 R22, RZ, RZ, R20 ;  /* 0x000000ffff167224 */ /* 0x000fe200078e0014 */
[----:B------:R-:W-:-:S06]  /*01c0*/  ULOP3.LUT UR4, UR4, 0x7ffffff8, URZ, 0xc0, !UPT ;  /* 0x7ffffff804047892 */ /* 0x000fcc000f8ec0ff */
[----:B------:R-:W-:Y:S01]  /*01d0*/  MOV R21, UR4 ;  /* 0x0000000400157c02 */ /* 0x000fe20008000f00 */
[----:B0-----:R-:W-:Y:S02]  /*01e0*/  UIADD3 UR7, UP1, UPT, UR8, 0x10, URZ ;  /* 0x0000001008077890 */ /* 0x001fe4000ff3e0ff */
[----:B--2---:R-:W-:Y:S02]  /*01f0*/  UIADD3 UR5, UP2, UPT, UR10, 0x10, URZ ;  /* 0x000000100a057890 */ /* 0x004fe4000ff5e0ff */
[----:B------:R-:W-:Y:S02]  /*0200*/  UIADD3.X UR8, UPT, UPT, URZ, UR9, URZ, UP1, !UPT ;  /* 0x00000009ff087290 */ /* 0x000fe40008ffe4ff */
[----:B------:R-:W-:Y:S01]  /*0210*/  IMAD.U32 R4, RZ, RZ, UR7 ;  /* 0x00000007ff047e24 */ /* 0x000fe2000f8e00ff */
[----:B------:R-:W-:Y:S01]  /*0220*/  UIADD3.X UR6, UPT, UPT, URZ, UR11, URZ, UP2, !UPT ;  /* 0x0000000bff067290 */ /* 0x000fe200097fe4ff */
[----:B------:R-:W-:Y:S01]  /*0230*/  IMAD.U32 R6, RZ, RZ, UR5 ;  /* 0x00000005ff067e24 */ /* 0x000fe2000f8e00ff */
[----:B------:R-:W-:Y:S01]  /*0240*/  UIADD3 UR9, UPT, UPT, -UR4, URZ, URZ ;  /* 0x000000ff04097290 */ /* 0x000fe2000fffe1ff */
[----:B------:R-:W-:-:S03]  /*0250*/  MOV R5, UR8 ;  /* 0x0000000800057c02 */ /* 0x000fc60008000f00 */
[----:B------:R-:W-:-:S08]  /*0260*/  IMAD.U32 R7, RZ, RZ, UR6 ;  /* 0x00000006ff077e24 */ /* 0x000fd0000f8e00ff */
.L_x_106:
[----:B------:R-:W2:Y:S04]  /*0270*/  LDG.E R19, desc[UR14][R4.64+-0x10] ;  /* 0xfffff00e04137981 */ /* 0x000ea8000c1e1900 */
[----:B------:R-:W3:Y:S04]  /*0280*/  LDG.E R18, desc[UR14][R4.64+-0xc] ;  /* 0xfffff40e04127981 */ /* 0x000ee8000c1e1900 */
[----:B------:R-:W4:Y:S04]  /*0290*/  LDG.E R17, desc[UR14][R4.64+-0x8] ;  /* 0xfffff80e04117981 */ /* 0x000f28000c1e1900 */
[----:B------:R-:W1:Y:S04]  /*02a0*/  LDG.E R15, desc[UR14][R6.64+-0x10] ;  /* 0xfffff00e060f7981 */ /* 0x000e68000c1e1900 */
[----:B------:R-:W5:Y:S04]  /*02b0*/  LDG.E R16, desc[UR14][R4.64+-0x4] ;  /* 0xfffffc0e04107981 */ /* 0x000f68000c1e1900 */
[----:B------:R-:W5:Y:S01]  /*02c0*/  LDG.E R10, desc[UR14][R4.64] ;  /* 0x0000000e040a7981 */ /* 0x000f62000c1e1900 */
[----:B------:R-:W-:-:S03]  /*02d0*/  IABS R24, R22 ;  /* 0x0000001600187213 */ /* 0x000fc60000000000 */
[----:B------:R-:W5:Y:S01]  /*02e0*/  LDG.E R28, desc[UR14][R4.64+0x8] ;  /* 0x0000080e041c7981 */ /* 0x000f62000c1e1900 */
[----:B--2---:R-:W-:-:S04]  /*02f0*/  IABS R11, R19 ;  /* 0x00000013000b7213 */ /* 0x004fc80000000000 */
[----:B------:R-:W0:Y:S08]  /*0300*/  I2F.RP R12, R11 ;  /* 0x0000000b000c7306 */ /* 0x000e300000209400 */
[----:B0-----:R-:W0:Y:S02]  /*0310*/  MUFU.RCP R12, R12 ;  /* 0x0000000c000c7308 */ /* 0x001e240000001000 */
[----:B0-----:R-:W-:-:S06]  /*0320*/  VIADD R8, R12, 0xffffffe ;  /* 0x0ffffffe0c087836 */ /* 0x001fcc0000000000 */
[----:B------:R-:W0:Y:S02]  /*0330*/  F2I.FTZ.U32.TRUNC.NTZ R9, R8 ;  /* 0x0000000800097305 */ /* 0x000e24000021f000 */
[----:B0-----:R-:W-:-:S05]  /*0340*/  IADD3 R0, PT, PT, RZ, -R9, RZ ;  /* 0x80000009ff007210 */ /* 0x001fca0007ffe0ff */
[----:B------:R-:W-:Y:S02]  /*0350*/  IMAD R23, R0, R11, RZ ;  /* 0x0000000b00177224 */ /* 0x000fe400078e02ff */
[----:B------:R-:W2:Y:S01]  /*0360*/  LDG.E R0, desc[UR14][R4.64+0x4] ;  /* 0x0000040e04007981 */ /* 0x000ea2000c1e1900 */
[----:B------:R-:W-:Y:S01]  /*0370*/  IMAD.MOV.U32 R8, RZ, RZ, RZ ;  /* 0x000000ffff087224 */ /* 0x000fe200078e00ff */
[----:B---3--:R-:W-:Y:S02]  /*0380*/  IABS R14, R18 ;  /* 0x00000012000e7213 */ /* 0x008fe40000000000 */
[----:B------:R-:W-:Y:S01]  /*0390*/  IABS R12, R19 ;  /* 0x00000013000c7213 */ /* 0x000fe20000000000 */
[----:B------:R-:W-:Y:S02]  /*03a0*/  IMAD.HI.U32 R9, R9, R23, R8 ;  /* 0x0000001709097227 */ /* 0x000fe400078e0008 */
[----:B------:R-:W0:Y:S02]  /*03b0*/  I2F.RP R23, R14 ;  /* 0x0000000e00177306 */ /* 0x000e240000209400 */
[----:B------:R-:W-:-:S02]  /*03c0*/  IMAD.MOV R25, RZ, RZ, -R12 ;  /* 0x000000ffff197224 */ /* 0x000fc400078e0a0c */
[----:B------:R-:W-:-:S04]  /*03d0*/  IMAD.HI.U32 R12, R9, R24, RZ ;  /* 0x00000018090c7227 */ /* 0x000fc800078e00ff */
[----:B------:R-:W-:-:S05]  /*03e0*/  IMAD R8, R12, R25, R24 ;  /* 0x000000190c087224 */ /* 0x000fca00078e0218 */
[----:B------:R-:W-:Y:S01]  /*03f0*/  ISETP.GT.U32.AND P2, PT, R11, R8, PT ;  /* 0x000000080b00720c */ /* 0x000fe20003f44070 */
[----:B0-----:R-:W0:-:S12]  /*0400*/  MUFU.RCP R23, R23 ;  /* 0x0000001700177308 */ /* 0x001e180000001000 */
[-C--:B------:R-:W-:Y:S01]  /*0410*/  @!P2 IADD3 R8, PT, PT, R8, -R11.reuse, RZ ;  /* 0x8000000b0808a210 */ /* 0x080fe20007ffe0ff */
[----:B------:R-:W-:Y:S01]  /*0420*/  @!P2 VIADD R12, R12, 0x1 ;  /* 0x000000010c0ca836 */ /* 0x000fe20000000000 */
[----:B------:R-:W-:Y:S02]  /*0430*/  ISETP.NE.AND P2, PT, R19, RZ, PT ;  /* 0x000000ff1300720c */ /* 0x000fe40003f45270 */
[----:B------:R-:W-:Y:S02]  /*0440*/  ISETP.GE.U32.AND P0, PT, R8, R11, PT ;  /* 0x0000000b0800720c */ /* 0x000fe40003f06070 */
[----:B------:R-:W-:Y:S01]  /*0450*/  LOP3.LUT R8, R22, R19, RZ, 0x3c, !PT ;  /* 0x0000001316087212 */ /* 0x000fe200078e3cff */
[----:B0-----:R-:W-:-:S03]  /*0460*/  VIADD R9, R23, 0xffffffe ;  /* 0x0ffffffe17097836 */ /* 0x001fc60000000000 */
[----:B------:R-:W-:-:S03]  /*0470*/  ISETP.GE.AND P1, PT, R8, RZ, PT ;  /* 0x000000ff0800720c */ /* 0x000fc60003f26270 */
[----:B------:R-:W0:Y:S04]  /*0480*/  F2I.FTZ.U32.TRUNC.NTZ R9, R9 ;  /* 0x0000000900097305 */ /* 0x000e28000021f000 */
[----:B------:R-:W-:-:S06]  /*0490*/  @P0 IADD3 R12, PT, PT, R12, 0x1, RZ ;  /* 0x000000010c0c0810 */ /* 0x000fcc0007ffe0ff */
[----:B------:R-:W-:Y:S01]  /*04a0*/  @!P1 IMAD.MOV R12, RZ, RZ, -R12 ;  /* 0x000000ffff0c9224 */ /* 0x000fe200078e0a0c */
[----:B------:R-:W-:-:S04]  /*04b0*/  @!P2 LOP3.LUT R12, RZ, R19, RZ, 0x33, !PT ;  /* 0x00000013ff0ca212 */ /* 0x000fc800078e33ff */
[----:B------:R-:W-:Y:S01]  /*04c0*/  IADD3 R8, PT, PT, -R12, RZ, RZ ;  /* 0x000000ff0c087210 */ /* 0x000fe20007ffe1ff */
[----:B0-----:R-:W-:-:S04]  /*04d0*/  IMAD.MOV R11, RZ, RZ, -R9 ;  /* 0x000000ffff0b7224 */ /* 0x001fc800078e0a09 */
[----:B------:R-:W-:Y:S02]  /*04e0*/  IMAD R19, R19, R8, R22 ;  /* 0x0000000813137224 */ /* 0x000fe400078e0216 */
[----:B------:R-:W-:Y:S02]  /*04f0*/  IMAD R11, R11, R14, RZ ;  /* 0x0000000e0b0b7224 */ /* 0x000fe400078e02ff */
[----:B------:R-:W-:-:S04]  /*0500*/  IMAD.MOV.U32 R8, RZ, RZ, RZ ;  /* 0x000000ffff087224 */ /* 0x000fc800078e00ff */
[----:B------:R-:W-:Y:S01]  /*0510*/  IMAD.HI.U32 R8, R9, R11, R8 ;  /* 0x0000000b09087227 */ /* 0x000fe200078e0008 */
[----:B------:R-:W-:Y:S02]  /*0520*/  IABS R11, R18 ;  /* 0x00000012000b7213 */ /* 0x000fe40000000000 */
[----:B------:R-:W-:-:S03]  /*0530*/  IABS R9, R19 ;  /* 0x0000001300097213 */ /* 0x000fc60000000000 */
[----:B------:R-:W-:Y:S02]  /*0540*/  IMAD.MOV R24, RZ, RZ, -R11 ;  /* 0x000000ffff187224 */ /* 0x000fe400078e0a0b */
[----:B------:R-:W-:Y:S01]  /*0550*/  IMAD.HI.U32 R29, R8, R9, RZ ;  /* 0x00000009081d7227 */ /* 0x000fe200078e00ff */
[----:B----4-:R-:W-:Y:S01]  /*0560*/  IABS R22, R17 ;  /* 0x0000001100167213 */ /* 0x010fe20000000000 */
[----:B------:R-:W3:Y:S02]  /*0570*/  LDG.E R11, desc[UR14][R6.64+-0xc] ;  /* 0xfffff40e060b7981 */ /* 0x000ee4000c1e1900 */
[----:B------:R-:W-:Y:S01]  /*0580*/  IMAD R9, R29, R24, R9 ;  /* 0x000000181d097224 */ /* 0x000fe200078e0209 */
[----:B------:R-:W0:Y:S04]  /*0590*/  I2F.RP R23, R22 ;  /* 0x0000001600177306 */ /* 0x000e280000209400 */
[----:B------:R-:W-:-:S13]  /*05a0*/  ISETP.GT.U32.AND P2, PT, R14, R9, PT ;  /* 0x000000090e00720c */ /* 0x000fda0003f44070 */
[-C--:B------:R-:W-:Y:S01]  /*05b0*/  @!P2 IADD3 R9, PT, PT, R9, -R14.reuse, RZ ;  /* 0x8000000e0909a210 */ /* 0x080fe20007ffe0ff */
[----:B0-----:R-:W0:Y:S03]  /*05c0*/  MUFU.RCP R23, R23 ;  /* 0x0000001700177308 */ /* 0x001e260000001000 */
[----:B------:R-:W-:Y:S01]  /*05d0*/  ISETP.GE.U32.AND P0, PT, R9, R14, PT ;  /* 0x0000000e0900720c */ /* 0x000fe20003f06070 */
[----:B-1----:R-:W-:-:S06]  /*05e0*/  IMAD.WIDE R14, R15, 0x4, R2 ;  /* 0x000000040f0e7825 */ /* 0x002fcc00078e0202 */
[----:B------:R5:W4:Y:S01]  /*05f0*/  LDG.E R14, desc[UR14][R14.64] ;  /* 0x0000000e0e0e7981 */ /* 0x000b22000c1e1900 */
[----:B------:R-:W-:Y:S01]  /*0600*/  LOP3.LUT R8, R19, R18, RZ, 0x3c, !PT ;  /* 0x0000001213087212 */ /* 0x000fe200078e3cff */
[----:B------:R-:W-:Y:S01]  /*0610*/  @!P2 VIADD R29, R29, 0x1 ;  /* 0x000000011d1da836 */ /* 0x000fe20000000000 */
[----:B------:R-:W-:Y:S02]  /*0620*/  ISETP.NE.AND P2, PT, R18, RZ, PT ;  /* 0x000000ff1200720c */ /* 0x000fe40003f45270 */
[----:B------:R-:W-:Y:S01]  /*0630*/  ISETP.GE.AND P1, PT, R8, RZ, PT ;  /* 0x000000ff0800720c */ /* 0x000fe20003f26270 */
[----:B0-----:R-:W-:Y:S01]  /*0640*/  VIADD R9, R23, 0xffffffe ;  /* 0x0ffffffe17097836 */ /* 0x001fe20000000000 */
[----:B------:R-:W-:-:S05]  /*0650*/  @P0 IADD3 R29, PT, PT, R29, 0x1, RZ ;  /* 0x000000011d1d0810 */ /* 0x000fca0007ffe0ff */
[----:B------:R-:W0:Y:S06]  /*0660*/  F2I.FTZ.U32.TRUNC.NTZ R9, R9 ;  /* 0x0000000900097305 */ /* 0x000e2c000021f000 */
[----:B------:R-:W-:Y:S01]  /*0670*/  @!P1 IMAD.MOV R29, RZ, RZ, -R29 ;  /* 0x000000ffff1d9224 */ /* 0x000fe200078e0a1d */
[----:B------:R-:W-:-:S04]  /*0680*/  @!P2 LOP3.LUT R29, RZ, R18, RZ, 0x33, !PT ;  /* 0x00000012ff1da212 */ /* 0x000fc800078e33ff */
[----:B------:R-:W-:Y:S01]  /*0690*/  IADD3 R8, PT, PT, -R29, RZ, RZ ;  /* 0x000000ff1d087210 */ /* 0x000fe20007ffe1ff */
[----:B0-----:R-:W-:-:S04]  /*06a0*/  IMAD.MOV R23, RZ, RZ, -R9 ;  /* 0x000000ffff177224 */ /* 0x001fc800078e0a09 */
[----:B------:R-:W-:Y:S02]  /*06b0*/  IMAD R18, R18, R8, R19 ;  /* 0x0000000812127224 */ /* 0x000fe400078e0213 */
[----:B------:R-:W-:Y:S02]  /*06c0*/  IMAD R23, R23, R22, RZ ;  /* 0x0000001617177224 */ /* 0x000fe400078e02ff */
[----:B------:R-:W-:Y:S01]  /*06d0*/  IMAD.MOV.U32 R8, RZ, RZ, RZ ;  /* 0x000000ffff087224 */ /* 0x000fe200078e00ff */
[----:B------:R-:W-:-:S03]  /*06e0*/  IABS R19, R17 ;  /* 0x0000001100137213 */ /* 0x000fc60000000000 */
[----:B------:R-:W-:Y:S01]  /*06f0*/  IMAD.HI.U32 R8, R9, R23, R8 ;  /* 0x0000001709087227 */ /* 0x000fe200078e0008 */
[----:B------:R-:W-:Y:S02]  /*0700*/  IABS R9, R18 ;  /* 0x0000001200097213 */ /* 0x000fe40000000000 */
[----:B-----5:R-:W-:Y:S01]  /*0710*/  IABS R15, R16 ;  /* 0x00000010000f7213 */ /* 0x020fe20000000000 */
[----:B------:R-:W-:Y:S02]  /*0720*/  IMAD.MOV R23, RZ, RZ, -R19 ;  /* 0x000000ffff177224 */ /* 0x000fe400078e0a13 */
[----:B------:R-:W-:Y:S01]  /*0730*/  IMAD.HI.U32 R26, R8, R9, RZ ;  /* 0x00000009081a7227 */ /* 0x000fe200078e00ff */
[----:B------:R-:W0:Y:S03]  /*0740*/  I2F.RP R19, R15 ;  /* 0x0000000f00137306 */ /* 0x000e260000209400 */
[----:B------:R-:W-:-:S05]  /*0750*/  IMAD R9, R26, R23, R9 ;  /* 0x000000171a097224 */ /* 0x000fca00078e0209 */
[----:B------:R-:W-:Y:S01]  /*0760*/  ISETP.GT.U32.AND P2, PT, R22, R9, PT ;  /* 0x000000091600720c */ /* 0x000fe20003f44070 */
[----:B0-----:R-:W0:Y:S01]  /*0770*/  MUFU.RCP R19, R19 ;  /* 0x0000001300137308 */ /* 0x001e220000001000 */
[----:B------:R-:W-:-:S11]  /*0780*/  LOP3.LUT R8, R18, R17, RZ, 0x3c, !PT ;  /* 0x0000001112087212 */ /* 0x000fd600078e3cff */
[----:B------:R-:W-:-:S04]  /*0790*/  @!P2 IADD3 R9, PT, PT, R9, -R22, RZ ;  /* 0x800000160909a210 */ /* 0x000fc80007ffe0ff */
[----:B------:R-:W-:Y:S01]  /*07a0*/  ISETP.GE.U32.AND P0, PT, R9, R22, PT ;  /* 0x000000160900720c */ /* 0x000fe20003f06070 */
[----:B------:R-:W-:Y:S01]  /*07b0*/  @!P2 VIADD R26, R26, 0x1 ;  /* 0x000000011a1aa836 */ /* 0x000fe20000000000 */
[----:B------:R-:W-:Y:S02]  /*07c0*/  ISETP.GE.AND P1, PT, R8, RZ, PT ;  /* 0x000000ff0800720c */ /* 0x000fe40003f26270 */
[----:B------:R-:W-:Y:S01]  /*07d0*/  ISETP.NE.AND P2, PT, R17, RZ, PT ;  /* 0x000000ff1100720c */ /* 0x000fe20003f45270 */
[----:B0-----:R-:W-:-:S06]  /*07e0*/  VIADD R9, R19, 0xffffffe ;  /* 0x0ffffffe13097836 */ /* 0x001fcc0000000000 */
[----:B------:R-:W0:Y:S02]  /*07f0*/  F2I.FTZ.U32.TRUNC.NTZ R9, R9 ;  /* 0x0000000900097305 */ /* 0x000e24000021f000 */
[----:B------:R-:W-:-:S05]  /*0800*/  @P0 IADD3 R26, PT, PT, R26, 0x1, RZ ;  /* 0x000000011a1a0810 */ /* 0x000fca0007ffe0ff */
[----:B------:R-:W-:Y:S01]  /*0810*/  @!P1 IMAD.MOV R26, RZ, RZ, -R26 ;  /* 0x000000ffff1a9224 */ /* 0x000fe200078e0a1a */
[----:B------:R-:W-:-:S04]  /*0820*/  @!P2 LOP3.LUT R26, RZ, R17, RZ, 0x33, !PT ;  /* 0x00000011ff1aa212 */ /* 0x000fc800078e33ff */
[----:B------:R-:W-:Y:S01]  /*0830*/  IADD3 R19, PT, PT, -R26, RZ, RZ ;  /* 0x000000ff1a137210 */ /* 0x000fe20007ffe1ff */
[----:B0-----:R-:W-:-:S04]  /*0840*/  IMAD.MOV R8, RZ, RZ, -R9 ;  /* 0x000000ffff087224 */ /* 0x001fc800078e0a09 */
[----:B------:R-:W-:Y:S01]  /*0850*/  IMAD R19, R17, R19, R18 ;  /* 0x0000001311137224 */ /* 0x000fe200078e0212 */
[----:B------:R-:W-:Y:S01]  /*0860*/  IABS R17, R16 ;  /* 0x0000001000117213 */ /* 0x000fe20000000000 */
[----:B------:R-:W-:Y:S01]  /*0870*/  IMAD R23, R8, R15, RZ ;  /* 0x0000000f08177224 */ /* 0x000fe200078e02ff */
[----:B------:R-:W-:Y:S01]  /*0880*/  IABS R18, R10 ;  /* 0x0000000a00127213 */ /* 0x000fe20000000000 */
[----:B------:R-:W-:Y:S02]  /*0890*/  IMAD.MOV.U32 R8, RZ, RZ, RZ ;  /* 0x000000ffff087224 */ /* 0x000fe400078e00ff */
[----:B------:R-:W-:Y:S01]  /*08a0*/  IMAD.MOV R22, RZ, RZ, -R17 ;  /* 0x000000ffff167224 */ /* 0x000fe200078e0a11 */
[----:B------:R-:W-:Y:S01]  /*08b0*/  MOV R17, R18 ;  /* 0x0000001200117202 */ /* 0x000fe20000000f00 */
[----:B------:R-:W-:Y:S01]  /*08c0*/  IMAD.HI.U32 R8, R9, R23, R8 ;  /* 0x0000001709087227 */ /* 0x000fe200078e0008 */
[----:B------:R-:W-:Y:S02]  /*08d0*/  IABS R9, R19 ;  /* 0x0000001300097213 */ /* 0x000fe40000000000 */
[----:B------:R-:W0:Y:S03]  /*08e0*/  I2F.RP R18, R17 ;  /* 0x0000001100127306 */ /* 0x000e260000209400 */
[----:B------:R-:W-:-:S04]  /*08f0*/  IMAD.HI.U32 R25, R8, R9, RZ ;  /* 0x0000000908197227 */ /* 0x000fc800078e00ff */
[----:B------:R-:W-:Y:S02]  /*0900*/  IMAD R8, R25, R22, R9 ;  /* 0x0000001619087224 */ /* 0x000fe400078e0209 */
[----:B------:R-:W5:Y:S03]  /*0910*/  LDG.E R22, desc[UR14][R4.64+0xc] ;  /* 0x00000c0e04167981 */ /* 0x000f66000c1e1900 */
[----:B------:R-:W-:Y:S01]  /*0920*/  ISETP.GT.U32.AND P2, PT, R15, R8, PT ;  /* 0x000000080f00720c */ /* 0x000fe20003f44070 */
[----:B0-----:R-:W0:-:S12]  /*0930*/  MUFU.RCP R18, R18 ;  /* 0x0000001200127308 */ /* 0x001e180000001000 */
[----:B------:R-:W-:-:S05]  /*0940*/  @!P2 IMAD.IADD R8, R8, 0x1, -R15 ;  /* 0x000000010808a824 */ /* 0x000fca00078e0a0f */
[----:B------:R-:W-:Y:S02]  /*0950*/  ISETP.GE.U32.AND P0, PT, R8, R15, PT ;  /* 0x0000000f0800720c */ /* 0x000fe40003f06070 */
[----:B------:R-:W-:Y:S01]  /*0960*/  LOP3.LUT R8, R19, R16, RZ, 0x3c, !PT ;  /* 0x0000001013087212 */ /* 0x000fe200078e3cff */
[----:B0-----:R-:W-:Y:S01]  /*0970*/  VIADD R9, R18, 0xffffffe ;  /* 0x0ffffffe12097836 */ /* 0x001fe20000000000 */
[----:B------:R-:W-:Y:S02]  /*0980*/  @!P2 IADD3 R25, PT, PT, R25, 0x1, RZ ;  /* 0x000000011919a810 */ /* 0x000fe40007ffe0ff */
[----:B------:R-:W-:Y:S02]  /*0990*/  ISETP.GE.AND P1, PT, R8, RZ, PT ;  /* 0x000000ff0800720c */ /* 0x000fe40003f26270 */
[----:B------:R-:W-:Y:S01]  /*09a0*/  ISETP.NE.AND P2, PT, R16, RZ, PT ;  /* 0x000000ff1000720c */ /* 0x000fe20003f45270 */
[----:B------:R-:W0:Y:S04]  /*09b0*/  F2I.FTZ.U32.TRUNC.NTZ R9, R9 ;  /* 0x0000000900097305 */ /* 0x000e28000021f000 */
[----:B------:R-:W-:-:S06]  /*09c0*/  @P0 VIADD R25, R25, 0x1 ;  /* 0x0000000119190836 */ /* 0x000fcc0000000000 */
[----:B------:R-:W-:Y:S02]  /*09d0*/  @!P1 IMAD.MOV R25, RZ, RZ, -R25 ;  /* 0x000000ffff199224 */ /* 0x000fe400078e0a19 */
[----:B------:R-:W-:Y:S02]  /*09e0*/  @!P2 LOP3.LUT R25, RZ, R16, RZ, 0x33, !PT ;  /* 0x00000010ff19a212 */ /* 0x000fe400078e33ff */
[----:B0-----:R-:W-:-:S03]  /*09f0*/  IADD3 R8, PT, PT, RZ, -R9, RZ ;  /* 0x80000009ff087210 */ /* 0x001fc60007ffe0ff */
[----:B------:R-:W-:Y:S02]  /*0a00*/  IMAD.MOV R15, RZ, RZ, -R25 ;  /* 0x000000ffff0f7224 */ /* 0x000fe400078e0a19 */
[----:B------:R-:W-:Y:S02]  /*0a10*/  IMAD R23, R8, R17, RZ ;  /* 0x0000001108177224 */ /* 0x000fe400078e02ff */
[----:B------:R-:W-:Y:S02]  /*0a20*/  IMAD R15, R16, R15, R19 ;  /* 0x0000000f100f7224 */ /* 0x000fe400078e0213 */
[----:B------:R-:W-:Y:S01]  /*0a30*/  IMAD.MOV.U32 R8, RZ, RZ, RZ ;  /* 0x000000ffff087224 */ /* 0x000fe200078e00ff */
[----:B------:R-:W-:-:S03]  /*0a40*/  IABS R16, R10 ;  /* 0x0000000a00107213 */ /* 0x000fc60000000000 */
[----:B------:R-:W-:Y:S01]  /*0a50*/  IMAD.HI.U32 R8, R9, R23, R8 ;  /* 0x0000001709087227 */ /* 0x000fe200078e0008 */
[----:B------:R-:W-:Y:S02]  /*0a60*/  IABS R9, R15 ;  /* 0x0000000f00097213 */ /* 0x000fe40000000000 */
[----:B------:R-:W-:Y:S02]  /*0a70*/  IADD3 R19, PT, PT, RZ, -R16, RZ ;  /* 0x80000010ff137210 */ /* 0x000fe40007ffe0ff */
[----:B--2---:R-:W-:Y:S01]  /*0a80*/  IABS R18, R0 ;  /* 0x0000000000127213 */ /* 0x004fe20000000000 */
[----:B------:R-:W-:-:S03]  /*0a90*/  IMAD.HI.U32 R24, R8, R9, RZ ;  /* 0x0000000908187227 */ /* 0x000fc600078e00ff */
[----:B------:R-:W0:Y:S01]  /*0aa0*/  I2F.RP R16, R18 ;  /* 0x0000001200107306 */ /* 0x000e220000209400 */
[----:B------:R-:W-:Y:S02]  /*0ab0*/  IMAD R8, R24, R19, R9 ;  /* 0x0000001318087224 */ /* 0x000fe400078e0209 */
[----:B------:R-:W2:Y:S03]  /*0ac0*/  LDG.E R19, desc[UR14][R6.64+0x8] ;  /* 0x0000080e06137981 */ /* 0x000ea6000c1e1900 */
[----:B------:R-:W-:Y:S02]  /*0ad0*/  ISETP.GT.U32.AND P2, PT, R17, R8, PT ;  /* 0x000000081100720c */ /* 0x000fe40003f44070 */
[----:B0-----:R-:W0:Y:S11]  /*0ae0*/  MUFU.RCP R16, R16 ;  /* 0x0000001000107308 */ /* 0x001e360000001000 */
[----:B------:R-:W-:-:S05]  /*0af0*/  @!P2 IMAD.IADD R8, R8, 0x1, -R17 ;  /* 0x000000010808a824 */ /* 0x000fca00078e0a11 */
[----:B------:R-:W-:Y:S02]  /*0b00*/  ISETP.GE.U32.AND P0, PT, R8, R17, PT ;  /* 0x000000110800720c */ /* 0x000fe40003f06070 */
[----:B------:R-:W-:Y:S02]  /*0b10*/  LOP3.LUT R8, R15, R10, RZ, 0x3c, !PT ;  /* 0x0000000a0f087212 */ /* 0x000fe400078e3cff */
[----:B------:R-:W-:Y:S02]  /*0b20*/  @!P2 IADD3 R24, PT, PT, R24, 0x1, RZ ;  /* 0x000000011818a810 */ /* 0x000fe40007ffe0ff */
[----:B------:R-:W-:Y:S01]  /*0b30*/  ISETP.GE.AND P1, PT, R8, RZ, PT ;  /* 0x000000ff0800720c */ /* 0x000fe20003f26270 */
[----:B0-----:R-:W-:Y:S01]  /*0b40*/  VIADD R9, R16, 0xffffffe ;  /* 0x0ffffffe10097836 */ /* 0x001fe20000000000 */
[----:B------:R-:W-:-:S05]  /*0b50*/  ISETP.NE.AND P2, PT, R10, RZ, PT ;  /* 0x000000ff0a00720c */ /* 0x000fca0003f45270 */
[----:B------:R-:W0:Y:S01]  /*0b60*/  F2I.FTZ.U32.TRUNC.NTZ R9, R9 ;  /* 0x0000000900097305 */ /* 0x000e22000021f000 */
[----:B------:R-:W-:-:S05]  /*0b70*/  @P0 VIADD R24, R24, 0x1 ;  /* 0x0000000118180836 */ /* 0x000fca0000000000 */
[----:B------:R-:W-:Y:S02]  /*0b80*/  @!P1 IMAD.MOV R24, RZ, RZ, -R24 ;  /* 0x000000ffff189224 */ /* 0x000fe400078e0a18 */
[----:B------:R-:W-:-:S05]  /*0b90*/  @!P2 LOP3.LUT R24, RZ, R10, RZ, 0x33, !PT ;  /* 0x0000000aff18a212 */ /* 0x000fca00078e33ff */
[----:B------:R-:W-:Y:S01]  /*0ba0*/  IMAD.MOV R8, RZ, RZ, -R24 ;  /* 0x000000ffff087224 */ /* 0x000fe200078e0a18 */
[----:B0-----:R-:W-:-:S03]  /*0bb0*/  IADD3 R17, PT, PT, RZ, -R9, RZ ;  /* 0x80000009ff117210 */ /* 0x001fc60007ffe0ff */
[----:B------:R-:W-:Y:S02]  /*0bc0*/  IMAD R15, R10, R8, R15 ;  /* 0x000000080a0f7224 */ /* 0x000fe400078e020f */
[----:B------:R-:W-:Y:S02]  /*0bd0*/  IMAD.MOV.U32 R8, RZ, RZ, RZ ;  /* 0x000000ffff087224 */ /* 0x000fe400078e00ff */
[----:B------:R-:W-:Y:S01]  /*0be0*/  IMAD R17, R17, R18, RZ ;  /* 0x0000001211117224 */ /* 0x000fe200078e02ff */
[----:B------:R-:W-:Y:S02]  /*0bf0*/  IABS R16, R28 ;  /* 0x0000001c00107213 */ /* 0x000fe40000000000 */
[----:B------:R-:W-:Y:S01]  /*0c00*/  IABS R10, R0 ;  /* 0x00000000000a7213 */ /* 0x000fe20000000000 */
[----:B------:R-:W-:Y:S01]  /*0c10*/  IMAD.HI.U32 R8, R9, R17, R8 ;  /* 0x0000001109087227 */ /* 0x000fe200078e0008 */
[----:B------:R-:W-:Y:S01]  /*0c20*/  IABS R9, R15 ;  /* 0x0000000f00097213 */ /* 0x000fe20000000000 */
[----:B------:R-:W0:Y:S01]  /*0c30*/  I2F.RP R17, R16 ;  /* 0x0000001000117306 */ /* 0x000e220000209400 */
[----:B------:R-:W-:-:S03]  /*0c40*/  IADD3 R10, PT, PT, RZ, -R10, RZ ;  /* 0x8000000aff0a7210 */ /* 0x000fc60007ffe0ff */
[----:B------:R-:W-:-:S04]  /*0c50*/  IMAD.HI.U32 R23, R8, R9, RZ ;  /* 0x0000000908177227 */ /* 0x000fc800078e00ff */
[----:B------:R-:W-:-:S05]  /*0c60*/  IMAD R9, R23, R10, R9 ;  /* 0x0000000a17097224 */ /* 0x000fca00078e0209 */
[----:B------:R-:W-:Y:S01]  /*0c70*/  ISETP.GT.U32.AND P2, PT, R18, R9, PT ;  /* 0x000000091200720c */ /* 0x000fe20003f44070 */
[----:B0-----:R-:W0:Y:S01]  /*0c80*/  MUFU.RCP R17, R17 ;  /* 0x0000001100117308 */ /* 0x001e220000001000 */
[----:B------:R-:W-:-:S11]  /*0c90*/  LOP3.LUT R8, R15, R0, RZ, 0x3c, !PT ;  /* 0x000000000f087212 */ /* 0x000fd600078e3cff */
[----:B------:R-:W-:-:S05]  /*0ca0*/  @!P2 IMAD.IADD R9, R9, 0x1, -R18 ;  /* 0x000000010909a824 */ /* 0x000fca00078e0a12 */
[----:B------:R-:W-:Y:S01]  /*0cb0*/  ISETP.GE.U32.AND P0, PT, R9, R18, PT ;  /* 0x000000120900720c */ /* 0x000fe20003f06070 */
[----:B0-----:R-:W-:Y:S01]  /*0cc0*/  VIADD R9, R17, 0xffffffe ;  /* 0x0ffffffe11097836 */ /* 0x001fe20000000000 */
[----:B------:R-:W-:Y:S02]  /*0cd0*/  ISETP.GE.AND P1, PT, R8, RZ, PT ;  /* 0x000000ff0800720c */ /* 0x000fe40003f26270 */
[----:B------:R-:W-:Y:S02]  /*0ce0*/  @!P2 IADD3 R23, PT, PT, R23, 0x1, RZ ;  /* 0x000000011717a810 */ /* 0x000fe40007ffe0ff */
[----:B------:R-:W-:Y:S01]  /*0cf0*/  ISETP.NE.AND P2, PT, R0, RZ, PT ;  /* 0x000000ff0000720c */ /* 0x000fe20003f45270 */
[----:B------:R-:W0:Y:S01]  /*0d00*/  F2I.FTZ.U32.TRUNC.NTZ R9, R9 ;  /* 0x0000000900097305 */ /* 0x000e22000021f000 */
[----:B---3--:R-:W-:-:S05]  /*0d10*/  IMAD.WIDE R10, R11, 0x4, R2 ;  /* 0x000000040b0a7825 */ /* 0x008fca00078e0202 */
[----:B------:R-:W-:Y:S01]  /*0d20*/  @P0 VIADD R23, R23, 0x1 ;  /* 0x0000000117170836 */ /* 0x000fe20000000000 */
[----:B------:R1:W3:Y:S03]  /*0d30*/  LDG.E R10, desc[UR14][R10.64] ;  /* 0x0000000e0a0a7981 */ /* 0x0002e6000c1e1900 */
[----:B------:R-:W-:Y:S02]  /*0d40*/  @!P1 IMAD.MOV R23, RZ, RZ, -R23 ;  /* 0x000000ffff179224 */ /* 0x000fe400078e0a17 */
[----:B------:R-:W-:Y:S02]  /*0d50*/  @!P2 LOP3.LUT R23, RZ, R0, RZ, 0x33, !PT ;  /* 0x00000000ff17a212 */ /* 0x000fe400078e33ff */
[----:B0-----:R-:W-:Y:S01]  /*0d60*/  IADD3 R17, PT, PT, RZ, -R9, RZ ;  /* 0x80000009ff117210 */ /* 0x001fe20007ffe0ff */
[----:B----4-:R-:W-:Y:S02]  /*0d70*/  IMAD R14, R12, R14, R13 ;  /* 0x0000000e0c0e7224 */ /* 0x010fe400078e020d */
[----:B-1----:R-:W-:-:S02]  /*0d80*/  IMAD.MOV R11, RZ, RZ, -R23 ;  /* 0x000000ffff0b7224 */ /* 0x002fc400078e0a17 */
[----:B------:R-:W-:Y:S02]  /*0d90*/  IMAD.MOV.U32 R8, RZ, RZ, RZ ;  /* 0x000000ffff087224 */ /* 0x000fe400078e00ff */
[----:B------:R-:W-:Y:S02]  /*0da0*/  IMAD R13, R17, R16, RZ ;  /* 0x00000010110d7224 */ /* 0x000fe400078e02ff */
[----:B------:R-:W-:Y:S01]  /*0db0*/  IMAD R11, R0, R11, R15 ;  /* 0x0000000b000b7224 */ /* 0x000fe200078e020f */
[----:B------:R-:W-:Y:S01]  /*0dc0*/  IABS R12, R28 ;  /* 0x0000001c000c7213 */ /* 0x000fe20000000000 */
[----:B------:R-:W-:Y:S01]  /*0dd0*/  IMAD.HI.U32 R0, R9, R13, R8 ;  /* 0x0000000d09007227 */ /* 0x000fe200078e0008 */
[----:B------:R-:W4:Y:S04]  /*0de0*/  LDG.E R15, desc[UR14][R6.64] ;  /* 0x0000000e060f7981 */ /* 0x000f28000c1e1900 */
[----:B------:R-:W2:Y:S01]  /*0df0*/  LDG.E R8, desc[UR14][R6.64+-0x8] ;  /* 0xfffff80e06087981 */ /* 0x000ea2000c1e1900 */
[----:B------:R-:W-:-:S02]  /*0e00*/  IABS R9, R11 ;  /* 0x0000000b00097213 */ /* 0x000fc40000000000 */
[----:B------:R-:W-:Y:S01]  /*0e10*/  IADD3 R12, PT, PT, RZ, -R12, RZ ;  /* 0x8000000cff0c7210 */ /* 0x000fe20007ffe0ff */
[----:B------:R-:W4:Y:S02]  /*0e20*/  LDG.E R13, desc[UR14][R6.64+-0x4] ;  /* 0xfffffc0e060d7981 */ /* 0x000f24000c1e1900 */
[----:B------:R-:W-:Y:S02]  /*0e30*/  IMAD.HI.U32 R0, R0, R9, RZ ;  /* 0x0000000900007227 */ /* 0x000fe400078e00ff */
[----:B------:R-:W4:Y:S02]  /*0e40*/  LDG.E R17, desc[UR14][R6.64+0x4] ;  /* 0x0000040e06117981 */ /* 0x000f24000c1e1900 */
[----:B------:R-:W-:-:S05]  /*0e50*/  IMAD R9, R0, R12, R9 ;  /* 0x0000000c00097224 */ /* 0x000fca00078e0209 */
[----:B------:R-:W-:-:S13]  /*0e60*/  ISETP.GT.U32.AND P2, PT, R16, R9, PT ;  /* 0x000000091000720c */ /* 0x000fda0003f44070 */
[----:B------:R-:W-:-:S05]  /*0e70*/  @!P2 IMAD.IADD R9, R9, 0x1, -R16 ;  /* 0x000000010909a824 */ /* 0x000fca00078e0a10 */
[----:B------:R-:W-:Y:S02]  /*0e80*/  ISETP.GE.U32.AND P0, PT, R9, R16, PT ;  /* 0x000000100900720c */ /* 0x000fe40003f06070 */
[----:B------:R-:W-:Y:S01]  /*0e90*/  LOP3.LUT R9, R11, R28, RZ, 0x3c, !PT ;  /* 0x0000001c0b097212 */ /* 0x000fe200078e3cff */
[----:B------:R-:W-:Y:S01]  /*0ea0*/  @!P2 VIADD R0, R0, 0x1 ;  /* 0x000000010000a836 */ /* 0x000fe20000000000 */
[----:B------:R-:W-:Y:S02]  /*0eb0*/  ISETP.NE.AND P2, PT, R28, RZ, PT ;  /* 0x000000ff1c00720c */ /* 0x000fe40003f45270 */
[----:B------:R-:W-:-:S07]  /*0ec0*/  ISETP.GE.AND P1, PT, R9, RZ, PT ;  /* 0x000000ff0900720c */ /* 0x000fce0003f26270 */
[----:B------:R-:W-:-:S06]  /*0ed0*/  @P0 IADD3 R0, PT, PT, R0, 0x1, RZ ;  /* 0x0000000100000810 */ /* 0x000fcc0007ffe0ff */
[----:B------:R-:W-:Y:S01]  /*0ee0*/  @!P1 IMAD.MOV R0, RZ, RZ, -R0 ;  /* 0x000000ffff009224 */ /* 0x000fe200078e0a00 */
[----:B------:R-:W-:Y:S02]  /*0ef0*/  @!P2 LOP3.LUT R0, RZ, R28, RZ, 0x33, !PT ;  /* 0x0000001cff00a212 */ /* 0x000fe400078e33ff */
[----:B-----5:R-:W-:-:S04]  /*0f00*/  IABS R27, R22 ;  /* 0x00000016001b7213 */ /* 0x020fc80000000000 */
[----:B------:R-:W0:Y:S08]  /*0f10*/  I2F.RP R12, R27 ;  /* 0x0000001b000c7306 */ /* 0x000e300000209400 */
[----:B0-----:R-:W0:Y:S02]  /*0f20*/  MUFU.RCP R12, R12 ;  /* 0x0000000c000c7308 */ /* 0x001e240000001000 */
[----:B0-----:R-:W-:-:S06]  /*0f30*/  VIADD R9, R12, 0xffffffe ;  /* 0x0ffffffe0c097836 */ /* 0x001fcc0000000000 */
[----:B------:R-:W0:Y:S01]  /*0f40*/  F2I.FTZ.U32.TRUNC.NTZ R9, R9 ;  /* 0x0000000900097305 */ /* 0x000e22000021f000 */
[----:B---3--:R-:W-:Y:S01]  /*0f50*/  IMAD R29, R29, R10, R14 ;  /* 0x0000000a1d1d7224 */ /* 0x008fe200078e020e */
[----:B------:R-:W-:-:S05]  /*0f60*/  IADD3 R10, PT, PT, -R0, RZ, RZ ;  /* 0x000000ff000a7210 */ /* 0x000fca0007ffe1ff */
[----:B------:R-:W-:Y:S02]  /*0f70*/  IMAD R28, R28, R10, R11 ;  /* 0x0000000a1c1c7224 */ /* 0x000fe400078e020b */
[----:B--2---:R-:W-:-:S04]  /*0f80*/  IMAD.WIDE R10, R8, 0x4, R2 ;  /* 0x00000004080a7825 */ /* 0x004fc800078e0202 */
[----:B0-----:R-:W-:Y:S02]  /*0f90*/  IMAD.MOV R8, RZ, RZ, -R9 ;  /* 0x000000ffff087224 */ /* 0x001fe400078e0a09 */
[----:B------:R0:W2:Y:S02]  /*0fa0*/  LDG.E R10, desc[UR14][R10.64] ;  /* 0x0000000e0a0a7981 */ /* 0x0000a4000c1e1900 */
[----:B0-----:R-:W-:Y:S02]  /*0fb0*/  IMAD R11, R8, R27, RZ ;  /* 0x0000001b080b7224 */ /* 0x001fe400078e02ff */
[----:B------:R-:W-:-:S04]  /*0fc0*/  IMAD.MOV.U32 R8, RZ, RZ, RZ ;  /* 0x000000ffff087224 */ /* 0x000fc800078e00ff */
[----:B------:R-:W-:Y:S02]  /*0fd0*/  IMAD.HI.U32 R8, R9, R11, R8 ;  /* 0x0000000b09087227 */ /* 0x000fe400078e0008 */
[----:B------:R-:W3:Y:S02]  /*0fe0*/  LDG.E R9, desc[UR14][R6.64+0xc] ;  /* 0x00000c0e06097981 */ /* 0x000ee4000c1e1900 */
[----:B----4-:R-:W-:-:S04]  /*0ff0*/  IMAD.WIDE R12, R13, 0x4, R2 ;  /* 0x000000040d0c7825 */ /* 0x010fc800078e0202 */
[--C-:B------:R-:W-:Y:S02]  /*1000*/  IMAD.WIDE R14, R15, 0x4, R2.reuse ;  /* 0x000000040f0e7825 */ /* 0x100fe400078e0202 */
[----:B------:R0:W4:Y:S02]  /*1010*/  LDG.E R12, desc[UR14][R12.64] ;  /* 0x0000000e0c0c7981 */ /* 0x000124000c1e1900 */
[--C-:B------:R-:W-:Y:S01]  /*1020*/  IMAD.WIDE R16, R17, 0x4, R2.reuse ;  /* 0x0000000411107825 */ /* 0x100fe200078e0202 */
[----:B------:R-:W-:Y:S01]  /*1030*/  IABS R11, R22 ;  /* 0x00000016000b7213 */ /* 0x000fe20000000000 */
[----:B------:R1:W5:Y:S02]  /*1040*/  LDG.E R15, desc[UR14][R14.64] ;  /* 0x0000000e0e0f7981 */ /* 0x000364000c1e1900 */
[----:B------:R-:W-:Y:S02]  /*1050*/  IMAD.WIDE R18, R19, 0x4, R2 ;  /* 0x0000000413127825 */ /* 0x000fe400078e0202 */
[----:B------:R-:W5:Y:S01]  /*1060*/  LDG.E R16, desc[UR14][R16.64] ;  /* 0x0000000e10107981 */ /* 0x000f62000c1e1900 */
[----:B0-----:R-:W-:-:S03]  /*1070*/  IADD3 R13, PT, PT, RZ, -R11, RZ ;  /* 0x8000000bff0d7210 */ /* 0x001fc60007ffe0ff */
[----:B------:R-:W5:Y:S01]  /*1080*/  LDG.E R19, desc[UR14][R18.64] ;  /* 0x0000000e12137981 */ /* 0x000f62000c1e1900 */
[----:B-1----:R-:W-:-:S05]  /*1090*/  IABS R14, R28 ;  /* 0x0000001c000e7213 */ /* 0x002fca0000000000 */
[----:B------:R-:W-:-:S04]  /*10a0*/  IMAD.HI.U32 R11, R8, R14, RZ ;  /* 0x0000000e080b7227 */ /* 0x000fc800078e00ff */
[----:B------:R-:W-:-:S05]  /*10b0*/  IMAD R14, R11, R13, R14 ;  /* 0x0000000d0b0e7224 */ /* 0x000fca00078e020e */
[----:B------:R-:W-:Y:S01]  /*10c0*/  ISETP.GT.U32.AND P2, PT, R27, R14, PT ;  /* 0x0000000e1b00720c */ /* 0x000fe20003f44070 */
[----:B---3--:R-:W-:-:S06]  /*10d0*/  IMAD.WIDE R8, R9, 0x4, R2 ;  /* 0x0000000409087825 */ /* 0x008fcc00078e0202 */
[----:B------:R0:W3:Y:S06]  /*10e0*/  LDG.E R8, desc[UR14][R8.64] ;  /* 0x0000000e08087981 */ /* 0x0000ec000c1e1900 */
[----:B------:R-:W-:Y:S01]  /*10f0*/  @!P2 IMAD.IADD R14, R14, 0x1, -R27 ;  /* 0x000000010e0ea824 */ /* 0x000fe200078e0a1b */
[----:B------:R-:W-:-:S04]  /*1100*/  LOP3.LUT R13, R28, R22, RZ, 0x3c, !PT ;  /* 0x000000161c0d7212 */ /* 0x000fc800078e3cff */
[----:B------:R-:W-:Y:S01]  /*1110*/  ISETP.GE.U32.AND P0, PT, R14, R27, PT ;  /* 0x0000001b0e00720c */ /* 0x000fe20003f06070 */
[----:B------:R-:W-:Y:S01]  /*1120*/  @!P2 VIADD R11, R11, 0x1 ;  /* 0x000000010b0ba836 */ /* 0x000fe20000000000 */
[----:B------:R-:W-:Y:S02]  /*1130*/  ISETP.GE.AND P1, PT, R13, RZ, PT ;  /* 0x000000ff0d00720c */ /* 0x000fe40003f26270 */
[----:B------:R-:W-:Y:S01]  /*1140*/  ISETP.NE.AND P2, PT, R22, RZ, PT ;  /* 0x000000ff1600720c */ /* 0x000fe20003f45270 */
[----:B--2---:R-:W-:Y:S01]  /*1150*/  IMAD R10, R26, R10, R29 ;  /* 0x0000000a1a0a7224 */ /* 0x004fe200078e021d */
[----:B------:R-:W-:-:S03]  /*1160*/  UIADD3 UR9, UPT, UPT, UR9, 0x8, URZ ;  /* 0x0000000809097890 */ /* 0x000fc6000fffe0ff */
[----:B----4-:R-:W-:-:S04]  /*1170*/  IMAD R10, R25, R12, R10 ;  /* 0x0000000c190a7224 */ /* 0x010fc800078e020a */
[----:B------:R-:W-:Y:S01]  /*1180*/  @P0 IADD3 R11, PT, PT, R11, 0x1, RZ ;  /* 0x000000010b0b0810 */ /* 0x000fe20007ffe0ff */
[----:B-----5:R-:W-:Y:S01]  /*1190*/  IMAD R10, R24, R15, R10 ;  /* 0x0000000f180a7224 */ /* 0x020fe200078e020a */
[----:B------:R-:W-:-:S03]  /*11a0*/  UISETP.NE.AND UP1, UPT, UR9, URZ, UPT ;  /* 0x000000ff0900728c */ /* 0x000fc6000bf25270 */
[----:B------:R-:W-:Y:S01]  /*11b0*/  @!P1 IMAD.MOV R11, RZ, RZ, -R11 ;  /* 0x000000ffff0b9224 */ /* 0x000fe200078e0a0b */
[----:B------:R-:W-:Y:S01]  /*11c0*/  @!P2 LOP3.LUT R11, RZ, R22, RZ, 0x33, !PT ;  /* 0x00000016ff0ba212 */ /* 0x000fe200078e33ff */
[----:B------:R-:W-:Y:S01]  /*11d0*/  IMAD R10, R23, R16, R10 ;  /* 0x00000010170a7224 */ /* 0x000fe200078e020a */
[----:B------:R-:W-:Y:S02]  /*11e0*/  IADD3 R4, P0, PT, R4, 0x20, RZ ;  /* 0x0000002004047810 */ /* 0x000fe40007f1e0ff */
[C---:B0-----:R-:W-:Y:S01]  /*11f0*/  IADD3 R9, PT, PT, -R11.reuse, RZ, RZ ;  /* 0x000000ff0b097210 */ /* 0x041fe20007ffe1ff */
[----:B------:R-:W-:Y:S01]  /*1200*/  IMAD R10, R0, R19, R10 ;  /* 0x00000013000a7224 */ /* 0x000fe200078e020a */
[----:B------:R-:W-:Y:S01]  /*1210*/  IADD3 R6, P1, PT, R6, 0x20, RZ ;  /* 0x0000002006067810 */ /* 0x000fe20007f3e0ff */
[----:B------:R-:W-:Y:S02]  /*1220*/  IMAD.X R5, RZ, RZ, R5, P0 ;  /* 0x000000ffff057224 */ /* 0x000fe400000e0605 */
[----:B------:R-:W-:Y:S01]  /*1230*/  IMAD R22, R22, R9, R28 ;  /* 0x0000000916167224 */ /* 0x000fe200078e021c */
[----:B------:R-:W-:Y:S01]  /*1240*/  IADD3.X R7, PT, PT, RZ, R7, RZ, P1, !PT ;  /* 0x00000007ff077210 */ /* 0x000fe20000ffe4ff */
[----:B---3--:R-:W-:Y:S01]  /*1250*/  IMAD R13, R11, R8, R10 ;  /* 0x000000080b0d7224 */ /* 0x008fe200078e020a */
[----:B------:R-:W-:Y:S07]  /*1260*/  BRA.U UP1, `(.L_x_106) ;  /* 0xfffffff101007547 */ /* 0x000fee000b83ffff */
.L_x_105:
[----:B------:R-:W-:Y:S05]  /*1270*/  BRA.U !UP0, `(.L_x_107) ;  /* 0x0000000d08f87547 */ /* 0x000fea000b800000 */
[----:B------:R-:W0:Y:S01]  /*1280*/  LDCU UR4, c[0x0][0x3b0] ;  /* 0x00007600ff0477ac */ /* 0x000e220008000800 */
[----:B------:R-:W-:Y:S02]  /*1290*/  UISETP.GE.U32.AND UP0, UPT, UR12, 0x4, UPT ;  /* 0x000000040c00788c */ /* 0x000fe4000bf06070 */
[----:B0-----:R-:W-:-:S04]  /*12a0*/  ULOP3.LUT UR5, UR4, 0x3, URZ, 0xc0, !UPT ;  /* 0x0000000304057892 */ /* 0x001fc8000f8ec0ff */
[----:B------:R-:W-:-:S03]  /*12b0*/  UISETP.NE.AND UP1, UPT, UR5, URZ, UPT ;  /* 0x000000ff0500728c */ /* 0x000fc6000bf25270 */
[----:B------:R-:W-:Y:S08]  /*12c0*/  BRA.U !UP0, `(.L_x_108) ;  /* 0x0000000908247547 */ /* 0x000ff0000b800000 */
[----:B------:R-:W0:Y:S02]  /*12d0*/  LDC.64 R2, c[0x0][0x3a8] ;  /* 0x0000ea00ff027b82 */ /* 0x000e240000000a00 */
[----:B0-----:R-:W-:-:S06]  /*12e0*/  IMAD.WIDE.U32 R24, R21, 0x4, R2 ;  /* 0x0000000415187825 */ /* 0x001fcc00078e0002 */
[----:B------:R-:W0:Y:S01]  /*12f0*/  LDC.64 R2, c[0x0][0x398] ;  /* 0x0000e600ff027b82 */ /* 0x000e220000000a00 */
[----:B------:R-:W2:Y:S04]  /*1300*/  LDG.E R17, desc[UR14][R24.64] ;  /* 0x0000000e18117981 */ /* 0x000ea8000c1e1900 */
[----:B------:R-:W3:Y:S04]  /*1310*/  LDG.E R11, desc[UR14][R24.64+0x4] ;  /* 0x0000040e180b7981 */ /* 0x000ee8000c1e1900 */
[----:B------:R-:W4:Y:S04]  /*1320*/  LDG.E R0, desc[UR14][R24.64+0x8] ;  /* 0x0000080e18007981 */ /* 0x000f28000c1e1900 */
[----:B------:R-:W5:Y:S01]  /*1330*/  LDG.E R10, desc[UR14][R24.64+0xc] ;  /* 0x00000c0e180a7981 */ /* 0x000f62000c1e1900 */
[----:B0-----:R-:W-:-:S02]  /*1340*/  IMAD.WIDE.U32 R4, R21, 0x4, R2 ;  /* 0x0000000415047825 */ /* 0x001fc400078e0002 */
[----:B------:R-:W0:Y:S03]  /*1350*/  LDC.64 R2, c[0x0][0x3a0] ;  /* 0x0000e800ff027b82 */ /* 0x000e260000000a00 */
[----:B------:R-:W0:Y:S04]  /*1360*/  LDG.E R15, desc[UR14][R4.64] ;  /* 0x0000000e040f7981 */ /* 0x000e28000c1e1900 */
[----:B------:R-:W3:Y:S04]  /*1370*/  LDG.E R7, desc[UR14][R4.64+0x4] ;  /* 0x0000040e04077981 */ /* 0x000ee8000c1e1900 */
[----:B------:R-:W4:Y:S04]  /*1380*/  LDG.E R9, desc[UR14][R4.64+0x8] ;  /* 0x0000080e04097981 */ /* 0x000f28000c1e1900 */
[----:B------:R1:W5:Y:S02]  /*1390*/  LDG.E R19, desc[UR14][R4.64+0xc] ;  /* 0x00000c0e04137981 */ /* 0x000364000c1e1900 */
[----:B-1----:R-:W-:Y:S01]  /*13a0*/  IMAD.MOV.U32 R4, RZ, RZ, RZ ;  /* 0x000000ffff047224 */ /* 0x002fe200078e00ff */
[----:B--2---:R-:W-:-:S04]  /*13b0*/  IABS R18, R17 ;  /* 0x0000001100127213 */ /* 0x004fc80000000000 */
[----:B------:R-:W1:Y:S08]  /*13c0*/  I2F.RP R16, R18 ;  /* 0x0000001200107306 */ /* 0x000e700000209400 */
[----:B-1----:R-:W1:Y:S01]  /*13d0*/  MUFU.RCP R16, R16 ;  /* 0x0000001000107308 */ /* 0x002e620000001000 */
[----:B0-----:R-:W-:-:S04]  /*13e0*/  IMAD.WIDE R14, R15, 0x4, R2 ;  /* 0x000000040f0e7825 */ /* 0x001fc800078e0202 */
[--C-:B---3--:R-:W-:Y:S01]  /*13f0*/  IMAD.WIDE R6, R7, 0x4, R2.reuse ;  /* 0x0000000407067825 */ /* 0x108fe200078e0202 */
[----:B------:R0:W2:Y:S03]  /*1400*/  LDG.E R12, desc[UR14][R14.64] ;  /* 0x0000000e0e0c7981 */ /* 0x0000a6000c1e1900 */
[--C-:B----4-:R-:W-:Y:S02]  /*1410*/  IMAD.WIDE R8, R9, 0x4, R2.reuse ;  /* 0x0000000409087825 */ /* 0x110fe400078e0202 */
[----:B------:R-:W3:Y:S02]  /*1420*/  LDG.E R6, desc[UR14][R6.64] ;  /* 0x0000000e06067981 */ /* 0x000ee4000c1e1900 */
[----:B-1----:R-:W-:Y:S02]  /*1430*/  VIADD R23, R16, 0xffffffe ;  /* 0x0ffffffe10177836 */ /* 0x002fe40000000000 */
[----:B-----5:R-:W-:Y:S01]  /*1440*/  IMAD.WIDE R2, R19, 0x4, R2 ;  /* 0x0000000413027825 */ /* 0x020fe200078e0202 */
[----:B------:R-:W4:Y:S01]  /*1450*/  LDG.E R8, desc[UR14][R8.64] ;  /* 0x0000000e08087981 */ /* 0x000f22000c1e1900 */
[----:B------:R-:W1:Y:S03]  /*1460*/  F2I.FTZ.U32.TRUNC.NTZ R5, R23 ;  /* 0x0000001700057305 */ /* 0x000e66000021f000 */
[----:B------:R5:W4:Y:S01]  /*1470*/  LDG.E R16, desc[UR14][R2.64] ;  /* 0x0000000e02107981 */ /* 0x000b22000c1e1900 */
[----:B0-----:R-:W-:-:S02]  /*1480*/  IABS R15, R22 ;  /* 0x00000016000f7213 */ /* 0x001fc40000000000 */
[----:B-1----:R-:W-:-:S05]  /*1490*/  IADD3 R19, PT, PT, RZ, -R5, RZ ;  /* 0x80000005ff137210 */ /* 0x002fca0007ffe0ff */
[----:B------:R-:W-:Y:S01]  /*14a0*/  IMAD R19, R19, R18, RZ ;  /* 0x0000001213137224 */ /* 0x000fe200078e02ff */
[----:B------:R-:W-:-:S03]  /*14b0*/  IABS R23, R17 ;  /* 0x0000001100177213 */ /* 0x000fc60000000000 */
[----:B------:R-:W-:Y:S01]  /*14c0*/  IMAD.HI.U32 R4, R5, R19, R4 ;  /* 0x0000001305047227 */ /* 0x000fe200078e0004 */
[----:B------:R-:W-:Y:S02]  /*14d0*/  IABS R5, R11 ;  /* 0x0000000b00057213 */ /* 0x000fe40000000000 */
[----:B-----5:R-:W-:-:S03]  /*14e0*/  IADD3 R3, PT, PT, RZ, -R23, RZ ;  /* 0x80000017ff037210 */ /* 0x020fc60007ffe0ff */
[----:B------:R-:W-:Y:S01]  /*14f0*/  IMAD.HI.U32 R4, R4, R15, RZ ;  /* 0x0000000f04047227 */ /* 0x000fe200078e00ff */
[----:B------:R-:W0:Y:S03]  /*1500*/  I2F.RP R7, R5 ;  /* 0x0000000500077306 */ /* 0x000e260000209400 */
[----:B------:R-:W-:-:S05]  /*1510*/  IMAD R3, R4, R3, R15 ;  /* 0x0000000304037224 */ /* 0x000fca00078e020f */
[----:B------:R-:W-:Y:S01]  /*1520*/  ISETP.GT.U32.AND P2, PT, R18, R3, PT ;  /* 0x000000031200720c */ /* 0x000fe20003f44070 */
[----:B0-----:R-:W0:-:S12]  /*1530*/  MUFU.RCP R7, R7 ;  /* 0x0000000700077308 */ /* 0x001e180000001000 */
[----:B------:R-:W-:Y:S01]  /*1540*/  @!P2 IMAD.IADD R3, R3, 0x1, -R18 ;  /* 0x000000010303a824 */ /* 0x000fe200078e0a12 */
[----:B------:R-:W-:-:S04]  /*1550*/  LOP3.LUT R2, R22, R17, RZ, 0x3c, !PT ;  /* 0x0000001116027212 */ /* 0x000fc800078e3cff */
[----:B------:R-:W-:Y:S01]  /*1560*/  ISETP.GE.U32.AND P0, PT, R3, R18, PT ;  /* 0x000000120300720c */ /* 0x000fe20003f06070 */
[----:B------:R-:W-:Y:S01]  /*1570*/  @!P2 VIADD R4, R4, 0x1 ;  /* 0x000000010404a836 */ /* 0x000fe20000000000 */
[----:B------:R-:W-:Y:S02]  /*1580*/  ISETP.GE.AND P1, PT, R2, RZ, PT ;  /* 0x000000ff0200720c */ /* 0x000fe40003f26270 */
[----:B------:R-:W-:Y:S02]  /*1590*/  ISETP.NE.AND P2, PT, R17, RZ, PT ;  /* 0x000000ff1100720c */ /* 0x000fe40003f45270 */
[----:B0-----:R-:W-:-:S04]  /*15a0*/  IADD3 R2, PT, PT, R7, 0xffffffe, RZ ;  /* 0x0ffffffe07027810 */ /* 0x001fc80007ffe0ff */
[----:B------:R0:W1:Y:S03]  /*15b0*/  F2I.FTZ.U32.TRUNC.NTZ R3, R2 ;  /* 0x0000000200037305 */ /* 0x000066000021f000 */
[----:B------:R-:W-:-:S05]  /*15c0*/  @P0 IADD3 R4, PT, PT, R4, 0x1, RZ ;  /* 0x0000000104040810 */ /* 0x000fca0007ffe0ff */
[----:B------:R-:W-:Y:S01]  /*15d0*/  @!P1 IMAD.MOV R4, RZ, RZ, -R4 ;  /* 0x000000ffff049224 */ /* 0x000fe200078e0a04 */
[----:B------:R-:W-:Y:S01]  /*15e0*/  @!P2 LOP3.LUT R4, RZ, R17, RZ, 0x33, !PT ;  /* 0x00000011ff04a212 */ /* 0x000fe200078e33ff */
[----:B0-----:R-:W-:-:S04]  /*15f0*/  HFMA2 R2, -RZ, RZ, 0, 0 ;  /* 0x00000000ff027431 */ /* 0x001fc800000001ff */
[----:B------:R-:W-:Y:S01]  /*1600*/  IMAD.MOV R14, RZ, RZ, -R4 ;  /* 0x000000ffff0e7224 */ /* 0x000fe200078e0a04 */
[----:B-1----:R-:W-:-:S03]  /*1610*/  IADD3 R18, PT, PT, RZ, -R3, RZ ;  /* 0x80000003ff127210 */ /* 0x002fc60007ffe0ff */
[----:B------:R-:W-:Y:S02]  /*1620*/  IMAD R14, R17, R14, R22 ;  /* 0x0000000e110e7224 */ /* 0x000fe400078e0216 */
[----:B------:R-:W-:-:S03]  /*1630*/  IMAD R7, R18, R5, RZ ;  /* 0x0000000512077224 */ /* 0x000fc600078e02ff */
[----:B------:R-:W-:Y:S01]  /*1640*/  IABS R9, R14 ;  /* 0x0000000e00097213 */ /* 0x000fe20000000000 */
[----:B------:R-:W-:Y:S01]  /*1650*/  IMAD.HI.U32 R2, R3, R7, R2 ;  /* 0x0000000703027227 */ /* 0x000fe200078e0002 */
[----:B------:R-:W-:Y:S02]  /*1660*/  IABS R15, R11 ;  /* 0x0000000b000f7213 */ /* 0x000fe40000000000 */
[----:B------:R-:W-:-:S03]  /*1670*/  MOV R3, R9 ;  /* 0x0000000900037202 */ /* 0x000fc60000000f00 */
[----:B------:R-:W-:Y:S02]  /*1680*/  IMAD.MOV R18, RZ, RZ, -R15 ;  /* 0x000000ffff127224 */ /* 0x000fe400078e0a0f */
[----:B------:R-:W-:Y:S01]  /*1690*/  IMAD.HI.U32 R2, R2, R3, RZ ;  /* 0x0000000302027227 */ /* 0x000fe200078e00ff */
[----:B------:R-:W-:-:S03]  /*16a0*/  IABS R7, R0 ;  /* 0x0000000000077213 */ /* 0x000fc60000000000 */
[----:B------:R-:W-:Y:S01]  /*16b0*/  IMAD R18, R2, R18, R3 ;  /* 0x0000001202127224 */ /* 0x000fe200078e0203 */
[----:B------:R-:W0:Y:S04]  /*16c0*/  I2F.RP R9, R7 ;  /* 0x0000000700097306 */ /* 0x000e280000209400 */
[----:B------:R-:W-:-:S04]  /*16d0*/  ISETP.GT.U32.AND P2, PT, R5, R18, PT ;  /* 0x000000120500720c */ /* 0x000fc80003f44070 */
[----:B0-----:R-:W0:Y:S09]  /*16e0*/  MUFU.RCP R9, R9 ;  /* 0x0000000900097308 */ /* 0x001e320000001000 */
[----:B------:R-:W-:-:S05]  /*16f0*/  @!P2 IMAD.IADD R18, R18, 0x1, -R5 ;  /* 0x000000011212a824 */ /* 0x000fca00078e0a05 */
[----:B------:R-:W-:Y:S02]  /*1700*/  ISETP.GE.U32.AND P0, PT, R18, R5, PT ;  /* 0x000000051200720c */ /* 0x000fe40003f06070 */
[----:B------:R-:W-:Y:S01]  /*1710*/  LOP3.LUT R3, R14, R11, RZ, 0x3c, !PT ;  /* 0x0000000b0e037212 */ /* 0x000fe200078e3cff */
[----:B------:R-:W-:Y:S01]  /*1720*/  @!P2 VIADD R2, R2, 0x1 ;  /* 0x000000010202a836 */ /* 0x000fe20000000000 */
[----:B------:R-:W-:Y:S02]  /*1730*/  ISETP.NE.AND P2, PT, R11, RZ, PT ;  /* 0x000000ff0b00720c */ /* 0x000fe40003f45270 */
[----:B------:R-:W-:Y:S02]  /*1740*/  ISETP.GE.AND P1, PT, R3, RZ, PT ;  /* 0x000000ff0300720c */ /* 0x000fe40003f26270 */
[----:B0-----:R-:W-:-:S05]  /*1750*/  IADD3 R3, PT, PT, R9, 0xffffffe, RZ ;  /* 0x0ffffffe09037810 */ /* 0x001fca0007ffe0ff */
[----:B------:R-:W-:Y:S01]  /*1760*/  @P0 IADD3 R2, PT, PT, R2, 0x1, RZ ;  /* 0x0000000102020810 */ /* 0x000fe20007ffe0ff */
[----:B------:R-:W0:Y:S04]  /*1770*/  F2I.FTZ.U32.TRUNC.NTZ R3, R3 ;  /* 0x0000000300037305 */ /* 0x000e28000021f000 */
[----:B------:R-:W-:-:S05]  /*1780*/  IMAD.MOV.U32 R5, RZ, RZ, R2 ;  /* 0x000000ffff057224 */ /* 0x000fca00078e0002 */
[----:B------:R-:W-:Y:S02]  /*1790*/  @!P1 IADD3 R5, PT, PT, -R5, RZ, RZ ;  /* 0x000000ff05059210 */ /* 0x000fe40007ffe1ff */
[----:B------:R-:W-:-:S04]  /*17a0*/  @!P2 LOP3.LUT R5, RZ, R11, RZ, 0x33, !PT ;  /* 0x0000000bff05a212 */ /* 0x000fc800078e33ff */
[----:B------:R-:W-:Y:S01]  /*17b0*/  IADD3 R2, PT, PT, -R5, RZ, RZ ;  /* 0x000000ff05027210 */ /* 0x000fe20007ffe1ff */
[----:B0-----:R-:W-:-:S04]  /*17c0*/  IMAD.MOV R18, RZ, RZ, -R3 ;  /* 0x000000ffff127224 */ /* 0x001fc800078e0a03 */
[----:B------:R-:W-:Y:S01]  /*17d0*/  IMAD R11, R11, R2, R14 ;  /* 0x000000020b0b7224 */ /* 0x000fe200078e020e */
[----:B------:R-:W-:Y:S01]  /*17e0*/  IABS R15, R0 ;  /* 0x00000000000f7213 */ /* 0x000fe20000000000 */
[----:B------:R-:W-:Y:S02]  /*17f0*/  IMAD R9, R18, R7, RZ ;  /* 0x0000000712097224 */ /* 0x000fe400078e02ff */
[----:B------:R-:W-:Y:S01]  /*1800*/  IMAD.MOV.U32 R2, RZ, RZ, RZ ;  /* 0x000000ffff027224 */ /* 0x000fe200078e00ff */
[----:B------:R-:W-:Y:S02]  /*1810*/  IABS R14, R11 ;  /* 0x0000000b000e7213 */ /* 0x000fe40000000000 */
[----:B------:R-:W-:Y:S01]  /*1820*/  IADD3 R15, PT, PT, RZ, -R15, RZ ;  /* 0x8000000fff0f7210 */ /* 0x000fe20007ffe0ff */
[----:B------:R-:W-:-:S04]  /*1830*/  IMAD.HI.U32 R2, R3, R9, R2 ;  /* 0x0000000903027227 */ /* 0x000fc800078e0002 */
[----:B------:R-:W-:Y:S01]  /*1840*/  IMAD.MOV.U32 R3, RZ, RZ, R14 ;  /* 0x000000ffff037224 */ /* 0x000fe200078e000e */
[----:B------:R-:W-:-:S03]  /*1850*/  MOV R14, R15 ;  /* 0x0000000f000e7202 */ /* 0x000fc60000000f00 */
        /* <DEDUP_REMOVED lines=20> */
[----:B------:R-:W-:Y:S02]  /*19a0*/  IMAD R11, R0, R2, R11 ;  /* 0x00000002000b7224 */ /* 0x000fe400078e020b */
[----:B------:R-:W-:Y:S01]  /*19b0*/  IMAD R15, R14, R9, RZ ;  /* 0x000000090e0f7224 */ /* 0x000fe200078e02ff */
[----:B------:R-:W-:Y:S01]  /*19c0*/  IABS R14, R10 ;  /* 0x0000000a000e7213 */ /* 0x000fe20000000000 */
[----:B------:R-:W-:Y:S01]  /*19d0*/  IMAD.MOV.U32 R2, RZ, RZ, RZ ;  /* 0x000000ffff027224 */ /* 0x000fe200078e00ff */
[----:B------:R-:W-:Y:S02]  /*19e0*/  IABS R0, R11 ;  /* 0x0000000b00007213 */ /* 0x000fe40000000000 */
[----:B------:R-:W-:Y:S01]  /*19f0*/  IADD3 R14, PT, PT, RZ, -R14, RZ ;  /* 0x8000000eff0e7210 */ /* 0x000fe20007ffe0ff */
[----:B------:R-:W-:-:S04]  /*1a00*/  IMAD.HI.U32 R2, R3, R15, R2 ;  /* 0x0000000f03027227 */ /* 0x000fc800078e0002 */
[----:B------:R-:W-:Y:S01]  /*1a10*/  IMAD.MOV.U32 R3, RZ, RZ, R0 ;  /* 0x000000ffff037224 */ /* 0x000fe200078e0000 */
[----:B------:R-:W-:-:S03]  /*1a20*/  MOV R0, R14 ;  /* 0x0000000e00007202 */ /* 0x000fc60000000f00 */
[----:B------:R-:W-:-:S04]  /*1a30*/  IMAD.HI.U32 R2, R2, R3, RZ ;  /* 0x0000000302027227 */ /* 0x000fc800078e00ff */
[----:B------:R-:W-:-:S05]  /*1a40*/  IMAD R0, R2, R0, R3 ;  /* 0x0000000002007224 */ /* 0x000fca00078e0203 */
[----:B------:R-:W-:-:S13]  /*1a50*/  ISETP.GT.U32.AND P2, PT, R9, R0, PT ;  /* 0x000000000900720c */ /* 0x000fda0003f44070 */
[----:B------:R-:W-:-:S05]  /*1a60*/  @!P2 IMAD.IADD R0, R0, 0x1, -R9 ;  /* 0x000000010000a824 */ /* 0x000fca00078e0a09 */
[----:B------:R-:W-:Y:S02]  /*1a70*/  ISETP.GE.U32.AND P0, PT, R0, R9, PT ;  /* 0x000000090000720c */ /* 0x000fe40003f06070 */
[----:B------:R-:W-:Y:S02]  /*1a80*/  LOP3.LUT R0, R11, R10, RZ, 0x3c, !PT ;  /* 0x0000000a0b007212 */ /* 0x000fe400078e3cff */
[----:B------:R-:W-:Y:S02]  /*1a90*/  @!P2 IADD3 R2, PT, PT, R2, 0x1, RZ ;  /* 0x000000010202a810 */ /* 0x000fe40007ffe0ff */
[----:B------:R-:W-:Y:S02]  /*1aa0*/  ISETP.GE.AND P1, PT, R0, RZ, PT ;  /* 0x000000ff0000720c */ /* 0x000fe40003f26270 */
[----:B------:R-:W-:Y:S01]  /*1ab0*/  ISETP.NE.AND P2, PT, R10, RZ, PT ;  /* 0x000000ff0a00720c */ /* 0x000fe20003f45270 */
[----:B--2---:R-:W-:-:S04]  /*1ac0*/  IMAD R12, R4, R12, R13 ;  /* 0x0000000c040c7224 */ /* 0x004fc800078e020d */
[----:B------:R-:W-:Y:S02]  /*1ad0*/  @P0 VIADD R2, R2, 0x1 ;  /* 0x0000000102020836 */ /* 0x000fe40000000000 */
[----:B---3--:R-:W-:-:S04]  /*1ae0*/  IMAD R6, R5, R6, R12 ;  /* 0x0000000605067224 */ /* 0x008fc800078e020c */
[----:B------:R-:W-:Y:S02]  /*1af0*/  @!P1 IADD3 R2, PT, PT, -R2, RZ, RZ ;  /* 0x000000ff02029210 */ /* 0x000fe40007ffe1ff */
[----:B------:R-:W-:Y:S01]  /*1b00*/  @!P2 LOP3.LUT R2, RZ, R10, RZ, 0x33, !PT ;  /* 0x0000000aff02a212 */ /* 0x000fe200078e33ff */
[----:B----4-:R-:W-:-:S04]  /*1b10*/  IMAD R7, R7, R8, R6 ;  /* 0x0000000807077224 */ /* 0x010fc800078e0206 */
[----:B------:R-:W-:Y:S01]  /*1b20*/  IMAD.MOV R22, RZ, RZ, -R2 ;  /* 0x000000ffff167224 */ /* 0x000fe200078e0a02 */
[----:B------:R-:W-:Y:S01]  /*1b30*/  IADD3 R21, PT, PT, R21, 0x4, RZ ;  /* 0x0000000415157810 */ /* 0x000fe20007ffe0ff */
[----:B------:R-:W-:Y:S02]  /*1b40*/  IMAD R13, R2, R16, R7 ;  /* 0x00000010020d7224 */ /* 0x000fe400078e0207 */
[----:B------:R-:W-:-:S07]  /*1b50*/  IMAD R22, R10, R22, R11 ;  /* 0x000000160a167224 */ /* 0x000fce00078e020b */
.L_x_108:
[----:B------:R-:W-:Y:S05]  /*1b60*/  BRA.U !UP1, `(.L_x_107) ;  /* 0x0000000509bc7547 */ /* 0x000fea000b800000 */
[----:B------:R-:W-:Y:S02]  /*1b70*/  UISETP.NE.AND UP0, UPT, UR5, 0x1, UPT ;  /* 0x000000010500788c */ /* 0x000fe4000bf05270 */
[----:B------:R-:W-:-:S04]  /*1b80*/  ULOP3.LUT UR4, UR4, 0x1, URZ, 0xc0, !UPT ;  /* 0x0000000104047892 */ /* 0x000fc8000f8ec0ff */
[----:B------:R-:W-:-:S03]  /*1b90*/  UISETP.NE.U32.AND UP1, UPT, UR4, 0x1, UPT ;  /* 0x000000010400788c */ /* 0x000fc6000bf25070 */
[----:B------:R-:W-:Y:S08]  /*1ba0*/  BRA.U !UP0, `(.L_x_109) ;  /* 0x0000000508207547 */ /* 0x000ff0000b800000 */
[----:B------:R-:W0:Y:S08]  /*1bb0*/  LDC.64 R6, c[0x0][0x398] ;  /* 0x0000e600ff067b82 */ /* 0x000e300000000a00 */
[----:B------:R-:W1:Y:S08]  /*1bc0*/  LDC.64 R2, c[0x0][0x3a8] ;  /* 0x0000ea00ff027b82 */ /* 0x000e700000000a00 */
[----:B------:R-:W2:Y:S01]  /*1bd0*/  LDC.64 R4, c[0x0][0x3a0] ;  /* 0x0000e800ff047b82 */ /* 0x000ea20000000a00 */
[----:B0-----:R-:W-:-:S05]  /*1be0*/  IMAD.WIDE.U32 R6, R21, 0x4, R6 ;  /* 0x0000000415067825 */ /* 0x001fca00078e0006 */
[----:B------:R-:W2:Y:S04]  /*1bf0*/  LDG.E R9, desc[UR14][R6.64] ;  /* 0x0000000e06097981 */ /* 0x000ea8000c1e1900 */
[----:B------:R-:W3:Y:S01]  /*1c00*/  LDG.E R15, desc[UR14][R6.64+0x4] ;  /* 0x0000040e060f7981 */ /* 0x000ee2000c1e1900 */
[----:B-1----:R-:W-:-:S05]  /*1c10*/  IMAD.WIDE.U32 R10, R21, 0x4, R2 ;  /* 0x00000004150a7825 */ /* 0x002fca00078e0002 */
[----:B------:R-:W4:Y:S04]  /*1c20*/  LDG.E R3, desc[UR14][R10.64] ;  /* 0x0000000e0a037981 */ /* 0x000f28000c1e1900 */
[----:B------:R-:W5:Y:S01]  /*1c30*/  LDG.E R0, desc[UR14][R10.64+0x4] ;  /* 0x0000040e0a007981 */ /* 0x000f62000c1e1900 */
[----:B--2---:R-:W-:-:S04]  /*1c40*/  IMAD.WIDE R8, R9, 0x4, R4 ;  /* 0x0000000409087825 */ /* 0x004fc800078e0204 */
[----:B---3--:R-:W-:Y:S01]  /*1c50*/  IMAD.WIDE R4, R15, 0x4, R4 ;  /* 0x000000040f047825 */ /* 0x008fe200078e0204 */
[----:B------:R0:W2:Y:S05]  /*1c60*/  LDG.E R2, desc[UR14][R8.64] ;  /* 0x0000000e08027981 */ /* 0x0000aa000c1e1900 */
[----:B------:R1:W3:Y:S01]  /*1c70*/  LDG.E R4, desc[UR14][R4.64] ;  /* 0x0000000e04047981 */ /* 0x0002e2000c1e1900 */
[----:B----4-:R-:W-:Y:S01]  /*1c80*/  IABS R14, R3 ;  /* 0x00000003000e7213 */ /* 0x010fe20000000000 */
[----:B------:R-:W-:-:S03]  /*1c90*/  VIADD R21, R21, 0x2 ;  /* 0x0000000215157836 */ /* 0x000fc60000000000 */
[----:B------:R-:W4:Y:S01]  /*1ca0*/  I2F.RP R12, R14 ;  /* 0x0000000e000c7306 */ /* 0x000f220000209400 */
[----:B0-----:R-:W-:Y:S02]  /*1cb0*/  IABS R8, R22 ;  /* 0x0000001600087213 */ /* 0x001fe40000000000 */
[----:B-1----:R-:W-:-:S05]  /*1cc0*/  IABS R5, R3 ;  /* 0x0000000300057213 */ /* 0x002fca0000000000 */
[----:B----4-:R-:W0:Y:S02]  /*1cd0*/  MUFU.RCP R12, R12 ;  /* 0x0000000c000c7308 */ /* 0x010e240000001000 */
[----:B0-----:R-:W-:-:S06]  /*1ce0*/  VIADD R6, R12, 0xffffffe ;  /* 0x0ffffffe0c067836 */ /* 0x001fcc0000000000 */
[----:B------:R0:W1:Y:S02]  /*1cf0*/  F2I.FTZ.U32.TRUNC.NTZ R7, R6 ;  /* 0x0000000600077305 */ /* 0x000064000021f000 */
[----:B0-----:R-:W-:Y:S01]  /*1d00*/  IMAD.MOV.U32 R6, RZ, RZ, RZ ;  /* 0x000000ffff067224 */ /* 0x001fe200078e00ff */
[----:B-1----:R-:W-:-:S05]  /*1d10*/  IADD3 R11, PT, PT, RZ, -R7, RZ ;  /* 0x80000007ff0b7210 */ /* 0x002fca0007ffe0ff */
[----:B------:R-:W-:Y:S01]  /*1d20*/  IMAD R9, R11, R14, RZ ;  /* 0x0000000e0b097224 */ /* 0x000fe200078e02ff */
[----:B------:R-:W-:-:S03]  /*1d30*/  IADD3 R11, PT, PT, RZ, -R5, RZ ;  /* 0x80000005ff0b7210 */ /* 0x000fc60007ffe0ff */
[----:B------:R-:W-:Y:S01]  /*1d40*/  IMAD.HI.U32 R7, R7, R9, R6 ;  /* 0x0000000907077227 */ /* 0x000fe200078e0006 */
[----:B-----5:R-:W-:-:S05]  /*1d50*/  IABS R9, R0 ;  /* 0x0000000000097213 */ /* 0x020fca0000000000 */
[----:B------:R-:W-:-:S04]  /*1d60*/  IMAD.HI.U32 R6, R7, R8, RZ ;  /* 0x0000000807067227 */ /* 0x000fc800078e00ff */
[----:B------:R-:W-:Y:S02]  /*1d70*/  IMAD.MOV.U32 R5, RZ, RZ, R9 ;  /* 0x000000ffff057224 */ /* 0x000fe400078e0009 */
[----:B------:R-:W-:Y:S01]  /*1d80*/  IMAD R7, R6, R11, R8 ;  /* 0x0000000b06077224 */ /* 0x000fe200078e0208 */
[----:B------:R-:W-:Y:S01]  /*1d90*/  IABS R11, R0 ;  /* 0x00000000000b7213 */ /* 0x000fe20000000000 */
[----:B------:R-:W0:Y:S03]  /*1da0*/  I2F.RP R9, R5 ;  /* 0x0000000500097306 */ /* 0x000e260000209400 */
[----:B------:R-:W-:Y:S01]  /*1db0*/  ISETP.GT.U32.AND P2, PT, R14, R7, PT ;  /* 0x000000070e00720c */ /* 0x000fe20003f44070 */
[----:B------:R-:W-:-:S04]  /*1dc0*/  IMAD.MOV R11, RZ, RZ, -R11 ;  /* 0x000000ffff0b7224 */ /* 0x000fc800078e0a0b */
[----:B0-----:R-:W0:Y:S08]  /*1dd0*/  MUFU.RCP R9, R9 ;  /* 0x0000000900097308 */ /* 0x001e300000001000 */
[----:B------:R-:W-:Y:S02]  /*1de0*/  @!P2 IADD3 R7, PT, PT, R7, -R14, RZ ;  /* 0x8000000e0707a210 */ /* 0x000fe40007ffe0ff */
[----:B------:R-:W-:-:S02]  /*1df0*/  @!P2 IADD3 R6, PT, PT, R6, 0x1, RZ ;  /* 0x000000010606a810 */ /* 0x000fc40007ffe0ff */
[----:B------:R-:W-:Y:S02]  /*1e00*/  ISETP.GE.U32.AND P0, PT, R7, R14, PT ;  /* 0x0000000e0700720c */ /* 0x000fe40003f06070 */
[----:B------:R-:W-:Y:S02]  /*1e10*/  LOP3.LUT R7, R22, R3, RZ, 0x3c, !PT ;  /* 0x0000000316077212 */ /* 0x000fe400078e3cff */
[----:B------:R-:W-:Y:S02]  /*1e20*/  ISETP.NE.AND P2, PT, R3, RZ, PT ;  /* 0x000000ff0300720c */ /* 0x000fe40003f45270 */
[----:B------:R-:W-:Y:S01]  /*1e30*/  ISETP.GE.AND P1, PT, R7, RZ, PT ;  /* 0x000000ff0700720c */ /* 0x000fe20003f26270 */
[----:B0-----:R-:W-:-:S06]  /*1e40*/  VIADD R7, R9, 0xffffffe ;  /* 0x0ffffffe09077836 */ /* 0x001fcc0000000000 */
[----:B------:R-:W-:Y:S01]  /*1e50*/  @P0 VIADD R6, R6, 0x1 ;  /* 0x0000000106060836 */ /* 0x000fe20000000000 */
[----:B------:R-:W0:Y:S04]  /*1e60*/  F2I.FTZ.U32.TRUNC.NTZ R7, R7 ;  /* 0x0000000700077305 */ /* 0x000e28000021f000 */
[----:B------:R-:W-:-:S05]  /*1e70*/  MOV R8, R6 ;  /* 0x0000000600087202 */ /* 0x000fca0000000f00 */
[----:B------:R-:W-:Y:S01]  /*1e80*/  @!P1 IMAD.MOV R8, RZ, RZ, -R8 ;  /* 0x000000ffff089224 */ /* 0x000fe200078e0a08 */
[----:B------:R-:W-:-:S05]  /*1e90*/  @!P2 LOP3.LUT R8, RZ, R3, RZ, 0x33, !PT ;  /* 0x00000003ff08a212 */ /* 0x000fca00078e33ff */
[----:B------:R-:W-:Y:S01]  /*1ea0*/  IMAD.MOV R6, RZ, RZ, -R8 ;  /* 0x000000ffff067224 */ /* 0x000fe200078e0a08 */
[----:B0-----:R-:W-:-:S03]  /*1eb0*/  IADD3 R10, PT, PT, RZ, -R7, RZ ;  /* 0x80000007ff0a7210 */ /* 0x001fc60007ffe0ff */
[----:B------:R-:W-:Y:S02]  /*1ec0*/  IMAD R9, R3, R6, R22 ;  /* 0x0000000603097224 */ /* 0x000fe400078e0216 */
[----:B------:R-:W-:Y:S02]  /*1ed0*/  HFMA2 R6, -RZ, RZ, 0, 0 ;  /* 0x00000000ff067431 */ /* 0x000fe400000001ff */
[----:B------:R-:W-:Y:S01]  /*1ee0*/  IMAD R3, R10, R5, RZ ;  /* 0x000000050a037224 */ /* 0x000fe200078e02ff */
[----:B------:R-:W-:-:S03]  /*1ef0*/  IABS R10, R9 ;  /* 0x00000009000a7213 */ /* 0x000fc60000000000 */
[----:B------:R-:W-:Y:S01]  /*1f00*/  IMAD.HI.U32 R6, R7, R3, R6 ;  /* 0x0000000307067227 */ /* 0x000fe200078e0006 */
[----:B------:R-:W-:-:S03]  /*1f10*/  MOV R3, R10 ;  /* 0x0000000a00037202 */ /* 0x000fc60000000f00 */
[----:B------:R-:W-:Y:S02]  /*1f20*/  IMAD.MOV.U32 R10, RZ, RZ, R11 ;  /* 0x000000ffff0a7224 */ /* 0x000fe400078e000b */
[----:B------:R-:W-:-:S04]  /*1f30*/  IMAD.HI.U32 R6, R6, R3, RZ ;  /* 0x0000000306067227 */ /* 0x000fc800078e00ff */
[----:B------:R-:W-:Y:S01]  /*1f40*/  IMAD R10, R6, R10, R3 ;  /* 0x0000000a060a7224 */ /* 0x000fe200078e0203 */
[----:B------:R-:W-:-:S04]  /*1f50*/  LOP3.LUT R3, R9, R0, RZ, 0x3c, !PT ;  /* 0x0000000009037212 */ /* 0x000fc800078e3cff */
[----:B------:R-:W-:Y:S02]  /*1f60*/  ISETP.GT.U32.AND P2, PT, R5, R10, PT ;  /* 0x0000000a0500720c */ /* 0x000fe40003f44070 */
[----:B------:R-:W-:-:S11]  /*1f70*/  ISETP.GE.AND P1, PT, R3, RZ, PT ;  /* 0x000000ff0300720c */ /* 0x000fd60003f26270 */
[-C--:B------:R-:W-:Y:S01]  /*1f80*/  @!P2 IADD3 R10, PT, PT, R10, -R5.reuse, RZ ;  /* 0x800000050a0aa210 */ /* 0x080fe20007ffe0ff */
[----:B------:R-:W-:Y:S01]  /*1f90*/  @!P2 VIADD R6, R6, 0x1 ;  /* 0x000000010606a836 */ /* 0x000fe20000000000 */
[----:B------:R-:W-:Y:S02]  /*1fa0*/  ISETP.NE.AND P2, PT, R0, RZ, PT ;  /* 0x000000ff0000720c */ /* 0x000fe40003f45270 */
[----:B------:R-:W-:-:S13]  /*1fb0*/  ISETP.GE.U32.AND P0, PT, R10, R5, PT ;  /* 0x000000050a00720c */ /* 0x000fda0003f06070 */
[----:B------:R-:W-:-:S05]  /*1fc0*/  @P0 IADD3 R6, PT, PT, R6, 0x1, RZ ;  /* 0x0000000106060810 */ /* 0x000fca0007ffe0ff */
[----:B------:R-:W-:Y:S01]  /*1fd0*/  @!P1 IMAD.MOV R6, RZ, RZ, -R6 ;  /* 0x000000ffff069224 */ /* 0x000fe200078e0a06 */
[----:B------:R-:W-:-:S04]  /*1fe0*/  @!P2 LOP3.LUT R6, RZ, R0, RZ, 0x33, !PT ;  /* 0x00000000ff06a212 */ /* 0x000fc800078e33ff */
[----:B------:R-:W-:-:S05]  /*1ff0*/  IADD3 R3, PT, PT, -R6, RZ, RZ ;  /* 0x000000ff06037210 */ /* 0x000fca0007ffe1ff */
[----:B------:R-:W-:Y:S02]  /*2000*/  IMAD R22, R0, R3, R9 ;  /* 0x0000000300167224 */ /* 0x000fe400078e0209 */
[----:B--2---:R-:W-:-:S04]  /*2010*/  IMAD R13, R8, R2, R13 ;  /* 0x00000002080d7224 */ /* 0x004fc800078e020d */
[----:B---3--:R-:W-:-:S07]  /*2020*/  IMAD R13, R6, R4, R13 ;  /* 0x00000004060d7224 */ /* 0x008fce00078e020d */
.L_x_109:
[----:B------:R-:W-:Y:S05]  /*2030*/  BRA.U UP1, `(.L_x_107) ;  /* 0x0000000101887547 */ /* 0x000fea000b800000 */
[----:B------:R-:W0:Y:S08]  /*2040*/  LDC.64 R4, c[0x0][0x398] ;  /* 0x0000e600ff047b82 */ /* 0x000e300000000a00 */
[----:B------:R-:W1:Y:S08]  /*2050*/  LDC.64 R2, c[0x0][0x3a8] ;  /* 0x0000ea00ff027b82 */ /* 0x000e700000000a00 */
[----:B------:R-:W2:Y:S01]  /*2060*/  LDC.64 R6, c[0x0][0x3a0] ;  /* 0x0000e800ff067b82 */ /* 0x000ea20000000a00 */
[----:B0-----:R-:W-:-:S06]  /*2070*/  IMAD.WIDE.U32 R4, R21, 0x4, R4 ;  /* 0x0000000415047825 */ /* 0x001fcc00078e0004 */
[----:B------:R-:W2:Y:S01]  /*2080*/  LDG.E R5, desc[UR14][R4.64] ;  /* 0x0000000e04057981 */ /* 0x000ea2000c1e1900 */
[----:B-1----:R-:W-:-:S06]  /*2090*/  IMAD.WIDE.U32 R2, R21, 0x4, R2 ;  /* 0x0000000415027825 */ /* 0x002fcc00078e0002 */
[----:B------:R-:W3:Y:S01]  /*20a0*/  LDG.E R3, desc[UR14][R2.64] ;  /* 0x0000000e02037981 */ /* 0x000ee2000c1e1900 */
[----:B--2---:R-:W-:-:S06]  /*20b0*/  IMAD.WIDE R6, R5, 0x4, R6 ;  /* 0x0000000405067825 */ /* 0x004fcc00078e0206 */
[----:B------:R0:W2:Y:S01]  /*20c0*/  LDG.E R6, desc[UR14][R6.64] ;  /* 0x0000000e06067981 */ /* 0x0000a2000c1e1900 */
[----:B---3--:R-:W-:-:S04]  /*20d0*/  IABS R9, R3 ;  /* 0x0000000300097213 */ /* 0x008fc80000000000 */
[----:B------:R-:W1:Y:S01]  /*20e0*/  I2F.RP R0, R9 ;  /* 0x0000000900007306 */ /* 0x000e620000209400 */
[----:B0-----:R-:W-:-:S07]  /*20f0*/  IABS R7, R3 ;  /* 0x0000000300077213 */ /* 0x001fce0000000000 */
[----:B-1----:R-:W0:Y:S02]  /*2100*/  MUFU.RCP R0, R0 ;  /* 0x0000000000007308 */ /* 0x002e240000001000 */
[----:B0-----:R-:W-:Y:S01]  /*2110*/  IADD3 R4, PT, PT, R0, 0xffffffe, RZ ;  /* 0x0ffffffe00047810 */ /* 0x001fe20007ffe0ff */
[----:B------:R-:W-:-:S05]  /*2120*/  IMAD.MOV R0, RZ, RZ, -R7 ;  /* 0x000000ffff007224 */ /* 0x000fca00078e0a07 */
[----:B------:R0:W1:Y:S02]  /*2130*/  F2I.FTZ.U32.TRUNC.NTZ R5, R4 ;  /* 0x0000000400057305 */ /* 0x000064000021f000 */
[----:B0-----:R-:W-:Y:S02]  /*2140*/  HFMA2 R4, -RZ, RZ, 0, 0 ;  /* 0x00000000ff047431 */ /* 0x001fe400000001ff */
[----:B-1----:R-:W-:-:S04]  /*2150*/  IMAD.MOV R2, RZ, RZ, -R5 ;  /* 0x000000ffff027224 */ /* 0x002fc800078e0a05 */
[----:B------:R-:W-:Y:S01]  /*2160*/  IMAD R11, R2, R9, RZ ;  /* 0x00000009020b7224 */ /* 0x000fe200078e02ff */
[----:B------:R-:W-:-:S03]  /*2170*/  IABS R2, R22 ;  /* 0x0000001600027213 */ /* 0x000fc60000000000 */
[----:B------:R-:W-:-:S06]  /*2180*/  IMAD.HI.U32 R5, R5, R11, R4 ;  /* 0x0000000b05057227 */ /* 0x000fcc00078e0004 */
[----:B------:R-:W-:-:S04]  /*2190*/  IMAD.HI.U32 R5, R5, R2, RZ ;  /* 0x0000000205057227 */ /* 0x000fc800078e00ff */
[----:B------:R-:W-:-:S05]  /*21a0*/  IMAD R0, R5, R0, R2 ;  /* 0x0000000005007224 */ /* 0x000fca00078e0202 */
[----:B------:R-:W-:-:S13]  /*21b0*/  ISETP.GT.U32.AND P2, PT, R9, R0, PT ;  /* 0x000000000900720c */ /* 0x000fda0003f44070 */
[-C--:B------:R-:W-:Y:S01]  /*21c0*/  @!P2 IADD3 R0, PT, PT, R0, -R9.reuse, RZ ;  /* 0x800000090000a210 */ /* 0x080fe20007ffe0ff */
[----:B------:R-:W-:Y:S01]  /*21d0*/  @!P2 VIADD R5, R5, 0x1 ;  /* 0x000000010505a836 */ /* 0x000fe20000000000 */
[----:B------:R-:W-:Y:S02]  /*21e0*/  ISETP.NE.AND P2, PT, R3, RZ, PT ;  /* 0x000000ff0300720c */ /* 0x000fe40003f45270 */
[----:B------:R-:W-:Y:S02]  /*21f0*/  ISETP.GE.U32.AND P0, PT, R0, R9, PT ;  /* 0x000000090000720c */ /* 0x000fe40003f06070 */
[----:B------:R-:W-:-:S04]  /*2200*/  LOP3.LUT R0, R22, R3, RZ, 0x3c, !PT ;  /* 0x0000000316007212 */ /* 0x000fc800078e3cff */
[----:B------:R-:W-:-:S07]  /*2210*/  ISETP.GE.AND P1, PT, R0, RZ, PT ;  /* 0x000000ff0000720c */ /* 0x000fce0003f26270 */
[----:B------:R-:W-:-:S06]  /*2220*/  @P0 IADD3 R5, PT, PT, R5, 0x1, RZ ;  /* 0x0000000105050810 */ /* 0x000fcc0007ffe0ff */
[----:B------:R-:W-:Y:S01]  /*2230*/  @!P1 IMAD.MOV R5, RZ, RZ, -R5 ;  /* 0x000000ffff059224 */ /* 0x000fe200078e0a05 */
[----:B------:R-:W-:-:S05]  /*2240*/  @!P2 LOP3.LUT R5, RZ, R3, RZ, 0x33, !PT ;  /* 0x00000003ff05a212 */ /* 0x000fca00078e33ff */
[----:B--2---:R-:W-:-:S07]  /*2250*/  IMAD R13, R5, R6, R13 ;  /* 0x00000006050d7224 */ /* 0x004fce00078e020d */
.L_x_107:
[----:B------:R-:W-:Y:S02]  /*2260*/  SHF.R.S32.HI R3, RZ, 0x1f, R13 ;  /* 0x0000001fff037819 */ /* 0x000fe4000001140d */
[----:B------:R-:W-:-:S07]  /*2270*/  MOV R2, R13 ;  /* 0x0000000d00027202 */ /* 0x000fce0000000f00 */
.L_x_104:
[----:B------:R-:W0:Y:S01]  /*2280*/  LDC.64 R6, c[0x0][0x390] ;  /* 0x0000e400ff067b82 */ /* 0x000e220000000a00 */
[----:B------:R-:W1:Y:S02]  /*2290*/  LDCU.64 UR4, c[0x0][0x388] ;  /* 0x00007100ff0477ac */ /* 0x000e640008000a00 */
[----:B-1----:R-:W-:-:S04]  /*22a0*/  LEA R4, P0, R2, UR4, 0x2 ;  /* 0x0000000402047c11 */ /* 0x002fc8000f8010ff */
[----:B------:R-:W-:Y:S01]  /*22b0*/  LEA.HI.X R5, R2, UR5, R3, 0x2, P0 ;  /* 0x0000000502057c11 */ /* 0x000fe200080f1403 */
[----:B0-----:R-:W-:-:S04]  /*22c0*/  IMAD.WIDE R20, R20, 0x4, R6 ;  /* 0x0000000414147825 */ /* 0x001fc800078e0206 */
[----:B------:R-:W2:Y:S04]  /*22d0*/  LDG.E R4, desc[UR14][R4.64] ;  /* 0x0000000e04047981 */ /* 0x000ea8000c1e1900 */
[----:B------:R-:W2:Y:S02]  /*22e0*/  LDG.E R3, desc[UR14][R20.64] ;  /* 0x0000000e14037981 */ /* 0x000ea4000c1e1900 */
[----:B--2---:R-:W-:-:S05]  /*22f0*/  FADD R3, R4, R3 ;  /* 0x0000000304037221 */ /* 0x004fca0000000000 */
[----:B------:R-:W-:Y:S01]  /*2300*/  STG.E desc[UR14][R20.64], R3 ;  /* 0x0000000314007986 */ /* 0x000fe2000c10190e */
[----:B------:R-:W-:Y:S05]  /*2310*/  EXIT ;  /* 0x000000000000794d */ /* 0x000fea0003800000 */
.L_x_110:
        /* <DEDUP_REMOVED lines=14> */
.L_x_534:


//--------------------- .text.permute_kernel      --------------------------
	.section	.text.permute_kernel,"ax",@progbits
	.align	128
        .global         permute_kernel
        .type           permute_kernel,@function
        .size           permute_kernel,(.L_x_535 - permute_kernel)
        .other          permute_kernel,@"STO_CUDA_ENTRY STV_DEFAULT"
permute_kernel:
.text.permute_kernel:
        /* <DEDUP_REMOVED lines=39> */
.L_x_113:
        /* <DEDUP_REMOVED lines=256> */
.L_x_112:
        /* <DEDUP_REMOVED lines=143> */
.L_x_115:
        /* <DEDUP_REMOVED lines=77> */
.L_x_116:
        /* <DEDUP_REMOVED lines=35> */
.L_x_114:
[----:B------:R-:W-:Y:S02]  /*2260*/  SHF.R.S32.HI R3, RZ, 0x1f, R13 ;  /* 0x0000001fff037819 */ /* 0x000fe4000001140d */
[----:B------:R-:W-:-:S07]  /*2270*/  MOV R2, R13 ;  /* 0x0000000d00027202 */ /* 0x000fce0000000f00 */
.L_x_111:
[----:B------:R-:W0:Y:S02]  /*2280*/  LDCU.64 UR4, c[0x0][0x388] ;  /* 0x00007100ff0477ac */ /* 0x000e240008000a00 */
[----:B0-----:R-:W-:-:S04]  /*2290*/  LEA R4, P0, R2, UR4, 0x2 ;  /* 0x0000000402047c11 */ /* 0x001fc8000f8010ff */
[----:B------:R-:W-:Y:S02]  /*22a0*/  LEA.HI.X R5, R2, UR5, R3, 0x2, P0 ;  /* 0x0000000502057c11 */ /* 0x000fe400080f1403 */
[----:B------:R-:W0:Y:S04]  /*22b0*/  LDC.64 R2, c[0x0][0x390] ;  /* 0x0000e400ff027b82 */ /* 0x000e280000000a00 */
[----:B------:R-:W2:Y:S01]  /*22c0*/  LDG.E R5, desc[UR14][R4.64] ;  /* 0x0000000e04057981 */ /* 0x000ea2000c1e1900 */
[----:B0-----:R-:W-:-:S05]  /*22d0*/  IMAD.WIDE R20, R20, 0x4, R2 ;  /* 0x0000000414147825 */ /* 0x001fca00078e0202 */
[----:B--2---:R-:W-:Y:S01]  /*22e0*/  STG.E desc[UR14][R20.64], R5 ;  /* 0x0000000514007986 */ /* 0x004fe2000c10190e */
[----:B------:R-:W-:Y:S05]  /*22f0*/  EXIT ;  /* 0x000000000000794d */ /* 0x000fea0003800000 */
.L_x_117:
        /* <DEDUP_REMOVED lines=16> */
.L_x_535:


//--------------------- .text.transpose_kernel    --------------------------
	.section	.text.transpose_kernel,"ax",@progbits
	.align	128
        .global         transpose_kernel
        .type           transpose_kernel,@function
        .size           transpose_kernel,(.L_x_536 - transpose_kernel)
        .other          transpose_kernel,@"STO_CUDA_ENTRY STV_DEFAULT"
transpose_kernel:
.text.transpose_kernel:
        /* <DEDUP_REMOVED lines=12> */
[----:B------:R-:W1:Y:S01]  /*00c0*/  LDCU.64 UR4, c[0x0][0x358] ;  /* 0x00006b00ff0477ac */ /* 0x000e620008000a00 */
[----:B------:R-:W2:Y:S06]  /*00d0*/  LDCU UR6, c[0x0][0x398] ;  /* 0x00007300ff0677ac */ /* 0x000eac0008000800 */
[----:B------:R-:W3:Y:S01]  /*00e0*/  LDC R6, c[0x0][0x39c] ;  /* 0x0000e700ff067b82 */ /* 0x000ee20000000800 */
[----:B0-----:R-:W-:-:S05]  /*00f0*/  IMAD.WIDE R2, R7, 0x4, R2 ;  /* 0x0000000407027825 */ /* 0x001fca00078e0202 */
[----:B-1----:R0:W4:Y:S01]  /*0100*/  LDG.E R9, desc[UR4][R2.64] ;  /* 0x0000000402097981 */ /* 0x002122000c1e1900 */
[----:B---3--:R-:W-:-:S04]  /*0110*/  IABS R11, R6 ;  /* 0x00000006000b7213 */ /* 0x008fc80000000000 */
[----:B------:R-:W1:Y:S01]  /*0120*/  I2F.RP R0, R11 ;  /* 0x0000000b00007306 */ /* 0x000e620000209400 */
[----:B0-----:R-:W-:-:S07]  /*0130*/  IABS R2, R7 ;  /* 0x0000000700027213 */ /* 0x001fce0000000000 */
[----:B-1----:R-:W0:Y:S02]  /*0140*/  MUFU.RCP R0, R0 ;  /* 0x0000000000007308 */ /* 0x002e240000001000 */
[----:B0-----:R-:W-:-:S06]  /*0150*/  IADD3 R4, PT, PT, R0, 0xffffffe, RZ ;  /* 0x0ffffffe00047810 */ /* 0x001fcc0007ffe0ff */
[----:B------:R0:W1:Y:S02]  /*0160*/  F2I.FTZ.U32.TRUNC.NTZ R5, R4 ;  /* 0x0000000400057305 */ /* 0x000064000021f000 */
[----:B0-----:R-:W-:Y:S01]  /*0170*/  IMAD.MOV.U32 R4, RZ, RZ, RZ ;  /* 0x000000ffff047224 */ /* 0x001fe200078e00ff */
[----:B-1----:R-:W-:-:S05]  /*0180*/  IADD3 R8, PT, PT, RZ, -R5, RZ ;  /* 0x80000005ff087210 */ /* 0x002fca0007ffe0ff */
[----:B------:R-:W-:-:S04]  /*0190*/  IMAD R13, R8, R11, RZ ;  /* 0x0000000b080d7224 */ /* 0x000fc800078e02ff */
[----:B------:R-:W-:-:S06]  /*01a0*/  IMAD.HI.U32 R5, R5, R13, R4 ;  /* 0x0000000d05057227 */ /* 0x000fcc00078e0004 */
[----:B------:R-:W-:-:S05]  /*01b0*/  IMAD.HI.U32 R5, R5, R2, RZ ;  /* 0x0000000205057227 */ /* 0x000fca00078e00ff */
[----:B------:R-:W-:-:S05]  /*01c0*/  IADD3 R0, PT, PT, -R5, RZ, RZ ;  /* 0x000000ff05007210 */ /* 0x000fca0007ffe1ff */
[C---:B------:R-:W-:Y:S02]  /*01d0*/  IMAD R0, R11.reuse, R0, R2 ;  /* 0x000000000b007224 */ /* 0x040fe400078e0202 */
[----:B------:R-:W0:Y:S03]  /*01e0*/  LDC.64 R2, c[0x0][0x390] ;  /* 0x0000e400ff027b82 */ /* 0x000e260000000a00 */
[----:B------:R-:W-:-:S13]  /*01f0*/  ISETP.GT.U32.AND P2, PT, R11, R0, PT ;  /* 0x000000000b00720c */ /* 0x000fda0003f44070 */
[----:B------:R-:W-:Y:S01]  /*0200*/  @!P2 IMAD.IADD R0, R0, 0x1, -R11 ;  /* 0x000000010000a824 */ /* 0x000fe200078e0a0b */
[----:B------:R-:W-:Y:S02]  /*0210*/  @!P2 IADD3 R5, PT, PT, R5, 0x1, RZ ;  /* 0x000000010505a810 */ /* 0x000fe40007ffe0ff */
[----:B------:R-:W-:Y:S02]  /*0220*/  ISETP.NE.AND P2, PT, R6, RZ, PT ;  /* 0x000000ff0600720c */ /* 0x000fe40003f45270 */
[----:B------:R-:W-:Y:S02]  /*0230*/  ISETP.GE.U32.AND P0, PT, R0, R11, PT ;  /* 0x0000000b0000720c */ /* 0x000fe40003f06070 */
[----:B------:R-:W-:-:S04]  /*0240*/  LOP3.LUT R0, R7, R6, RZ, 0x3c, !PT ;  /* 0x0000000607007212 */ /* 0x000fc800078e3cff */
[----:B------:R-:W-:-:S07]  /*0250*/  ISETP.GE.AND P1, PT, R0, RZ, PT ;  /* 0x000000ff0000720c */ /* 0x000fce0003f26270 */
[----:B------:R-:W-:-:S06]  /*0260*/  @P0 VIADD R5, R5, 0x1 ;  /* 0x0000000105050836 */ /* 0x000fcc0000000000 */
[----:B------:R-:W-:Y:S02]  /*0270*/  @!P1 IADD3 R5, PT, PT, -R5, RZ, RZ ;  /* 0x000000ff05059210 */ /* 0x000fe40007ffe1ff */
[----:B------:R-:W-:-:S05]  /*0280*/  @!P2 LOP3.LUT R5, RZ, R6, RZ, 0x33, !PT ;  /* 0x00000006ff05a212 */ /* 0x000fca00078e33ff */
[----:B------:R-:W-:-:S04]  /*0290*/  IMAD.MOV R0, RZ, RZ, -R5 ;  /* 0x000000ffff007224 */ /* 0x000fc800078e0a05 */
[----:B------:R-:W-:-:S04]  /*02a0*/  IMAD R0, R6, R0, R7 ;  /* 0x0000000006007224 */ /* 0x000fc800078e0207 */
[----:B--2---:R-:W-:-:S04]  /*02b0*/  IMAD R5, R0, UR6, R5 ;  /* 0x0000000600057c24 */ /* 0x004fc8000f8e0205 */
[----:B0-----:R-:W-:-:S05]  /*02c0*/  IMAD.WIDE R2, R5, 0x4, R2 ;  /* 0x0000000405027825 */ /* 0x001fca00078e0202 */
[----:B----4-:R-:W-:Y:S01]  /*02d0*/  STG.E desc[UR4][R2.64], R9 ;  /* 0x0000000902007986 */ /* 0x010fe2000c101904 */
[----:B------:R-:W-:Y:S05]  /*02e0*/  EXIT ;  /* 0x000000000000794d */ /* 0x000fea0003800000 */
.L_x_118:
        /* <DEDUP_REMOVED lines=9> */
.L_x_536:


//--------------------- .text.minimum_back_kernel --------------------------
	.section	.text.minimum_back_kernel,"ax",@progbits
	.align	128
        .global         minimum_back_kernel
        .type           minimum_back_kernel,@function
        .size           minimum_back_kernel,(.L_x_537 - minimum_back_kernel)
        .other          minimum_back_kernel,@"STO_CUDA_ENTRY STV_DEFAULT"
minimum_back_kernel:
.text.minimum_back_kernel:
        /* <DEDUP_REMOVED lines=13> */
[----:B------:R-:W2:Y:S01]  /*00d0*/  LDC.64 R4, c[0x0][0x390] ;  /* 0x0000e400ff047b82 */ /* 0x000ea20000000a00 */
[----:B0-----:R-:W-:-:S06]  /*00e0*/  IMAD.WIDE R2, R9, 0x4, R2 ;  /* 0x0000000409027825 */ /* 0x001fcc00078e0202 */
[----:B-1----:R-:W3:Y:S01]  /*00f0*/  LDG.E R2, desc[UR4][R2.64] ;  /* 0x0000000402027981 */ /* 0x002ee2000c1e1900 */
[----:B--2---:R-:W-:-:S06]  /*0100*/  IMAD.WIDE R4, R9, 0x4, R4 ;  /* 0x0000000409047825 */ /* 0x004fcc00078e0204 */
[----:B------:R-:W3:Y:S02]  /*0110*/  LDG.E R5, desc[UR4][R4.64] ;  /* 0x0000000404057981 */ /* 0x000ee4000c1e1900 */
[----:B---3--:R-:W-:-:S13]  /*0120*/  FSETP.GEU.AND P0, PT, R2, R5, PT ;  /* 0x000000050200720b */ /* 0x008fda0003f0e000 */
[----:B------:R-:W0:Y:S01]  /*0130*/  @!P0 LDC.64 R6, c[0x0][0x398] ;  /* 0x0000e600ff068b82 */ /* 0x000e220000000a00 */
[----:B------:R-:W-:Y:S01]  /*0140*/  @!P0 MOV R11, 0x3f800000 ;  /* 0x3f800000000b8802 */ /* 0x000fe20000000f00 */
[----:B0-----:R-:W-:-:S05]  /*0150*/  @!P0 IMAD.WIDE R6, R9, 0x4, R6 ;  /* 0x0000000409068825 */ /* 0x001fca00078e0206 */
[----:B------:R0:W-:Y:S01]  /*0160*/  @!P0 STG.E desc[UR4][R6.64], R11 ;  /* 0x0000000b06008986 */ /* 0x0001e2000c101904 */
[----:B------:R-:W-:Y:S05]  /*0170*/  @!P0 EXIT ;  /* 0x000000000000894d */ /* 0x000fea0003800000 */
[----:B------:R-:W1:Y:S02]  /*0180*/  LDC.64 R2, c[0x0][0x398] ;  /* 0x0000e600ff027b82 */ /* 0x000e640000000a00 */
[----:B-1----:R-:W-:-:S05]  /*0190*/  IMAD.WIDE R2, R9, 0x4, R2 ;  /* 0x0000000409027825 */ /* 0x002fca00078e0202 */
[----:B------:R-:W-:Y:S01]  /*01a0*/  STG.E desc[UR4][R2.64], RZ ;  /* 0x000000ff02007986 */ /* 0x000fe2000c101904 */
[----:B------:R-:W-:Y:S05]  /*01b0*/  EXIT ;  /* 0x000000000000794d */ /* 0x000fea0003800000 */
.L_x_119:
        /* <DEDUP_REMOVED lines=12> */
.L_x_537:


//--------------------- .text.maximum_back_kernel --------------------------
	.section	.text.maximum_back_kernel,"ax",@progbits
	.align	128
        .global         maximum_back_kernel
        .type           maximum_back_kernel,@function
        .size           maximum_back_kernel,(.L_x_538 - maximum_back_kernel)
        .other          maximum_back_kernel,@"STO_CUDA_ENTRY STV_DEFAULT"
maximum_back_kernel:
.text.maximum_back_kernel:
        /* <DEDUP_REMOVED lines=18> */
[----:B---3--:R-:W-:-:S13]  /*0120*/  FSETP.GE.AND P0, PT, R2, R5, PT ;  /* 0x000000050200720b */ /* 0x008fda0003f06000 */
[----:B------:R-:W0:Y:S01]  /*0130*/  @P0 LDC.64 R6, c[0x0][0x398] ;  /* 0x0000e600ff060b82 */ /* 0x000e220000000a00 */
[----:B------:R-:W-:Y:S01]  /*0140*/  @P0 MOV R11, 0x3f800000 ;  /* 0x3f800000000b0802 */ /* 0x000fe20000000f00 */
[----:B0-----:R-:W-:-:S05]  /*0150*/  @P0 IMAD.WIDE R6, R9, 0x4, R6 ;  /* 0x0000000409060825 */ /* 0x001fca00078e0206 */
[----:B------:R0:W-:Y:S01]  /*0160*/  @P0 STG.E desc[UR4][R6.64], R11 ;  /* 0x0000000b06000986 */ /* 0x0001e2000c101904 */
[----:B------:R-:W-:Y:S05]  /*0170*/  @P0 EXIT ;  /* 0x000000000000094d */ /* 0x000fea0003800000 */
[----:B------:R-:W1:Y:S02]  /*0180*/  LDC.64 R2, c[0x0][0x398] ;  /* 0x0000e600ff027b82 */ /* 0x000e640000000a00 */
[----:B-1----:R-:W-:-:S05]  /*0190*/  IMAD.WIDE R2, R9, 0x4, R2 ;  /* 0x0000000409027825 */ /* 0x002fca00078e0202 */
[----:B------:R-:W-:Y:S01]  /*01a0*/  STG.E desc[UR4][R2.64], RZ ;  /* 0x000000ff02007986 */ /* 0x000fe2000c101904 */
[----:B------:R-:W-:Y:S05]  /*01b0*/  EXIT ;  /* 0x000000000000794d */ /* 0x000fea0003800000 */
.L_x_120:
        /* <DEDUP_REMOVED lines=12> */
.L_x_538:


//--------------------- .text.minimum_kernel      --------------------------
	.section	.text.minimum_kernel,"ax",@progbits
	.align	128
        .global         minimum_kernel
        .type           minimum_kernel,@function
        .size           minimum_kernel,(.L_x_539 - minimum_kernel)
        .other          minimum_kernel,@"STO_CUDA_ENTRY STV_DEFAULT"
minimum_kernel:
.text.minimum_kernel:
        /* <DEDUP_REMOVED lines=19> */
[----:B------:R-:W0:Y:S02]  /*0130*/  @!P0 LDC.64 R6, c[0x0][0x398] ;  /* 0x0000e600ff068b82 */ /* 0x000e240000000a00 */
[----:B0-----:R-:W-:-:S05]  /*0140*/  @!P0 IMAD.WIDE R6, R9, 0x4, R6 ;  /* 0x0000000409068825 */ /* 0x001fca00078e0206 */
[----:B------:R0:W-:Y:S01]  /*0150*/  @!P0 STG.E desc[UR4][R6.64], R3 ;  /* 0x0000000306008986 */ /* 0x0001e2000c101904 */
[----:B------:R-:W-:Y:S05]  /*0160*/  @!P0 EXIT ;  /* 0x000000000000894d */ /* 0x000fea0003800000 */
[----:B0-----:R-:W0:Y:S02]  /*0170*/  LDC.64 R2, c[0x0][0x398] ;  /* 0x0000e600ff027b82 */ /* 0x001e240000000a00 */
[----:B0-----:R-:W-:-:S05]  /*0180*/  IMAD.WIDE R2, R9, 0x4, R2 ;  /* 0x0000000409027825 */ /* 0x001fca00078e0202 */
[----:B------:R-:W-:Y:S01]  /*0190*/  STG.E desc[UR4][R2.64], R4 ;  /* 0x0000000402007986 */ /* 0x000fe2000c101904 */
[----:B------:R-:W-:Y:S05]  /*01a0*/  EXIT ;  /* 0x000000000000794d */ /* 0x000fea0003800000 */
.L_x_121:
        /* <DEDUP_REMOVED lines=13> */
.L_x_539:


//--------------------- .text.maximum_kernel      --------------------------
	.section	.text.maximum_kernel,"ax",@progbits
	.align	128
        .global         maximum_kernel
        .type           maximum_kernel,@function
        .size           maximum_kernel,(.L_x_540 - maximum_kernel)
        .other          maximum_kernel,@"STO_CUDA_ENTRY STV_DEFAULT"
maximum_kernel:
.text.maximum_kernel:
        /* <DEDUP_REMOVED lines=19> */
[----:B------:R-:W0:Y:S02]  /*0130*/  @P0 LDC.64 R6, c[0x0][0x398] ;  /* 0x0000e600ff060b82 */ /* 0x000e240000000a00 */
[----:B0-----:R-:W-:-:S05]  /*0140*/  @P0 IMAD.WIDE R6, R9, 0x4, R6 ;  /* 0x0000000409060825 */ /* 0x001fca00078e0206 */
[----:B------:R0:W-:Y:S01]  /*0150*/  @P0 STG.E desc[UR4][R6.64], R3 ;  /* 0x0000000306000986 */ /* 0x0001e2000c101904 */
[----:B------:R-:W-:Y:S05]  /*0160*/  @P0 EXIT ;  /* 0x000000000000094d */ /* 0x000fea0003800000 */
[----:B0-----:R-:W0:Y:S02]  /*0170*/  LDC.64 R2, c[0x0][0x398] ;  /* 0x0000e600ff027b82 */ /* 0x001e240000000a00 */
[----:B0-----:R-:W-:-:S05]  /*0180*/  IMAD.WIDE R2, R9, 0x4, R2 ;  /* 0x0000000409027825 */ /* 0x001fca00078e0202 */
[----:B------:R-:W-:Y:S01]  /*0190*/  STG.E desc[UR4][R2.64], R4 ;  /* 0x0000000402007986 */ /* 0x000fe2000c101904 */
[----:B------:R-:W-:Y:S05]  /*01a0*/  EXIT ;  /* 0x000000000000794d */ /* 0x000fea0003800000 */
.L_x_122:
        /* <DEDUP_REMOVED lines=13> */
.L_x_540:


//--------------------- .text.clamp_back_kernel   --------------------------
	.section	.text.clamp_back_kernel,"ax",@progbits
	.align	128
        .global         clamp_back_kernel
        .type           clamp_back_kernel,@function
        .size           clamp_back_kernel,(.L_x_541 - clamp_back_kernel)
        .other          clamp_back_kernel,@"STO_CUDA_ENTRY STV_DEFAULT"
clamp_back_kernel:
.text.clamp_back_kernel:
        /* <DEDUP_REMOVED lines=13> */
[----:B------:R-:W2:Y:S01]  /*00d0*/  LDCU.64 UR6, c[0x0][0x390] ;  /* 0x00007200ff0677ac */ /* 0x000ea20008000a00 */
[----:B0-----:R-:W-:-:S06]  /*00e0*/  IMAD.WIDE R2, R7, 0x4, R2 ;  /* 0x0000000407027825 */ /* 0x001fcc00078e0202 */
[----:B-1----:R-:W2:Y:S02]  /*00f0*/  LDG.E R2, desc[UR4][R2.64] ;  /* 0x0000000402027981 */ /* 0x002ea4000c1e1900 */
[----:B--2---:R-:W-:-:S04]  /*0100*/  FSETP.GT.AND P0, PT, R2, UR7, PT ;  /* 0x0000000702007c0b */ /* 0x004fc8000bf04000 */
[----:B------:R-:W-:-:S13]  /*0110*/  FSETP.GEU.AND P0, PT, R2, UR6, !P0 ;  /* 0x0000000602007c0b */ /* 0x000fda000c70e000 */
[----:B------:R-:W0:Y:S02]  /*0120*/  @!P0 LDC.64 R4, c[0x0][0x398] ;  /* 0x0000e600ff048b82 */ /* 0x000e240000000a00 */
[----:B0-----:R-:W-:-:S05]  /*0130*/  @!P0 IMAD.WIDE R4, R7, 0x4, R4 ;  /* 0x0000000407048825 */ /* 0x001fca00078e0204 */
[----:B------:R0:W-:Y:S01]  /*0140*/  @!P0 STG.E desc[UR4][R4.64], RZ ;  /* 0x000000ff04008986 */ /* 0x0001e2000c101904 */
[----:B------:R-:W-:Y:S05]  /*0150*/  @!P0 EXIT ;  /* 0x000000000000894d */ /* 0x000fea0003800000 */
[----:B------:R-:W1:Y:S01]  /*0160*/  LDC.64 R2, c[0x0][0x398] ;  /* 0x0000e600ff027b82 */ /* 0x000e620000000a00 */
[----:B0-----:R-:W-:Y:S02]  /*0170*/  HFMA2 R5, -RZ, RZ, 1.875, 0 ;  /* 0x3f800000ff057431 */ /* 0x001fe400000001ff */
[----:B-1----:R-:W-:-:S05]  /*0180*/  IMAD.WIDE R2, R7, 0x4, R2 ;  /* 0x0000000407027825 */ /* 0x002fca00078e0202 */
[----:B------:R-:W-:Y:S01]  /*0190*/  STG.E desc[UR4][R2.64], R5 ;  /* 0x0000000502007986 */ /* 0x000fe2000c101904 */
[----:B------:R-:W-:Y:S05]  /*01a0*/  EXIT ;  /* 0x000000000000794d */ /* 0x000fea0003800000 */
.L_x_123:
        /* <DEDUP_REMOVED lines=13> */
.L_x_541:


//--------------------- .text.clamp_kernel        --------------------------
	.section	.text.clamp_kernel,"ax",@progbits
	.align	128
        .global         clamp_kernel
        .type           clamp_kernel,@function
        .size           clamp_kernel,(.L_x_542 - clamp_kernel)
        .other          clamp_kernel,@"STO_CUDA_ENTRY STV_DEFAULT"
clamp_kernel:
.text.clamp_kernel:
        /* <DEDUP_REMOVED lines=13> */
[----:B------:R-:W2:Y:S01]  /*00d0*/  LDC R0, c[0x0][0x390] ;  /* 0x0000e400ff007b82 */ /* 0x000ea20000000800 */
[----:B0-----:R-:W-:-:S05]  /*00e0*/  IMAD.WIDE R2, R7, 0x4, R2 ;  /* 0x0000000407027825 */ /* 0x001fca00078e0202 */
[----:B-1----:R-:W2:Y:S02]  /*00f0*/  LDG.E R9, desc[UR4][R2.64] ;  /* 0x0000000402097981 */ /* 0x002ea4000c1e1900 */
[----:B--2---:R-:W-:-:S13]  /*0100*/  FSETP.GEU.AND P0, PT, R9, R0, PT ;  /* 0x000000000900720b */ /* 0x004fda0003f0e000 */
[----:B------:R-:W0:Y:S02]  /*0110*/  @!P0 LDC.64 R4, c[0x0][0x398] ;  /* 0x0000e600ff048b82 */ /* 0x000e240000000a00 */
[----:B0-----:R-:W-:-:S05]  /*0120*/  @!P0 IMAD.WIDE R4, R7, 0x4, R4 ;  /* 0x0000000407048825 */ /* 0x001fca00078e0204 */
[----:B------:R0:W-:Y:S01]  /*0130*/  @!P0 STG.E desc[UR4][R4.64], R0 ;  /* 0x0000000004008986 */ /* 0x0001e2000c101904 */
[----:B------:R-:W-:Y:S05]  /*0140*/  @!P0 EXIT ;  /* 0x000000000000894d */ /* 0x000fea0003800000 */
[----:B0-----:R-:W0:Y:S02]  /*0150*/  LDC R0, c[0x0][0x394] ;  /* 0x0000e500ff007b82 */ /* 0x001e240000000800 */
[----:B0-----:R-:W-:-:S13]  /*0160*/  FSETP.GT.AND P0, PT, R9, R0, PT ;  /* 0x000000000900720b */ /* 0x001fda0003f04000 */
        /* <DEDUP_REMOVED lines=8> */
.L_x_124:
        /* <DEDUP_REMOVED lines=9> */
.L_x_542:


//--------------------- .text.atan_back_kernel    --------------------------
	.section	.text.atan_back_kernel,"ax",@progbits
	.align	128
        .global         atan_back_kernel
        .type           atan_back_kernel,@function
        .size           atan_back_kernel,(.L_x_515 - atan_back_kernel)
        .other          atan_back_kernel,@"STO_CUDA_ENTRY STV_DEFAULT"
atan_back_kernel:
.text.atan_back_kernel:
        /* <DEDUP_REMOVED lines=13> */
[----:B0-----:R-:W-:-:S06]  /*00d0*/  IMAD.WIDE R4, R3, 0x4, R4 ;  /* 0x0000000403047825 */ /* 0x001fcc00078e0204 */
[----:B-1----:R-:W2:Y:S01]  /*00e0*/  LDG.E R4, desc[UR4][R4.64] ;  /* 0x0000000404047981 */ /* 0x002ea2000c1e1900 */
[----:B------:R-:W-:Y:S01]  /*00f0*/  BSSY.RECONVERGENT B0, `(.L_x_125) ;  /* 0x000000d000007945 */ /* 0x000fe20003800200 */
[----:B--2---:R-:W-:-:S04]  /*0100*/  FFMA R0, R4, R4, 1 ;  /* 0x3f80000004007423 */ /* 0x004fc80000000004 */
[----:B------:R-:W-:-:S05]  /*0110*/  VIADD R2, R0, 0x1800000 ;  /* 0x0180000000027836 */ /* 0x000fca0000000000 */
[----:B------:R-:W-:-:S04]  /*0120*/  LOP3.LUT R2, R2, 0x7f800000, RZ, 0xc0, !PT ;  /* 0x7f80000002027812 */ /* 0x000fc800078ec0ff */
[----:B------:R-:W-:-:S13]  /*0130*/  ISETP.GT.U32.AND P0, PT, R2, 0x1ffffff, PT ;  /* 0x01ffffff0200780c */ /* 0x000fda0003f04070 */
[----:B------:R-:W-:Y:S05]  /*0140*/  @P0 BRA `(.L_x_126) ;  /* 0x00000000000c0947 */ /* 0x000fea0003800000 */
[----:B------:R-:W-:-:S07]  /*0150*/  MOV R4, 0x170 ;  /* 0x0000017000047802 */ /* 0x000fce0000000f00 */
[----:B------:R-:W-:Y:S05]  /*0160*/  CALL.REL.NOINC `($__internal_2_$__cuda_sm20_rcp_rn_f32_slowpath) ;  /* 0x0000000000287944 */ /* 0x000fea0003c00000 */
[----:B------:R-:W-:Y:S05]  /*0170*/  BRA `(.L_x_127) ;  /* 0x0000000000107947 */ /* 0x000fea0003800000 */
.L_x_126:
[----:B------:R-:W0:Y:S02]  /*0180*/  MUFU.RCP R7, R0 ;  /* 0x0000000000077308 */ /* 0x000e240000001000 */
[----:B0-----:R-:W-:-:S04]  /*0190*/  FFMA R2, R0, R7, -1 ;  /* 0xbf80000000027423 */ /* 0x001fc80000000007 */
[----:B------:R-:W-:-:S04]  /*01a0*/  FADD.FTZ R2, -R2, -RZ ;  /* 0x800000ff02027221 */ /* 0x000fc80000010100 */
[----:B------:R-:W-:-:S07]  /*01b0*/  FFMA R7, R7, R2, R7 ;  /* 0x0000000207077223 */ /* 0x000fce0000000007 */
.L_x_127:
[----:B------:R-:W-:Y:S05]  /*01c0*/  BSYNC.RECONVERGENT B0 ;  /* 0x0000000000007941 */ /* 0x000fea0003800200 */
.L_x_125:
[----:B------:R-:W0:Y:S02]  /*01d0*/  LDC.64 R4, c[0x0][0x390] ;  /* 0x0000e400ff047b82 */ /* 0x000e240000000a00 */
[----:B0-----:R-:W-:-:S05]  /*01e0*/  IMAD.WIDE R2, R3, 0x4, R4 ;  /* 0x0000000403027825 */ /* 0x001fca00078e0204 */
[----:B------:R-:W-:Y:S01]  /*01f0*/  STG.E desc[UR4][R2.64], R7 ;  /* 0x0000000702007986 */ /* 0x000fe2000c101904 */
[----:B------:R-:W-:Y:S05]  /*0200*/  EXIT ;  /* 0x000000000000794d */ /* 0x000fea0003800000 */
        .weak           $__internal_2_$__cuda_sm20_rcp_rn_f32_slowpath
        .type           $__internal_2_$__cuda_sm20_rcp_rn_f32_slowpath,@function
        .size           $__internal_2_$__cuda_sm20_rcp_rn_f32_slowpath,(.L_x_515 - $__internal_2_$__cuda_sm20_rcp_rn_f32_slowpath)
$__internal_2_$__cuda_sm20_rcp_rn_f32_slowpath:
[----:B------:R-:W-:Y:S01]  /*0210*/  IMAD.SHL.U32 R2, R0, 0x2, RZ ;  /* 0x0000000200027824 */ /* 0x000fe200078e00ff */
[----:B------:R-:W-:Y:S04]  /*0220*/  BSSY.RECONVERGENT B1, `(.L_x_128) ;  /* 0x0000030000017945 */ /* 0x000fe80003800200 */
[----:B------:R-:W-:-:S04]  /*0230*/  SHF.R.U32.HI R2, RZ, 0x18, R2 ;  /* 0x00000018ff027819 */ /* 0x000fc80000011602 */
[----:B------:R-:W-:-:S13]  /*0240*/  ISETP.NE.U32.AND P0, PT, R2, RZ, PT ;  /* 0x000000ff0200720c */ /* 0x000fda0003f05070 */
[----:B------:R-:W-:Y:S05]  /*0250*/  @P0 BRA `(.L_x_129) ;  /* 0x0000000000280947 */ /* 0x000fea0003800000 */
[----:B------:R-:W-:-:S05]  /*0260*/  IMAD.SHL.U32 R2, R0, 0x2, RZ ;  /* 0x0000000200027824 */ /* 0x000fca00078e00ff */
[----:B------:R-:W-:-:S13]  /*0270*/  ISETP.NE.AND P0, PT, R2, RZ, PT ;  /* 0x000000ff0200720c */ /* 0x000fda0003f05270 */
[----:B------:R-:W-:Y:S01]  /*0280*/  @P0 FFMA R6, R0, 1.84467440737095516160e+19, RZ ;  /* 0x5f80000000060823 */ /* 0x000fe200000000ff */
[----:B------:R-:W-:Y:S08]  /*0290*/  @!P0 MUFU.RCP R5, R0 ;  /* 0x0000000000058308 */ /* 0x000ff00000001000 */
[----:B------:R-:W0:Y:S02]  /*02a0*/  @P0 MUFU.RCP R7, R6 ;  /* 0x0000000600070308 */ /* 0x000e240000001000 */
[----:B0-----:R-:W-:-:S04]  /*02b0*/  @P0 FFMA R2, R6, R7, -1 ;  /* 0xbf80000006020423 */ /* 0x001fc80000000007 */
[----:B------:R-:W-:-:S04]  /*02c0*/  @P0 FADD.FTZ R2, -R2, -RZ ;  /* 0x800000ff02020221 */ /* 0x000fc80000010100 */
[----:B------:R-:W-:-:S04]  /*02d0*/  @P0 FFMA R2, R7, R2, R7 ;  /* 0x0000000207020223 */ /* 0x000fc80000000007 */
[----:B------:R-:W-:Y:S01]  /*02e0*/  @P0 FFMA R5, R2, 1.84467440737095516160e+19, RZ ;  /* 0x5f80000002050823 */ /* 0x000fe200000000ff */
[----:B------:R-:W-:Y:S06]  /*02f0*/  BRA `(.L_x_130) ;  /* 0x0000000000887947 */ /* 0x000fec0003800000 */
.L_x_129:
[----:B------:R-:W-:-:S05]  /*0300*/  VIADD R5, R2, 0xffffff03 ;  /* 0xffffff0302057836 */ /* 0x000fca0000000000 */
[----:B------:R-:W-:-:S13]  /*0310*/  ISETP.GT.U32.AND P0, PT, R5, 0x1, PT ;  /* 0x000000010500780c */ /* 0x000fda0003f04070 */
[----:B------:R-:W-:Y:S05]  /*0320*/  @P0 BRA `(.L_x_131) ;  /* 0x0000000000780947 */ /* 0x000fea0003800000 */
[----:B------:R-:W-:Y:S01]  /*0330*/  LOP3.LUT R6, R0, 0x7fffff, RZ, 0xc0, !PT ;  /* 0x007fffff00067812 */ /* 0x000fe200078ec0ff */
[----:B------:R-:W-:-:S03]  /*0340*/  IMAD.MOV.U32 R10, RZ, RZ, 0x3 ;  /* 0x00000003ff0a7424 */ /* 0x000fc600078e00ff */
[----:B------:R-:W-:Y:S02]  /*0350*/  LOP3.LUT R6, R6, 0x3f800000, RZ, 0xfc, !PT ;  /* 0x3f80000006067812 */ /* 0x000fe400078efcff */
[----:B------:R-:W-:Y:S02]  /*0360*/  SHF.L.U32 R11, R10, R5, RZ ;  /* 0x000000050a0b7219 */ /* 0x000fe400000006ff */
[----:B------:R-:W0:Y:S02]  /*0370*/  MUFU.RCP R7, R6 ;  /* 0x0000000600077308 */ /* 0x000e240000001000 */
[----:B0-----:R-:W-:-:S04]  /*0380*/  FFMA R8, R6, R7, -1 ;  /* 0xbf80000006087423 */ /* 0x001fc80000000007 */
[----:B------:R-:W-:-:S04]  /*0390*/  FADD.FTZ R8, -R8, -RZ ;  /* 0x800000ff08087221 */ /* 0x000fc80000010100 */
[CCC-:B------:R-:W-:Y:S01]  /*03a0*/  FFMA.RM R9, R7.reuse, R8.reuse, R7.reuse ;  /* 0x0000000807097223 */ /* 0x1c0fe20000004007 */
[----:B------:R-:W-:-:S04]  /*03b0*/  FFMA.RP R8, R7, R8, R7 ;  /* 0x0000000807087223 */ /* 0x000fc80000008007 */
[C---:B------:R-:W-:Y:S02]  /*03c0*/  LOP3.LUT R7, R9.reuse, 0x7fffff, RZ, 0xc0, !PT ;  /* 0x007fffff09077812 */ /* 0x040fe400078ec0ff */
[----:B------:R-:W-:Y:S02]  /*03d0*/  FSETP.NEU.FTZ.AND P0, PT, R9, R8, PT ;  /* 0x000000080900720b */ /* 0x000fe40003f1d000 */
[----:B------:R-:W-:Y:S02]  /*03e0*/  LOP3.LUT R8, R7, 0x800000, RZ, 0xfc, !PT ;  /* 0x0080000007087812 */ /* 0x000fe400078efcff */
[----:B------:R-:W-:Y:S02]  /*03f0*/  SEL R7, RZ, 0xffffffff, !P0 ;  /* 0xffffffffff077807 */ /* 0x000fe40004000000 */
[----:B------:R-:W-:-:S03]  /*0400*/  LOP3.LUT R6, R11, R8, RZ, 0xc0, !PT ;  /* 0x000000080b067212 */ /* 0x000fc600078ec0ff */
[----:B------:R-:W-:Y:S01]  /*0410*/  IMAD.MOV R7, RZ, RZ, -R7 ;  /* 0x000000ffff077224 */ /* 0x000fe200078e0a07 */
[----:B------:R-:W-:-:S04]  /*0420*/  SHF.R.U32.HI R6, RZ, R5, R6 ;  /* 0x00000005ff067219 */ /* 0x000fc80000011606 */
[----:B------:R-:W-:Y:S02]  /*0430*/  LOP3.LUT P1, RZ, R7, R5, R8, 0xf8, !PT ;  /* 0x0000000507ff7212 */ /* 0x000fe4000782f808 */
[C---:B------:R-:W-:Y:S02]  /*0440*/  LOP3.LUT P0, RZ, R6.reuse, 0x1, RZ, 0xc0, !PT ;  /* 0x0000000106ff7812 */ /* 0x040fe4000780c0ff */
[----:B------:R-:W-:-:S04]  /*0450*/  LOP3.LUT P2, RZ, R6, 0x2, RZ, 0xc0, !PT ;  /* 0x0000000206ff7812 */ /* 0x000fc8000784c0ff */
[----:B------:R-:W-:Y:S02]  /*0460*/  PLOP3.LUT P0, PT, P0, P1, P2, 0xe0, 0x0 ;  /* 0x000000000000781c */ /* 0x000fe40000703c20 */
[----:B------:R-:W-:Y:S02]  /*0470*/  LOP3.LUT P1, RZ, R0, 0x7fffff, RZ, 0xc0, !PT ;  /* 0x007fffff00ff7812 */ /* 0x000fe4000782c0ff */
[----:B------:R-:W-:-:S04]  /*0480*/  SEL R5, RZ, 0x1, !P0 ;  /* 0x00000001ff057807 */ /* 0x000fc80004000000 */
[----:B------:R-:W-:-:S04]  /*0490*/  IADD3 R5, PT, PT, -R5, RZ, RZ ;  /* 0x000000ff05057210 */ /* 0x000fc80007ffe1ff */
[----:B------:R-:W-:Y:S01]  /*04a0*/  ISETP.GE.AND P0, PT, R5, RZ, PT ;  /* 0x000000ff0500720c */ /* 0x000fe20003f06270 */
[----:B------:R-:W-:-:S05]  /*04b0*/  VIADD R5, R2, 0xffffff04 ;  /* 0xffffff0402057836 */ /* 0x000fca0000000000 */
[----:B------:R-:W-:-:S07]  /*04c0*/  SHF.R.U32.HI R5, RZ, R5, R8 ;  /* 0x00000005ff057219 */ /* 0x000fce0000011608 */
[----:B------:R-:W-:-:S04]  /*04d0*/  @!P0 VIADD R5, R5, 0x1 ;  /* 0x0000000105058836 */ /* 0x000fc80000000000 */
[----:B------:R-:W-:-:S05]  /*04e0*/  @!P1 IMAD.SHL.U32 R5, R5, 0x2, RZ ;  /* 0x0000000205059824 */ /* 0x000fca00078e00ff */
[----:B------:R-:W-:Y:S01]  /*04f0*/  LOP3.LUT R5, R5, 0x80000000, R0, 0xf8, !PT ;  /* 0x8000000005057812 */ /* 0x000fe200078ef800 */
[----:B------:R-:W-:Y:S06]  /*0500*/  BRA `(.L_x_130) ;  /* 0x0000000000047947 */ /* 0x000fec0003800000 */
.L_x_131:
[----:B------:R0:W1:Y:S02]  /*0510*/  MUFU.RCP R5, R0 ;  /* 0x0000000000057308 */ /* 0x0000640000001000 */
.L_x_130:
[----:B------:R-:W-:Y:S05]  /*0520*/  BSYNC.RECONVERGENT B1 ;  /* 0x0000000000017941 */ /* 0x000fea0003800200 */
.L_x_128:
[----:B-1----:R-:W-:Y:S01]  /*0530*/  MOV R7, R5 ;  /* 0x0000000500077202 */ /* 0x002fe20000000f00 */
[----:B------:R-:W-:-:S04]  /*0540*/  IMAD.MOV.U32 R5, RZ, RZ, 0x0 ;  /* 0x00000000ff057424 */ /* 0x000fc800078e00ff */
[----:B0-----:R-:W-:Y:S05]  /*0550*/  RET.REL.NODEC R4 `(atan_back_kernel) ;  /* 0xfffffff804a87950 */ /* 0x001fea0003c3ffff */
.L_x_132:
        /* <DEDUP_REMOVED lines=10> */
.L_x_515:


//--------------------- .text.atan_kernel         --------------------------
	.section	.text.atan_kernel,"ax",@progbits
	.align	128
        .global         atan_kernel
        .type           atan_kernel,@function
        .size           atan_kernel,(.L_x_544 - atan_kernel)
        .other          atan_kernel,@"STO_CUDA_ENTRY STV_DEFAULT"
atan_kernel:
.text.atan_kernel:
        /* <DEDUP_REMOVED lines=13> */
[----:B0-----:R-:W-:-:S05]  /*00d0*/  IMAD.WIDE R2, R5, 0x4, R2 ;  /* 0x0000000405027825 */ /* 0x001fca00078e0202 */
[----:B-1----:R0:W2:Y:S01]  /*00e0*/  LDG.E R0, desc[UR4][R2.64] ;  /* 0x0000000402007981 */ /* 0x0020a2000c1e1900 */
[----:B------:R-:W-:Y:S01]  /*00f0*/  HFMA2 R9, -RZ, RZ, 0.890625, -0.00056934356689453125 ;  /* 0x3b2090aaff097431 */ /* 0x000fe200000001ff */
[----:B------:R-:W-:Y:S01]  /*0100*/  MOV R6, 0x3f6ee581 ;  /* 0x3f6ee58100067802 */ /* 0x000fe20000000f00 */
[----:B0-----:R-:W0:Y:S02]  /*0110*/  LDC.64 R2, c[0x0][0x390] ;  /* 0x0000e400ff027b82 */ /* 0x001e240000000a00 */
[----:B0-----:R-:W-:Y:S01]  /*0120*/  IMAD.WIDE R2, R5, 0x4, R2 ;  /* 0x0000000405027825 */ /* 0x001fe200078e0202 */
[----:B--2---:R-:W0:Y:S01]  /*0130*/  MUFU.RCP R7, |R0| ;  /* 0x4000000000077308 */ /* 0x004e220000001000 */
[----:B------:R-:W-:-:S04]  /*0140*/  FSETP.GT.AND P0, PT, |R0|, 1, PT ;  /* 0x3f8000000000780b */ /* 0x000fc80003f04200 */
[----:B0-----:R-:W-:-:S05]  /*0150*/  FSEL R7, R7, |R0|, P0 ;  /* 0x4000000007077208 */ /* 0x001fca0000000000 */
[----:B------:R-:W-:-:S04]  /*0160*/  FMUL R4, R7, R7 ;  /* 0x0000000707047220 */ /* 0x000fc80000400000 */
[----:B------:R-:W-:-:S04]  /*0170*/  FFMA R9, R4, R9, -0.014396979473531246185 ;  /* 0xbc6be14f04097423 */ /* 0x000fc80000000009 */
[----:B------:R-:W-:-:S04]  /*0180*/  FFMA R9, R4, R9, 0.039849750697612762451 ;  /* 0x3d23397e04097423 */ /* 0x000fc80000000009 */
[----:B------:R-:W-:-:S04]  /*0190*/  FFMA R9, R4, R9, -0.072529748082160949707 ;  /* 0xbd948a7a04097423 */ /* 0x000fc80000000009 */
[----:B------:R-:W-:-:S04]  /*01a0*/  FFMA R9, R4, R9, 0.10518480092287063599 ;  /* 0x3dd76b2104097423 */ /* 0x000fc80000000009 */
[----:B------:R-:W-:-:S04]  /*01b0*/  FFMA R9, R4, R9, -0.14171802997589111328 ;  /* 0xbe111e8804097423 */ /* 0x000fc80000000009 */
[----:B------:R-:W-:-:S04]  /*01c0*/  FFMA R9, R4, R9, 0.19988775253295898438 ;  /* 0x3e4caf6004097423 */ /* 0x000fc80000000009 */
[----:B------:R-:W-:-:S04]  /*01d0*/  FFMA R9, R4, R9, -0.33332940936088562012 ;  /* 0xbeaaaa2704097423 */ /* 0x000fc80000000009 */
[----:B------:R-:W-:-:S04]  /*01e0*/  FMUL R4, R4, R9 ;  /* 0x0000000904047220 */ /* 0x000fc80000400000 */
[----:B------:R-:W-:-:S04]  /*01f0*/  FFMA R7, R7, R4, R7 ;  /* 0x0000000407077223 */ /* 0x000fc80000000007 */
[----:B------:R-:W-:Y:S01]  /*0200*/  @P0 FFMA R7, R6, 1.6832555532455444336, -R7 ;  /* 0x3fd774eb06070823 */ /* 0x000fe20000000807 */
[----:B------:R-:W-:-:S04]  /*0210*/  FSETP.NAN.AND P0, PT, |R0|, |R0|, PT ;  /* 0x400000000000720b */ /* 0x000fc80003f08200 */
[----:B------:R-:W-:-:S04]  /*0220*/  LOP3.LUT R0, R7, 0x80000000, R0, 0xb8, !PT ;  /* 0x8000000007007812 */ /* 0x000fc800078eb800 */
[----:B------:R-:W-:-:S05]  /*0230*/  FSEL R7, R0, R7, !P0 ;  /* 0x0000000700077208 */ /* 0x000fca0004000000 */
[----:B------:R-:W-:Y:S01]  /*0240*/  STG.E desc[UR4][R2.64], R7 ;  /* 0x0000000702007986 */ /* 0x000fe2000c101904 */
[----:B------:R-:W-:Y:S05]  /*0250*/  EXIT ;  /* 0x000000000000794d */ /* 0x000fea0003800000 */
.L_x_133:
        /* <DEDUP_REMOVED lines=10> */
.L_x_544:


//--------------------- .text.tan_back_kernel     --------------------------
	.section	.text.tan_back_kernel,"ax",@progbits
	.align	128
        .global         tan_back_kernel
        .type           tan_back_kernel,@function
        .size           tan_back_kernel,(.L_x_516 - tan_back_kernel)
        .other          tan_back_kernel,@"STO_CUDA_ENTRY STV_DEFAULT"
tan_back_kernel:
.text.tan_back_kernel:
        /* <DEDUP_REMOVED lines=14> */
[----:B-1----:R-:W2:Y:S01]  /*00e0*/  LDG.E R0, desc[UR6][R4.64] ;  /* 0x0000000604007981 */ /* 0x002ea2000c1e1900 */
[----:B------:R-:W-:Y:S01]  /*00f0*/  BSSY.RECONVERGENT B0, `(.L_x_134) ;  /* 0x0000069000007945 */ /* 0x000fe20003800200 */
[C---:B--2---:R-:W-:Y:S01]  /*0100*/  FMUL R2, R0.reuse, 0.63661974668502807617 ;  /* 0x3f22f98300027820 */ /* 0x044fe20000400000 */
[----:B------:R-:W-:-:S05]  /*0110*/  FSETP.GE.AND P0, PT, |R0|, 105615, PT ;  /* 0x47ce47800000780b */ /* 0x000fca0003f06200 */
[----:B------:R-:W0:Y:S02]  /*0120*/  F2I.NTZ R2, R2 ;  /* 0x0000000200027305 */ /* 0x000e240000203100 */
[----:B0-----:R-:W-:-:S05]  /*0130*/  I2FP.F32.S32 R7, R2 ;  /* 0x0000000200077245 */ /* 0x001fca0000201400 */
[----:B------:R-:W-:-:S04]  /*0140*/  FFMA R6, R7, -1.5707962512969970703, R0 ;  /* 0xbfc90fda07067823 */ /* 0x000fc80000000000 */
[----:B------:R-:W-:-:S04]  /*0150*/  FFMA R6, R7, -7.5497894158615963534e-08, R6 ;  /* 0xb3a2216807067823 */ /* 0x000fc80000000006 */
[----:B------:R-:W-:Y:S01]  /*0160*/  FFMA R6, R7, -5.3903029534742383927e-15, R6 ;  /* 0xa7c234c507067823 */ /* 0x000fe20000000006 */
[----:B------:R-:W-:Y:S06]  /*0170*/  @!P0 BRA `(.L_x_135) ;  /* 0x0000000400808947 */ /* 0x000fec0003800000 */
[----:B------:R-:W-:-:S13]  /*0180*/  FSETP.NEU.AND P0, PT, |R0|, +INF , PT ;  /* 0x7f8000000000780b */ /* 0x000fda0003f0d200 */
[----:B------:R-:W-:Y:S01]  /*0190*/  @!P0 FMUL R6, RZ, R0 ;  /* 0x00000000ff068220 */ /* 0x000fe20000400000 */
[----:B------:R-:W-:Y:S01]  /*01a0*/  @!P0 IMAD.MOV.U32 R2, RZ, RZ, RZ ;  /* 0x000000ffff028224 */ /* 0x000fe200078e00ff */
[----:B------:R-:W-:Y:S06]  /*01b0*/  @!P0 BRA `(.L_x_135) ;  /* 0x0000000400708947 */ /* 0x000fec0003800000 */
[----:B------:R-:W-:Y:S02]  /*01c0*/  IMAD.SHL.U32 R2, R0, 0x100, RZ ;  /* 0x0000010000027824 */ /* 0x000fe400078e00ff */
[----:B------:R-:W-:Y:S02]  /*01d0*/  HFMA2 R11, -RZ, RZ, 0, 0 ;  /* 0x00000000ff0b7431 */ /* 0x000fe400000001ff */
[----:B------:R-:W-:Y:S01]  /*01e0*/  IMAD.MOV.U32 R9, RZ, RZ, RZ ;  /* 0x000000ffff097224 */ /* 0x000fe200078e00ff */
[----:B------:R-:W0:Y:S01]  /*01f0*/  LDCU.64 UR8, c[0x4][URZ] ;  /* 0x01000000ff0877ac */ /* 0x000e220008000a00 */
[----:B------:R-:W-:Y:S01]  /*0200*/  LOP3.LUT R2, R2, 0x80000000, RZ, 0xfc, !PT ;  /* 0x8000000002027812 */ /* 0x000fe200078efcff */
[----:B------:R-:W-:Y:S01]  /*0210*/  UMOV UR5, URZ ;  /* 0x000000ff00057c82 */ /* 0x000fe20008000000 */
[----:B------:R-:W-:-:S05]  /*0220*/  UMOV UR4, URZ ;  /* 0x000000ff00047c82 */ /* 0x000fca0008000000 */
.L_x_136:
[----:B0-----:R-:W-:Y:S01]  /*0230*/  IMAD.U32 R6, RZ, RZ, UR8 ;  /* 0x00000008ff067e24 */ /* 0x001fe2000f8e00ff */
[----:B------:R-:W-:-:S05]  /*0240*/  MOV R7, UR9 ;  /* 0x0000000900077c02 */ /* 0x000fca0008000f00 */
[----:B------:R-:W2:Y:S01]  /*0250*/  LDG.E.CONSTANT R5, desc[UR6][R6.64] ;  /* 0x0000000606057981 */ /* 0x000ea2000c1e9900 */
[----:B------:R-:W-:Y:S01]  /*0260*/  UIADD3 UR4, UPT, UPT, UR4, 0x1, URZ ;  /* 0x0000000104047890 */ /* 0x000fe2000fffe0ff */
[C---:B------:R-:W-:Y:S01]  /*0270*/  ISETP.EQ.AND P0, PT, R9.reuse, RZ, PT ;  /* 0x000000ff0900720c */ /* 0x040fe20003f02270 */
[----:B------:R-:W-:Y:S01]  /*0280*/  UIADD3 UR8, UP1, UPT, UR8, 0x4, URZ ;  /* 0x0000000408087890 */ /* 0x000fe2000ff3e0ff */
[C---:B------:R-:W-:Y:S01]  /*0290*/  ISETP.EQ.AND P1, PT, R9.reuse, 0x4, PT ;  /* 0x000000040900780c */ /* 0x040fe20003f22270 */
[----:B------:R-:W-:Y:S01]  /*02a0*/  UISETP.NE.AND UP0, UPT, UR4, 0x6, UPT ;  /* 0x000000060400788c */ /* 0x000fe2000bf05270 */
[C---:B------:R-:W-:Y:S01]  /*02b0*/  ISETP.EQ.AND P2, PT, R9.reuse, 0x8, PT ;  /* 0x000000080900780c */ /* 0x040fe20003f42270 */
[----:B------:R-:W-:Y:S01]  /*02c0*/  UIADD3.X UR9, UPT, UPT, URZ, UR9, URZ, UP1, !UPT ;  /* 0x00000009ff097290 */ /* 0x000fe20008ffe4ff */
[C---:B------:R-:W-:Y:S02]  /*02d0*/  ISETP.EQ.AND P3, PT, R9.reuse, 0xc, PT ;  /* 0x0000000c0900780c */ /* 0x040fe40003f62270 */
[----:B------:R-:W-:-:S02]  /*02e0*/  ISETP.EQ.AND P4, PT, R9, 0x10, PT ;  /* 0x000000100900780c */ /* 0x000fc40003f82270 */
[C---:B------:R-:W-:Y:S01]  /*02f0*/  ISETP.EQ.AND P5, PT, R9.reuse, 0x14, PT ;  /* 0x000000140900780c */ /* 0x040fe20003fa2270 */
[----:B------:R-:W-:Y:S02]  /*0300*/  VIADD R9, R9, 0x4 ;  /* 0x0000000409097836 */ /* 0x000fe40000000000 */
[----:B--2---:R-:W-:-:S03]  /*0310*/  IMAD.WIDE.U32 R4, R5, R2, RZ ;  /* 0x0000000205047225 */ /* 0x004fc600078e00ff */
[----:B------:R-:W-:-:S04]  /*0320*/  IADD3 R4, P6, PT, R4, R11, RZ ;  /* 0x0000000b04047210 */ /* 0x000fc80007fde0ff */
[----:B------:R-:W-:Y:S01]  /*0330*/  IADD3.X R11, PT, PT, R5, UR5, RZ, P6, !PT ;  /* 0x00000005050b7c10 */ /* 0x000fe2000b7fe4ff */
[--C-:B------:R-:W-:Y:S01]  /*0340*/  @P0 IMAD.MOV.U32 R8, RZ, RZ, R4.reuse ;  /* 0x000000ffff080224 */ /* 0x100fe200078e0004 */
[-C--:B------:R-:W-:Y:S01]  /*0350*/  @P2 MOV R12, R4.reuse ;  /* 0x00000004000c2202 */ /* 0x080fe20000000f00 */
[--C-:B------:R-:W-:Y:S01]  /*0360*/  @P1 IMAD.MOV.U32 R10, RZ, RZ, R4.reuse ;  /* 0x000000ffff0a1224 */ /* 0x100fe200078e0004 */
[----:B------:R-:W-:Y:S01]  /*0370*/  @P5 MOV R15, R4 ;  /* 0x00000004000f5202 */ /* 0x000fe20000000f00 */
[--C-:B------:R-:W-:Y:S02]  /*0380*/  @P3 IMAD.MOV.U32 R13, RZ, RZ, R4.reuse ;  /* 0x000000ffff0d3224 */ /* 0x100fe400078e0004 */
[----:B------:R-:W-:Y:S01]  /*0390*/  @P4 IMAD.MOV.U32 R14, RZ, RZ, R4 ;  /* 0x000000ffff0e4224 */ /* 0x000fe200078e0004 */
[----:B------:R-:W-:Y:S06]  /*03a0*/  BRA.U UP0, `(.L_x_136) ;  /* 0xfffffffd00a07547 */ /* 0x000fec000b83ffff */
[----:B------:R-:W-:Y:S01]  /*03b0*/  SHF.R.U32.HI R2, RZ, 0x17, R0 ;  /* 0x00000017ff027819 */ /* 0x000fe20000011600 */
[----:B------:R-:W-:Y:S03]  /*03c0*/  BSSY.RECONVERGENT B1, `(.L_x_137) ;  /* 0x0000029000017945 */ /* 0x000fe60003800200 */
[C---:B------:R-:W-:Y:S02]  /*03d0*/  LOP3.LUT R4, R2.reuse, 0xe0, RZ, 0xc0, !PT ;  /* 0x000000e002047812 */ /* 0x040fe400078ec0ff */
[----:B------:R-:W-:-:S03]  /*03e0*/  LOP3.LUT P6, RZ, R2, 0x1f, RZ, 0xc0, !PT ;  /* 0x0000001f02ff7812 */ /* 0x000fc600078cc0ff */
[----:B------:R-:W-:-:S05]  /*03f0*/  VIADD R4, R4, 0xffffff80 ;  /* 0xffffff8004047836 */ /* 0x000fca0000000000 */
[----:B------:R-:W-:-:S04]  /*0400*/  SHF.R.U32.HI R4, RZ, 0x5, R4 ;  /* 0x00000005ff047819 */ /* 0x000fc80000011604 */
[----:B------:R-:W-:-:S04]  /*0410*/  LEA R6, -R4, RZ, 0x2 ;  /* 0x000000ff04067211 */ /* 0x000fc800078e11ff */
[C---:B------:R-:W-:Y:S02]  /*0420*/  ISETP.EQ.AND P3, PT, R6.reuse, -0x18, PT ;  /* 0xffffffe80600780c */ /* 0x040fe40003f62270 */
[C---:B------:R-:W-:Y:S02]  /*0430*/  ISETP.EQ.AND P4, PT, R6.reuse, -0x14, PT ;  /* 0xffffffec0600780c */ /* 0x040fe40003f82270 */
[C---:B------:R-:W-:Y:S02]  /*0440*/  ISETP.EQ.AND P2, PT, R6.reuse, -0x10, PT ;  /* 0xfffffff00600780c */ /* 0x040fe40003f42270 */
[C---:B------:R-:W-:Y:S02]  /*0450*/  ISETP.EQ.AND P1, PT, R6.reuse, -0xc, PT ;  /* 0xfffffff40600780c */ /* 0x040fe40003f22270 */
[C---:B------:R-:W-:Y:S02]  /*0460*/  ISETP.EQ.AND P0, PT, R6.reuse, -0x8, PT ;  /* 0xfffffff80600780c */ /* 0x040fe40003f02270 */
[----:B------:R-:W-:-:S03]  /*0470*/  ISETP.EQ.AND P5, PT, R6, RZ, PT ;  /* 0x000000ff0600720c */ /* 0x000fc60003fa2270 */
[--C-:B------:R-:W-:Y:S01]  /*0480*/  @P3 IMAD.MOV.U32 R4, RZ, RZ, R8.reuse ;  /* 0x000000ffff043224 */ /* 0x100fe200078e0008 */
[C---:B------:R-:W-:Y:S01]  /*0490*/  ISETP.EQ.AND P3, PT, R6.reuse, -0x4, PT ;  /* 0xfffffffc0600780c */ /* 0x040fe20003f62270 */
[----:B------:R-:W-:Y:S01]  /*04a0*/  @P4 IMAD.MOV.U32 R5, RZ, RZ, R8 ;  /* 0x000000ffff054224 */ /* 0x000fe200078e0008 */
[----:B------:R-:W-:Y:S01]  /*04b0*/  @P4 MOV R4, R10 ;  /* 0x0000000a00044202 */ /* 0x000fe20000000f00 */
[----:B------:R-:W-:Y:S01]  /*04c0*/  @P2 IMAD.MOV.U32 R4, RZ, RZ, R12 ;  /* 0x000000ffff042224 */ /* 0x000fe200078e000c */
[----:B------:R-:W-:Y:S01]  /*04d0*/  ISETP.EQ.AND P4, PT, R6, 0x4, PT ;  /* 0x000000040600780c */ /* 0x000fe20003f82270 */
[--C-:B------:R-:W-:Y:S02]  /*04e0*/  @P1 IMAD.MOV.U32 R4, RZ, RZ, R13.reuse ;  /* 0x000000ffff041224 */ /* 0x100fe400078e000d */
[----:B------:R-:W-:Y:S01]  /*04f0*/  @P0 MOV R4, R14 ;  /* 0x0000000e00040202 */ /* 0x000fe20000000f00 */
[----:B------:R-:W-:Y:S01]  /*0500*/  @P2 IMAD.MOV.U32 R5, RZ, RZ, R10 ;  /* 0x000000ffff052224 */ /* 0x000fe200078e000a */
[----:B------:R-:W-:Y:S01]  /*0510*/  @P1 MOV R5, R12 ;  /* 0x0000000c00051202 */ /* 0x000fe20000000f00 */
[----:B------:R-:W-:-:S03]  /*0520*/  @P0 IMAD.MOV.U32 R5, RZ, RZ, R13 ;  /* 0x000000ffff050224 */ /* 0x000fc600078e000d */
[----:B------:R-:W-:Y:S02]  /*0530*/  @P3 IMAD.MOV.U32 R4, RZ, RZ, R15 ;  /* 0x000000ffff043224 */ /* 0x000fe400078e000f */
[--C-:B------:R-:W-:Y:S02]  /*0540*/  @P5 IMAD.MOV.U32 R4, RZ, RZ, R11.reuse ;  /* 0x000000ffff045224 */ /* 0x100fe400078e000b */
[----:B------:R-:W-:Y:S01]  /*0550*/  @P3 IMAD.MOV.U32 R5, RZ, RZ, R14 ;  /* 0x000000ffff053224 */ /* 0x000fe200078e000e */
[----:B------:R-:W-:Y:S01]  /*0560*/  @P5 MOV R5, R15 ;  /* 0x0000000f00055202 */ /* 0x000fe20000000f00 */
[----:B------:R-:W-:Y:S01]  /*0570*/  @P4 IMAD.MOV.U32 R5, RZ, RZ, R11 ;  /* 0x000000ffff054224 */ /* 0x000fe200078e000b */
[----:B------:R-:W-:Y:S01]  /*0580*/  MOV R9, R4 ;  /* 0x0000000400097202 */ /* 0x000fe20000000f00 */
[----:B------:R-:W-:Y:S06]  /*0590*/  @!P6 BRA `(.L_x_138) ;  /* 0x00000000002ce947 */ /* 0x000fec0003800000 */
[----:B------:R-:W-:Y:S01]  /*05a0*/  @P2 IMAD.MOV.U32 R4, RZ, RZ, R8 ;  /* 0x000000ffff042224 */ /* 0x000fe200078e0008 */
[----:B------:R-:W-:Y:S01]  /*05b0*/  LOP3.LUT R2, R2, 0x1f, RZ, 0xc0, !PT ;  /* 0x0000001f02027812 */ /* 0x000fe200078ec0ff */
[----:B------:R-:W-:Y:S01]  /*05c0*/  @P1 IMAD.MOV.U32 R4, RZ, RZ, R10 ;  /* 0x000000ffff041224 */ /* 0x000fe200078e000a */
[----:B------:R-:W-:Y:S01]  /*05d0*/  @P0 MOV R4, R12 ;  /* 0x0000000c00040202 */ /* 0x000fe20000000f00 */
[----:B------:R-:W-:Y:S01]  /*05e0*/  @P3 IMAD.MOV.U32 R4, RZ, RZ, R13 ;  /* 0x000000ffff043224 */ /* 0x000fe200078e000d */
[----:B------:R-:W-:Y:S01]  /*05f0*/  ISETP.EQ.AND P0, PT, R6, 0x8, PT ;  /* 0x000000080600780c */ /* 0x000fe20003f02270 */
[----:B------:R-:W-:Y:S01]  /*0600*/  @P5 IMAD.MOV.U32 R4, RZ, RZ, R14 ;  /* 0x000000ffff045224 */ /* 0x000fe200078e000e */
[----:B------:R-:W-:Y:S02]  /*0610*/  @P4 MOV R4, R15 ;  /* 0x0000000f00044202 */ /* 0x000fe40000000f00 */
[----:B------:R-:W-:-:S09]  /*0620*/  SHF.L.W.U32.HI R9, R5, R2, R9 ;  /* 0x0000000205097219 */ /* 0x000fd20000010e09 */
[----:B------:R-:W-:-:S05]  /*0630*/  @P0 IMAD.MOV.U32 R4, RZ, RZ, R11 ;  /* 0x000000ffff040224 */ /* 0x000fca00078e000b */
[----:B------:R-:W-:-:S07]  /*0640*/  SHF.L.W.U32.HI R5, R4, R2, R5 ;  /* 0x0000000204057219 */ /* 0x000fce0000010e05 */
.L_x_138:
[----:B------:R-:W-:Y:S05]  /*0650*/  BSYNC.RECONVERGENT B1 ;  /* 0x0000000000017941 */ /* 0x000fea0003800200 */
.L_x_137:
[C---:B------:R-:W-:Y:S01]  /*0660*/  SHF.L.W.U32.HI R11, R5.reuse, 0x2, R9 ;  /* 0x00000002050b7819 */ /* 0x040fe20000010e09 */
[----:B------:R-:W-:Y:S01]  /*0670*/  IMAD.SHL.U32 R5, R5, 0x4, RZ ;  /* 0x0000000405057824 */ /* 0x000fe200078e00ff */
[----:B------:R-:W-:Y:S01]  /*0680*/  UMOV UR4, 0x54442d19 ;  /* 0x54442d1900047882 */ /* 0x000fe20000000000 */
[----:B------:R-:W-:Y:S01]  /*0690*/  UMOV UR5, 0x3bf921fb ;  /* 0x3bf921fb00057882 */ /* 0x000fe20000000000 */
[----:B------:R-:W-:Y:S02]  /*06a0*/  SHF.R.S32.HI R2, RZ, 0x1f, R11 ;  /* 0x0000001fff027819 */ /* 0x000fe4000001140b */
[----:B------:R-:W-:Y:S02]  /*06b0*/  ISETP.GE.AND P0, PT, R0, RZ, PT ;  /* 0x000000ff0000720c */ /* 0x000fe40003f06270 */
[C---:B------:R-:W-:Y:S02]  /*06c0*/  LOP3.LUT R6, R2.reuse, R5, RZ, 0x3c, !PT ;  /* 0x0000000502067212 */ /* 0x040fe400078e3cff */
[----:B------:R-:W-:-:S02]  /*06d0*/  LOP3.LUT R7, R2, R11, RZ, 0x3c, !PT ;  /* 0x0000000b02077212 */ /* 0x000fc400078e3cff */
[----:B------:R-:W-:Y:S02]  /*06e0*/  SHF.R.U32.HI R2, RZ, 0x1e, R9 ;  /* 0x0000001eff027819 */ /* 0x000fe40000011609 */
[----:B------:R-:W0:Y:S01]  /*06f0*/  I2F.F64.S64 R4, R6 ;  /* 0x0000000600047312 */ /* 0x000e220000301c00 */
[C---:B------:R-:W-:Y:S02]  /*0700*/  LOP3.LUT R0, R11.reuse, R0, RZ, 0x3c, !PT ;  /* 0x000000000b007212 */ /* 0x040fe400078e3cff */
[----:B------:R-:W-:Y:S02]  /*0710*/  LEA.HI R2, R11, R2, RZ, 0x1 ;  /* 0x000000020b027211 */ /* 0x000fe400078f08ff */
[----:B------:R-:W-:Y:S02]  /*0720*/  ISETP.GE.AND P1, PT, R0, RZ, PT ;  /* 0x000000ff0000720c */ /* 0x000fe40003f26270 */
[----:B------:R-:W-:-:S05]  /*0730*/  IADD3 R0, PT, PT, -R2, RZ, RZ ;  /* 0x000000ff02007210 */ /* 0x000fca0007ffe1ff */
[----:B------:R-:W-:Y:S01]  /*0740*/  @!P0 IMAD.MOV.U32 R2, RZ, RZ, R0 ;  /* 0x000000ffff028224 */ /* 0x000fe200078e0000 */
[----:B0-----:R-:W-:-:S10]  /*0750*/  DMUL R4, R4, UR4 ;  /* 0x0000000404047c28 */ /* 0x001fd40008000000 */
[----:B------:R-:W0:Y:S02]  /*0760*/  F2F.F32.F64 R4, R4 ;  /* 0x0000000400047310 */ /* 0x000e240000301000 */
[----:B0-----:R-:W-:-:S07]  /*0770*/  FSEL R6, -R4, R4, !P1 ;  /* 0x0000000404067208 */ /* 0x001fce0004800100 */
.L_x_135:
[----:B------:R-:W-:Y:S05]  /*0780*/  BSYNC.RECONVERGENT B0 ;  /* 0x0000000000007941 */ /* 0x000fea0003800200 */
.L_x_134:
[----:B------:R-:W-:Y:S02]  /*0790*/  IMAD.MOV.U32 R0, RZ, RZ, 0x37cbac00 ;  /* 0x37cbac00ff007424 */ /* 0x000fe400078e00ff */
[----:B------:R-:W-:Y:S01]  /*07a0*/  FMUL R5, R6, R6 ;  /* 0x0000000606057220 */ /* 0x000fe20000400000 */
[C---:B------:R-:W-:Y:S01]  /*07b0*/  LOP3.LUT R4, R2.reuse, 0x1, RZ, 0xc0, !PT ;  /* 0x0000000102047812 */ /* 0x040fe200078ec0ff */
[----:B------:R-:W-:Y:S01]  /*07c0*/  VIADD R2, R2, 0x1 ;  /* 0x0000000102027836 */ /* 0x000fe20000000000 */
[----:B------:R-:W-:Y:S01]  /*07d0*/  MOV R8, 0x3c0885e4 ;  /* 0x3c0885e400087802 */ /* 0x000fe20000000f00 */
[----:B------:R-:W-:Y:S01]  /*07e0*/  FFMA R0, R5, R0, -0.0013887860113754868507 ;  /* 0xbab607ed05007423 */ /* 0x000fe20000000000 */
[----:B------:R-:W-:Y:S01]  /*07f0*/  ISETP.NE.U32.AND P0, PT, R4, 0x1, PT ;  /* 0x000000010400780c */ /* 0x000fe20003f05070 */
[----:B------:R-:W-:Y:S01]  /*0800*/  IMAD.MOV.U32 R9, RZ, RZ, 0x3e2aaaa8 ;  /* 0x3e2aaaa8ff097424 */ /* 0x000fe200078e00ff */
[----:B------:R-:W-:Y:S01]  /*0810*/  LOP3.LUT P1, RZ, R2, 0x2, RZ, 0xc0, !PT ;  /* 0x0000000202ff7812 */ /* 0x000fe2000782c0ff */
[----:B------:R-:W-:Y:S01]  /*0820*/  BSSY.RECONVERGENT B0, `(.L_x_139) ;  /* 0x000004e000007945 */ /* 0x000fe20003800200 */
[----:B------:R-:W-:Y:S01]  /*0830*/  FSEL R4, R0, -0.00019574658654164522886, P0 ;  /* 0xb94d415300047808 */ /* 0x000fe20000000000 */
[----:B------:R-:W-:Y:S01]  /*0840*/  HFMA2 R2, -RZ, RZ, 1.875, 0 ;  /* 0x3f800000ff027431 */ /* 0x000fe200000001ff */
[----:B------:R-:W-:-:S02]  /*0850*/  FSEL R8, R8, 0.041666727513074874878, !P0 ;  /* 0x3d2aaabb08087808 */ /* 0x000fc40004000000 */
[----:B------:R-:W-:Y:S02]  /*0860*/  FSEL R0, R6, 1, !P0 ;  /* 0x3f80000006007808 */ /* 0x000fe40004000000 */
[----:B------:R-:W-:Y:S01]  /*0870*/  FSEL R9, -R9, -0.4999999701976776123, !P0 ;  /* 0xbeffffff09097808 */ /* 0x000fe20004000100 */
[C---:B------:R-:W-:Y:S02]  /*0880*/  FFMA R4, R5.reuse, R4, R8 ;  /* 0x0000000405047223 */ /* 0x040fe40000000008 */
[C---:B------:R-:W-:Y:S02]  /*0890*/  FFMA R7, R5.reuse, R0, RZ ;  /* 0x0000000005077223 */ /* 0x040fe400000000ff */
[----:B------:R-:W-:-:S04]  /*08a0*/  FFMA R4, R5, R4, R9 ;  /* 0x0000000405047223 */ /* 0x000fc80000000009 */
[----:B------:R-:W-:-:S04]  /*08b0*/  FFMA R0, R7, R4, R0 ;  /* 0x0000000407007223 */ /* 0x000fc80000000000 */
[----:B------:R-:W-:-:S05]  /*08c0*/  @P1 FADD R0, RZ, -R0 ;  /* 0x80000000ff001221 */ /* 0x000fca0000000000 */
[----:B------:R-:W-:-:S13]  /*08d0*/  FSETP.NEU.AND P0, PT, R0, 1, PT ;  /* 0x3f8000000000780b */ /* 0x000fda0003f0d000 */
[----:B------:R-:W-:Y:S05]  /*08e0*/  @!P0 BRA `(.L_x_140) ;  /* 0x0000000400048947 */ /* 0x000fea0003800000 */
[----:B------:R-:W-:-:S13]  /*08f0*/  FSETP.NAN.AND P0, PT, |R0|, |R0|, PT ;  /* 0x400000000000720b */ /* 0x000fda0003f08200 */
[----:B------:R-:W-:Y:S01]  /*0900*/  @P0 FADD R2, R0, 2 ;  /* 0x4000000000020421 */ /* 0x000fe20000000000 */
[----:B------:R-:W-:Y:S06]  /*0910*/  @P0 BRA `(.L_x_140) ;  /* 0x0000000000f80947 */ /* 0x000fec0003800000 */
[C---:B------:R-:W-:Y:S01]  /*0920*/  FMUL R5, |R0|.reuse, 16777216 ;  /* 0x4b80000000057820 */ /* 0x040fe20000400200 */
[----:B------:R-:W-:Y:S01]  /*0930*/  FSETP.GEU.AND P0, PT, |R0|, 1.175494350822287508e-38, PT ;  /* 0x008000000000780b */ /* 0x000fe20003f0e200 */
[----:B------:R-:W-:-:S03]  /*0940*/  IMAD.MOV.U32 R10, RZ, RZ, 0x3a2c32e4 ;  /* 0x3a2c32e4ff0a7424 */ /* 0x000fc600078e00ff */
[----:B------:R-:W-:-:S05]  /*0950*/  FSEL R5, R5, |R0|, !P0 ;  /* 0x4000000005057208 */ /* 0x000fca0004000000 */
[----:B------:R-:W-:-:S05]  /*0960*/  VIADD R2, R5, 0xc0cafb0d ;  /* 0xc0cafb0d05027836 */ /* 0x000fca0000000000 */
[----:B------:R-:W-:-:S04]  /*0970*/  LOP3.LUT R2, R2, 0xff800000, RZ, 0xc0, !PT ;  /* 0xff80000002027812 */ /* 0x000fc800078ec0ff */
[-C--:B------:R-:W-:Y:S02]  /*0980*/  IADD3 R5, PT, PT, R5, -R2.reuse, RZ ;  /* 0x8000000205057210 */ /* 0x080fe40007ffe0ff */
[----:B------:R-:W-:-:S03]  /*0990*/  I2FP.F32.S32 R2, R2 ;  /* 0x0000000200027245 */ /* 0x000fc60000201400 */
[C---:B------:R-:W-:Y:S01]  /*09a0*/  FADD R6, R5.reuse, 1 ;  /* 0x3f80000005067421 */ /* 0x040fe20000000000 */
[----:B------:R-:W-:Y:S01]  /*09b0*/  FADD R4, R5, -1 ;  /* 0xbf80000005047421 */ /* 0x000fe20000000000 */
[----:B------:R-:W-:Y:S02]  /*09c0*/  FSEL R5, RZ, -24, P0 ;  /* 0xc1c00000ff057808 */ /* 0x000fe40000000000 */
[----:B------:R-:W-:Y:S01]  /*09d0*/  FSETP.NEU.AND P0, PT, |R0|, +INF , PT ;  /* 0x7f8000000000780b */ /* 0x000fe20003f0d200 */
[----:B------:R-:W-:Y:S01]  /*09e0*/  FADD R7, R4, R4 ;  /* 0x0000000404077221 */ /* 0x000fe20000000000 */
[----:B------:R-:W0:Y:S01]  /*09f0*/  MUFU.RCP R6, R6 ;  /* 0x0000000600067308 */ /* 0x000e220000001000 */
[----:B------:R-:W-:Y:S01]  /*0a00*/  FFMA R2, R2, 1.1920928955078125e-07, R5 ;  /* 0x3400000002027823 */ /* 0x000fe20000000005 */
[----:B------:R-:W-:-:S13]  /*0a10*/  FSETP.NEU.AND P0, PT, R0, RZ, P0 ;  /* 0x000000ff0000720b */ /* 0x000fda000070d000 */
[----:B------:R-:W-:Y:S01]  /*0a20*/  @!P0 FADD R0, R0, R0 ;  /* 0x0000000000008221 */ /* 0x000fe20000000000 */
[----:B0-----:R-:W-:-:S04]  /*0a30*/  FMUL R7, R6, R7 ;  /* 0x0000000706077220 */ /* 0x001fc80000400000 */
[----:B------:R-:W-:Y:S01]  /*0a40*/  FADD R8, R4, -R7 ;  /* 0x8000000704087221 */ /* 0x000fe20000000000 */
[CC--:B------:R-:W-:Y:S01]  /*0a50*/  FMUL R5, R7.reuse, R7.reuse ;  /* 0x0000000707057220 */ /* 0x0c0fe20000400000 */
[----:B------:R-:W-:Y:S02]  /*0a60*/  FFMA R11, R7, 1.4426950216293334961, R2 ;  /* 0x3fb8aa3b070b7823 */ /* 0x000fe40000000002 */
[----:B------:R-:W-:Y:S01]  /*0a70*/  FADD R9, R8, R8 ;  /* 0x0000000808097221 */ /* 0x000fe20000000000 */
[C---:B------:R-:W-:Y:S01]  /*0a80*/  FFMA R8, R5.reuse, R10, 0.0032181653659790754318 ;  /* 0x3b52e7db05087423 */ /* 0x040fe2000000000a */
[----:B------:R-:W-:Y:S02]  /*0a90*/  FADD R2, R2, -R11 ;  /* 0x8000000b02027221 */ /* 0x000fe40000000000 */
[----:B------:R-:W-:Y:S01]  /*0aa0*/  FFMA R9, R4, -R7, R9 ;  /* 0x8000000704097223 */ /* 0x000fe20000000009 */
[----:B------:R-:W-:Y:S01]  /*0ab0*/  FFMA R8, R5, R8, 0.018033718690276145935 ;  /* 0x3c93bb7305087423 */ /* 0x000fe20000000008 */
[----:B------:R-:W-:-:S02]  /*0ac0*/  FFMA R2, R7, 1.4426950216293334961, R2 ;  /* 0x3fb8aa3b07027823 */ /* 0x000fc40000000002 */
[----:B------:R-:W-:Y:S01]  /*0ad0*/  FMUL R9, R6, R9 ;  /* 0x0000000906097220 */ /* 0x000fe20000400000 */
[----:B------:R-:W-:-:S03]  /*0ae0*/  FFMA R8, R5, R8, 0.12022458761930465698 ;  /* 0x3df6384f05087423 */ /* 0x000fc60000000008 */
[----:B------:R-:W-:Y:S01]  /*0af0*/  FFMA R2, R9, 1.4426950216293334961, R2 ;  /* 0x3fb8aa3b09027823 */ /* 0x000fe20000000002 */
[----:B------:R-:W-:-:S03]  /*0b00*/  FMUL R8, R5, R8 ;  /* 0x0000000805087220 */ /* 0x000fc60000400000 */
[----:B------:R-:W-:Y:S01]  /*0b10*/  FFMA R4, R7, 1.9251366722983220825e-08, R2 ;  /* 0x32a55e3407047823 */ /* 0x000fe20000000002 */
[----:B------:R-:W-:-:S04]  /*0b20*/  FMUL R2, R8, 3 ;  /* 0x4040000008027820 */ /* 0x000fc80000400000 */
[----:B------:R-:W-:-:S04]  /*0b30*/  FFMA R9, R9, R2, R4 ;  /* 0x0000000209097223 */ /* 0x000fc80000000004 */
[----:B------:R-:W-:Y:S01]  /*0b40*/  FFMA R8, R7, R8, R9 ;  /* 0x0000000807087223 */ /* 0x000fe20000000009 */
[----:B------:R-:W-:-:S03]  /*0b50*/  MOV R7, 0x391fcb8e ;  /* 0x391fcb8e00077802 */ /* 0x000fc60000000f00 */
[----:B------:R-:W-:-:S04]  /*0b60*/  FADD R2, R11, R8 ;  /* 0x000000080b027221 */ /* 0x000fc80000000000 */
[----:B------:R-:W-:Y:S01]  /*0b70*/  FMUL R5, R2, 2 ;  /* 0x4000000002057820 */ /* 0x000fe20000400000 */
[----:B------:R-:W-:-:S03]  /*0b80*/  FADD R11, -R11, R2 ;  /* 0x000000020b0b7221 */ /* 0x000fc60000000100 */
[----:B------:R-:W0:Y:S01]  /*0b90*/  FRND R4, R5 ;  /* 0x0000000500047307 */ /* 0x000e220000201000 */
[----:B------:R-:W-:Y:S01]  /*0ba0*/  FADD R11, R8, -R11 ;  /* 0x8000000b080b7221 */ /* 0x000fe20000000000 */
[----:B------:R-:W-:Y:S01]  /*0bb0*/  FFMA R2, R2, 2, -R5 ;  /* 0x4000000002027823 */ /* 0x000fe20000000805 */
[----:B------:R-:W-:-:S03]  /*0bc0*/  FSETP.GT.AND P2, PT, |R5|, 152, PT ;  /* 0x431800000500780b */ /* 0x000fc60003f44200 */
[----:B------:R-:W-:Y:S01]  /*0bd0*/  FFMA R11, R11, 2, R2 ;  /* 0x400000000b0b7823 */ /* 0x000fe20000000002 */
[----:B0-----:R-:W-:Y:S01]  /*0be0*/  FADD R2, R5, -R4 ;  /* 0x8000000405027221 */ /* 0x001fe20000000000 */
[----:B------:R-:W-:-:S03]  /*0bf0*/  FSETP.GT.AND P1, PT, R4, RZ, PT ;  /* 0x000000ff0400720b */ /* 0x000fc60003f24000 */
[----:B------:R-:W-:Y:S01]  /*0c00*/  FADD R2, R2, R11 ;  /* 0x0000000b02027221 */ /* 0x000fe20000000000 */
[----:B------:R-:W-:Y:S02]  /*0c10*/  SEL R4, RZ, 0x83000000, P1 ;  /* 0x83000000ff047807 */ /* 0x000fe40000800000 */
[----:B------:R-:W-:Y:S01]  /*0c20*/  FSETP.GEU.AND P1, PT, R5, RZ, PT ;  /* 0x000000ff0500720b */ /* 0x000fe20003f2e000 */
[----:B------:R-:W-:Y:S02]  /*0c30*/  FFMA R7, R2, R7, 0.0013391353422775864601 ;  /* 0x3aaf85ed02077423 */ /* 0x000fe40000000007 */
[----:B------:R-:W-:Y:S02]  /*0c40*/  VIADD R6, R4, 0x7f000000 ;  /* 0x7f00000004067836 */ /* 0x000fe40000000000 */
[C---:B------:R-:W-:Y:S02]  /*0c50*/  FFMA R9, R2.reuse, R7, 0.0096188392490148544312 ;  /* 0x3c1d985602097423 */ /* 0x040fe40000000007 */
[----:B------:R-:W0:Y:S02]  /*0c60*/  F2I.NTZ R7, R5 ;  /* 0x0000000500077305 */ /* 0x000e240000203100 */
[----:B------:R-:W-:-:S04]  /*0c70*/  FFMA R9, R2, R9, 0.055503588169813156128 ;  /* 0x3d6357bb02097423 */ /* 0x000fc80000000009 */
[----:B------:R-:W-:-:S04]  /*0c80*/  FFMA R9, R2, R9, 0.24022644758224487305 ;  /* 0x3e75fdec02097423 */ /* 0x000fc80000000009 */
[----:B------:R-:W-:-:S04]  /*0c90*/  FFMA R9, R2, R9, 0.69314718246459960938 ;  /* 0x3f31721802097423 */ /* 0x000fc80000000009 */
[----:B------:R-:W-:Y:S01]  /*0ca0*/  FFMA R9, R2, R9, 1 ;  /* 0x3f80000002097423 */ /* 0x000fe20000000009 */
[----:B0-----:R-:W-:Y:S02]  /*0cb0*/  LEA R7, R7, -R4, 0x17 ;  /* 0x8000000407077211 */ /* 0x001fe400078eb8ff */
[----:B------:R-:W-:Y:S01]  /*0cc0*/  FSEL R2, RZ, +INF , !P1 ;  /* 0x7f800000ff027808 */ /* 0x000fe20004800000 */
[----:B------:R-:W-:-:S04]  /*0cd0*/  FMUL R6, R6, R9 ;  /* 0x0000000906067220 */ /* 0x000fc80000400000 */
[----:B------:R-:W-:Y:S01]  /*0ce0*/  @!P2 FMUL R2, R7, R6 ;  /* 0x000000060702a220 */ /* 0x000fe20000400000 */
[----:B------:R-:W-:-:S07]  /*0cf0*/  @!P0 LOP3.LUT R2, R0, 0x7fffffff, RZ, 0xc0, !PT ;  /* 0x7fffffff00028812 */ /* 0x000fce00078ec0ff */
.L_x_140:
[----:B------:R-:W-:Y:S05]  /*0d00*/  BSYNC.RECONVERGENT B0 ;  /* 0x0000000000007941 */ /* 0x000fea0003800200 */
.L_x_139:
[----:B------:R-:W-:Y:S01]  /*0d10*/  VIADD R0, R2, 0x1800000 ;  /* 0x0180000002007836 */ /* 0x000fe20000000000 */
[----:B------:R-:W-:Y:S04]  /*0d20*/  BSSY.RECONVERGENT B0, `(.L_x_141) ;  /* 0x000000b000007945 */ /* 0x000fe80003800200 */
[----:B------:R-:W-:-:S04]  /*0d30*/  LOP3.LUT R0, R0, 0x7f800000, RZ, 0xc0, !PT ;  /* 0x7f80000000007812 */ /* 0x000fc800078ec0ff */
[----:B------:R-:W-:-:S13]  /*0d40*/  ISETP.GT.U32.AND P0, PT, R0, 0x1ffffff, PT ;  /* 0x01ffffff0000780c */ /* 0x000fda0003f04070 */
[----:B------:R-:W-:Y:S05]  /*0d50*/  @P0 BRA `(.L_x_142) ;  /* 0x00000000000c0947 */ /* 0x000fea0003800000 */
[----:B------:R-:W-:-:S07]  /*0d60*/  MOV R4, 0xd80 ;  /* 0x00000d8000047802 */ /* 0x000fce0000000f00 */
[----:B------:R-:W-:Y:S05]  /*0d70*/  CALL.REL.NOINC `($__internal_3_$__cuda_sm20_rcp_rn_f32_slowpath) ;  /* 0x0000000000287944 */ /* 0x000fea0003c00000 */
[----:B------:R-:W-:Y:S05]  /*0d80*/  BRA `(.L_x_143) ;  /* 0x0000000000107947 */ /* 0x000fea0003800000 */
.L_x_142:
[----:B------:R-:W0:Y:S02]  /*0d90*/  MUFU.RCP R7, R2 ;  /* 0x0000000200077308 */ /* 0x000e240000001000 */
[----:B0-----:R-:W-:-:S04]  /*0da0*/  FFMA R0, R7, R2, -1 ;  /* 0xbf80000007007423 */ /* 0x001fc80000000002 */
[----:B------:R-:W-:-:S04]  /*0db0*/  FADD.FTZ R0, -R0, -RZ ;  /* 0x800000ff00007221 */ /* 0x000fc80000010100 */
[----:B------:R-:W-:-:S07]  /*0dc0*/  FFMA R7, R7, R0, R7 ;  /* 0x0000000007077223 */ /* 0x000fce0000000007 */
.L_x_143:
[----:B------:R-:W-:Y:S05]  /*0dd0*/  BSYNC.RECONVERGENT B0 ;  /* 0x0000000000007941 */ /* 0x000fea0003800200 */
.L_x_141:
[----:B------:R-:W0:Y:S02]  /*0de0*/  LDC.64 R4, c[0x0][0x390] ;  /* 0x0000e400ff047b82 */ /* 0x000e240000000a00 */
[----:B0-----:R-:W-:-:S05]  /*0df0*/  IMAD.WIDE R2, R3, 0x4, R4 ;  /* 0x0000000403027825 */ /* 0x001fca00078e0204 */
[----:B------:R-:W-:Y:S01]  /*0e00*/  STG.E desc[UR6][R2.64], R7 ;  /* 0x0000000702007986 */ /* 0x000fe2000c101906 */
[----:B------:R-:W-:Y:S05]  /*0e10*/  EXIT ;  /* 0x000000000000794d */ /* 0x000fea0003800000 */
        .weak           $__internal_3_$__cuda_sm20_rcp_rn_f32_slowpath
        .type           $__internal_3_$__cuda_sm20_rcp_rn_f32_slowpath,@function
        .size           $__internal_3_$__cuda_sm20_rcp_rn_f32_slowpath,(.L_x_516 - $__internal_3_$__cuda_sm20_rcp_rn_f32_slowpath)
$__internal_3_$__cuda_sm20_rcp_rn_f32_slowpath:
[----:B------:R-:W-:Y:S01]  /*0e20*/  SHF.L.U32 R0, R2, 0x1, RZ ;  /* 0x0000000102007819 */ /* 0x000fe200000006ff */
[----:B------:R-:W-:Y:S03]  /*0e30*/  BSSY.RECONVERGENT B1, `(.L_x_144) ;  /* 0x0000030000017945 */ /* 0x000fe60003800200 */
        /* <DEDUP_REMOVED lines=13> */
.L_x_145:
[----:B------:R-:W-:-:S04]  /*0f10*/  IADD3 R11, PT, PT, R9, -0xfd, RZ ;  /* 0xffffff03090b7810 */ /* 0x000fc80007ffe0ff */
        /* <DEDUP_REMOVED lines=15> */
[----:B------:R-:W-:Y:S02]  /*1010*/  LOP3.LUT R8, R8, R5, RZ, 0xc0, !PT ;  /* 0x0000000508087212 */ /* 0x000fe400078ec0ff */
[----:B------:R-:W-:-:S02]  /*1020*/  IADD3 R6, PT, PT, -R6, RZ, RZ ;  /* 0x000000ff06067210 */ /* 0x000fc40007ffe1ff */
[-C--:B------:R-:W-:Y:S02]  /*1030*/  SHF.R.U32.HI R8, RZ, R11.reuse, R8 ;  /* 0x0000000bff087219 */ /* 0x080fe40000011608 */
[----:B------:R-:W-:Y:S02]  /*1040*/  LOP3.LUT P1, RZ, R6, R11, R5, 0xf8, !PT ;  /* 0x0000000b06ff7212 */ /* 0x000fe4000782f805 */
[C---:B------:R-:W-:Y:S02]  /*1050*/  LOP3.LUT P0, RZ, R8.reuse, 0x1, RZ, 0xc0, !PT ;  /* 0x0000000108ff7812 */ /* 0x040fe4000780c0ff */
[----:B------:R-:W-:-:S04]  /*1060*/  LOP3.LUT P2, RZ, R8, 0x2, RZ, 0xc0, !PT ;  /* 0x0000000208ff7812 */ /* 0x000fc8000784c0ff */
[----:B------:R-:W-:Y:S02]  /*1070*/  PLOP3.LUT P0, PT, P0, P1, P2, 0xe0, 0x0 ;  /* 0x000000000000781c */ /* 0x000fe40000703c20 */
[----:B------:R-:W-:Y:S02]  /*1080*/  LOP3.LUT P1, RZ, R2, 0x7fffff, RZ, 0xc0, !PT ;  /* 0x007fffff02ff7812 */ /* 0x000fe4000782c0ff */
[----:B------:R-:W-:-:S05]  /*1090*/  SEL R0, RZ, 0x1, !P0 ;  /* 0x00000001ff007807 */ /* 0x000fca0004000000 */
[----:B------:R-:W-:-:S05]  /*10a0*/  IMAD.MOV R0, RZ, RZ, -R0 ;  /* 0x000000ffff007224 */ /* 0x000fca00078e0a00 */
[----:B------:R-:W-:Y:S02]  /*10b0*/  ISETP.GE.AND P0, PT, R0, RZ, PT ;  /* 0x000000ff0000720c */ /* 0x000fe40003f06270 */
[----:B------:R-:W-:-:S04]  /*10c0*/  IADD3 R0, PT, PT, R9, -0xfc, RZ ;  /* 0xffffff0409007810 */ /* 0x000fc80007ffe0ff */
[----:B------:R-:W-:-:S07]  /*10d0*/  SHF.R.U32.HI R5, RZ, R0, R5 ;  /* 0x00000000ff057219 */ /* 0x000fce0000011605 */
[----:B------:R-:W-:-:S05]  /*10e0*/  @!P0 VIADD R5, R5, 0x1 ;  /* 0x0000000105058836 */ /* 0x000fca0000000000 */
[----:B------:R-:W-:-:S04]  /*10f0*/  @!P1 SHF.L.U32 R5, R5, 0x1, RZ ;  /* 0x0000000105059819 */ /* 0x000fc800000006ff */
[----:B------:R-:W-:Y:S01]  /*1100*/  LOP3.LUT R5, R5, 0x80000000, R2, 0xf8, !PT ;  /* 0x8000000005057812 */ /* 0x000fe200078ef802 */
[----:B------:R-:W-:Y:S06]  /*1110*/  BRA `(.L_x_146) ;  /* 0x0000000000047947 */ /* 0x000fec0003800000 */
.L_x_147:
[----:B------:R0:W1:Y:S02]  /*1120*/  MUFU.RCP R5, R2 ;  /* 0x0000000200057308 */ /* 0x0000640000001000 */
.L_x_146:
[----:B------:R-:W-:Y:S05]  /*1130*/  BSYNC.RECONVERGENT B1 ;  /* 0x0000000000017941 */ /* 0x000fea0003800200 */
.L_x_144:
[----:B-1----:R-:W-:Y:S02]  /*1140*/  IMAD.MOV.U32 R7, RZ, RZ, R5 ;  /* 0x000000ffff077224 */ /* 0x002fe400078e0005 */
[----:B------:R-:W-:-:S04]  /*1150*/  HFMA2 R5, -RZ, RZ, 0, 0 ;  /* 0x00000000ff057431 */ /* 0x000fc800000001ff */
[----:B0-----:R-:W-:Y:S05]  /*1160*/  RET.REL.NODEC R4 `(tan_back_kernel) ;  /* 0xffffffec04a47950 */ /* 0x001fea0003c3ffff */
.L_x_148:
        /* <DEDUP_REMOVED lines=9> */
.L_x_516:


//--------------------- .text.tan_kernel          --------------------------
	.section	.text.tan_kernel,"ax",@progbits
	.align	128
        .global         tan_kernel
        .type           tan_kernel,@function
        .size           tan_kernel,(.L_x_546 - tan_kernel)
        .other          tan_kernel,@"STO_CUDA_ENTRY STV_DEFAULT"
tan_kernel:
.text.tan_kernel:
        /* <DEDUP_REMOVED lines=16> */
[C---:B--2---:R-:W-:Y:S01]  /*0100*/  FMUL R4, R2.reuse, 0.63661974668502807617 ;  /* 0x3f22f98302047820 */ /* 0x044fe20000400000 */
[----:B------:R-:W-:-:S03]  /*0110*/  FSETP.GE.AND P0, PT, |R2|, 105615, PT ;  /* 0x47ce47800200780b */ /* 0x000fc60003f06200 */
        /* <DEDUP_REMOVED lines=10> */
[----:B------:R-:W-:Y:S01]  /*01c0*/  IMAD.SHL.U32 R3, R2, 0x100, RZ ;  /* 0x0000010002037824 */ /* 0x000fe200078e00ff */
[----:B------:R-:W0:Y:S01]  /*01d0*/  LDCU.64 UR8, c[0x4][URZ] ;  /* 0x01000000ff0877ac */ /* 0x000e220008000a00 */
[----:B------:R-:W-:Y:S02]  /*01e0*/  IMAD.MOV.U32 R11, RZ, RZ, RZ ;  /* 0x000000ffff0b7224 */ /* 0x000fe400078e00ff */
[----:B------:R-:W-:Y:S01]  /*01f0*/  IMAD.MOV.U32 R8, RZ, RZ, RZ ;  /* 0x000000ffff087224 */ /* 0x000fe200078e00ff */
[----:B------:R-:W-:Y:S01]  /*0200*/  LOP3.LUT R3, R3, 0x80000000, RZ, 0xfc, !PT ;  /* 0x8000000003037812 */ /* 0x000fe200078efcff */
[----:B------:R-:W-:Y:S01]  /*0210*/  UMOV UR5, URZ ;  /* 0x000000ff00057c82 */ /* 0x000fe20008000000 */
[----:B------:R-:W-:-:S05]  /*0220*/  UMOV UR4, URZ ;  /* 0x000000ff00047c82 */ /* 0x000fca0008000000 */
.L_x_151:
[----:B0-----:R-:W-:Y:S01]  /*0230*/  MOV R6, UR8 ;  /* 0x0000000800067c02 */ /* 0x001fe20008000f00 */
[----:B------:R-:W-:-:S05]  /*0240*/  IMAD.U32 R7, RZ, RZ, UR9 ;  /* 0x00000009ff077e24 */ /* 0x000fca000f8e00ff */
        /* <DEDUP_REMOVED lines=16> */
[----:B------:R-:W-:Y:S01]  /*0350*/  @P3 MOV R13, R4 ;  /* 0x00000004000d3202 */ /* 0x000fe20000000f00 */
[--C-:B------:R-:W-:Y:S02]  /*0360*/  @P1 IMAD.MOV.U32 R10, RZ, RZ, R4.reuse ;  /* 0x000000ffff0a1224 */ /* 0x100fe400078e0004 */
[--C-:B------:R-:W-:Y:S02]  /*0370*/  @P2 IMAD.MOV.U32 R12, RZ, RZ, R4.reuse ;  /* 0x000000ffff0c2224 */ /* 0x100fe400078e0004 */
        /* <DEDUP_REMOVED lines=18> */
[----:B------:R-:W-:Y:S02]  /*04a0*/  @P4 IMAD.MOV.U32 R5, RZ, RZ, R9 ;  /* 0x000000ffff054224 */ /* 0x000fe400078e0009 */
[----:B------:R-:W-:Y:S01]  /*04b0*/  @P4 IMAD.MOV.U32 R4, RZ, RZ, R10 ;  /* 0x000000ffff044224 */ /* 0x000fe200078e000a */
[----:B------:R-:W-:Y:S01]  /*04c0*/  ISETP.EQ.AND P4, PT, R6, 0x4, PT ;  /* 0x000000040600780c */ /* 0x000fe20003f82270 */
[----:B------:R-:W-:Y:S01]  /*04d0*/  @P2 IMAD.MOV.U32 R4, RZ, RZ, R12 ;  /* 0x000000ffff042224 */ /* 0x000fe200078e000c */
[----:B------:R-:W-:Y:S01]  /*04e0*/  @P2 MOV R5, R10 ;  /* 0x0000000a00052202 */ /* 0x000fe20000000f00 */
[----:B------:R-:W-:Y:S02]  /*04f0*/  @P1 IMAD.MOV.U32 R4, RZ, RZ, R13 ;  /* 0x000000ffff041224 */ /* 0x000fe400078e000d */
[----:B------:R-:W-:-:S02]  /*0500*/  @P0 IMAD.MOV.U32 R4, RZ, RZ, R14 ;  /* 0x000000ffff040224 */ /* 0x000fc400078e000e */
[----:B------:R-:W-:Y:S01]  /*0510*/  @P1 IMAD.MOV.U32 R5, RZ, RZ, R12 ;  /* 0x000000ffff051224 */ /* 0x000fe200078e000c */
[----:B------:R-:W-:Y:S01]  /*0520*/  @P0 MOV R5, R13 ;  /* 0x0000000d00050202 */ /* 0x000fe20000000f00 */
[----:B------:R-:W-:Y:S02]  /*0530*/  @P3 IMAD.MOV.U32 R4, RZ, RZ, R15 ;  /* 0x000000ffff043224 */ /* 0x000fe400078e000f */
[--C-:B------:R-:W-:Y:S02]  /*0540*/  @P5 IMAD.MOV.U32 R4, RZ, RZ, R11.reuse ;  /* 0x000000ffff045224 */ /* 0x100fe400078e000b */
[----:B------:R-:W-:Y:S01]  /*0550*/  @P3 IMAD.MOV.U32 R5, RZ, RZ, R14 ;  /* 0x000000ffff053224 */ /* 0x000fe200078e000e */
[----:B------:R-:W-:Y:S01]  /*0560*/  @P5 MOV R5, R15 ;  /* 0x0000000f00055202 */ /* 0x000fe20000000f00 */
[----:B------:R-:W-:Y:S02]  /*0570*/  @P4 IMAD.MOV.U32 R5, RZ, RZ, R11 ;  /* 0x000000ffff054224 */ /* 0x000fe400078e000b */
[----:B------:R-:W-:Y:S01]  /*0580*/  IMAD.MOV.U32 R8, RZ, RZ, R4 ;  /* 0x000000ffff087224 */ /* 0x000fe200078e0004 */
[----:B------:R-:W-:Y:S06]  /*0590*/  @!P6 BRA `(.L_x_153) ;  /* 0x00000000002ce947 */ /* 0x000fec0003800000 */
[----:B------:R-:W-:Y:S01]  /*05a0*/  @P2 MOV R4, R9 ;  /* 0x0000000900042202 */ /* 0x000fe20000000f00 */
[----:B------:R-:W-:Y:S01]  /*05b0*/  @P1 IMAD.MOV.U32 R4, RZ, RZ, R10 ;  /* 0x000000ffff041224 */ /* 0x000fe200078e000a */
[----:B------:R-:W-:Y:S01]  /*05c0*/  LOP3.LUT R3, R3, 0x1f, RZ, 0xc0, !PT ;  /* 0x0000001f03037812 */ /* 0x000fe200078ec0ff */
[----:B------:R-:W-:Y:S01]  /*05d0*/  @P0 IMAD.MOV.U32 R4, RZ, RZ, R12 ;  /* 0x000000ffff040224 */ /* 0x000fe200078e000c */
[----:B------:R-:W-:Y:S01]  /*05e0*/  ISETP.EQ.AND P0, PT, R6, 0x8, PT ;  /* 0x000000080600780c */ /* 0x000fe20003f02270 */
[----:B------:R-:W-:Y:S01]  /*05f0*/  @P3 IMAD.MOV.U32 R4, RZ, RZ, R13 ;  /* 0x000000ffff043224 */ /* 0x000fe200078e000d */
[----:B------:R-:W-:Y:S01]  /*0600*/  @P5 MOV R4, R14 ;  /* 0x0000000e00045202 */ /* 0x000fe20000000f00 */
[----:B------:R-:W-:Y:S01]  /*0610*/  @P4 IMAD.MOV.U32 R4, RZ, RZ, R15 ;  /* 0x000000ffff044224 */ /* 0x000fe200078e000f */
[----:B------:R-:W-:-:S09]  /*0620*/  SHF.L.W.U32.HI R8, R5, R3, R8 ;  /* 0x0000000305087219 */ /* 0x000fd20000010e08 */
[----:B------:R-:W-:-:S05]  /*0630*/  @P0 IMAD.MOV.U32 R4, RZ, RZ, R11 ;  /* 0x000000ffff040224 */ /* 0x000fca00078e000b */
[----:B------:R-:W-:-:S07]  /*0640*/  SHF.L.W.U32.HI R5, R4, R3, R5 ;  /* 0x0000000304057219 */ /* 0x000fce0000010e05 */
.L_x_153:
[----:B------:R-:W-:Y:S05]  /*0650*/  BSYNC.RECONVERGENT B1 ;  /* 0x0000000000017941 */ /* 0x000fea0003800200 */
.L_x_152:
        /* <DEDUP_REMOVED lines=18> */
.L_x_150:
[----:B------:R-:W-:Y:S05]  /*0780*/  BSYNC.RECONVERGENT B0 ;  /* 0x0000000000007941 */ /* 0x000fea0003800200 */
.L_x_149:
[----:B------:R-:W-:Y:S02]  /*0790*/  IMAD.MOV.U32 R3, RZ, RZ, 0x3c190000 ;  /* 0x3c190000ff037424 */ /* 0x000fe400078e00ff */
[C---:B------:R-:W-:Y:S01]  /*07a0*/  FMUL R4, R6.reuse, R6 ;  /* 0x0000000606047220 */ /* 0x040fe20000400000 */
[----:B------:R-:W-:Y:S02]  /*07b0*/  FSETP.NEU.AND P0, PT, |R6|, 0.00049096695147454738617, PT ;  /* 0x3a00b43c0600780b */ /* 0x000fe40003f0d200 */
[----:B------:R-:W-:Y:S01]  /*07c0*/  LOP3.LUT R8, R8, 0x1, RZ, 0xc0, !PT ;  /* 0x0000000108087812 */ /* 0x000fe200078ec0ff */
[----:B------:R-:W-:-:S03]  /*07d0*/  FFMA R3, R4, R3, 0.003265380859375 ;  /* 0x3b56000004037423 */ /* 0x000fc60000000003 */
[----:B------:R-:W-:Y:S01]  /*07e0*/  ISETP.NE.U32.AND P1, PT, R8, 0x1, PT ;  /* 0x000000010800780c */ /* 0x000fe20003f25070 */
[----:B------:R-:W-:-:S04]  /*07f0*/  FFMA R3, R4, R3, 0.0242919921875 ;  /* 0x3cc7000004037423 */ /* 0x000fc80000000003 */
[----:B------:R-:W-:-:S04]  /*0800*/  FFMA R3, R4, R3, 0.053466796875 ;  /* 0x3d5b000004037423 */ /* 0x000fc80000000003 */
[C---:B------:R-:W-:Y:S02]  /*0810*/  FFMA R5, R4.reuse, R3, 0.13337790966033935547 ;  /* 0x3e08943804057423 */ /* 0x040fe40000000003 */
[----:B------:R-:W0:Y:S02]  /*0820*/  LDC.64 R2, c[0x0][0x390] ;  /* 0x0000e400ff027b82 */ /* 0x000e240000000a00 */
[C---:B------:R-:W-:Y:S01]  /*0830*/  FFMA R5, R4.reuse, R5, 0.33333230018615722656 ;  /* 0x3eaaaa8804057423 */ /* 0x040fe20000000005 */
[----:B------:R-:W-:-:S04]  /*0840*/  FMUL R4, R4, R6 ;  /* 0x0000000604047220 */ /* 0x000fc80000400000 */
[----:B------:R-:W-:-:S06]  /*0850*/  @P0 FFMA R6, R5, R4, R6 ;  /* 0x0000000405060223 */ /* 0x000fcc0000000006 */
[----:B------:R-:W1:Y:S01]  /*0860*/  @!P1 MUFU.RCP R6, -R6 ;  /* 0x8000000600069308 */ /* 0x000e620000001000 */
[----:B0-----:R-:W-:-:S05]  /*0870*/  IMAD.WIDE R2, R0, 0x4, R2 ;  /* 0x0000000400027825 */ /* 0x001fca00078e0202 */
[----:B-1----:R-:W-:Y:S01]  /*0880*/  STG.E desc[UR6][R2.64], R6 ;  /* 0x0000000602007986 */ /* 0x002fe2000c101906 */
[----:B------:R-:W-:Y:S05]  /*0890*/  EXIT ;  /* 0x000000000000794d */ /* 0x000fea0003800000 */
.L_x_154:
        /* <DEDUP_REMOVED lines=14> */
.L_x_546:


//--------------------- .text.cos_kernel          --------------------------
	.section	.text.cos_kernel,"ax",@progbits
	.align	128
        .global         cos_kernel
        .type           cos_kernel,@function
        .size           cos_kernel,(.L_x_547 - cos_kernel)
        .other          cos_kernel,@"STO_CUDA_ENTRY STV_DEFAULT"
cos_kernel:
.text.cos_kernel:
        /* <DEDUP_REMOVED lines=35> */
.L_x_157:
        /* <DEDUP_REMOVED lines=29> */
[----:B------:R-:W-:-:S05]  /*0400*/  SHF.R.U32.HI R4, RZ, 0x5, R4 ;  /* 0x00000005ff047819 */ /* 0x000fca0000011604 */
[----:B------:R-:W-:-:S05]  /*0410*/  IMAD.U32 R6, R4, -0x4, RZ ;  /* 0xfffffffc04067824 */ /* 0x000fca00078e00ff */
[C---:B------:R-:W-:Y:S02]  /*0420*/  ISETP.EQ.AND P3, PT, R6.reuse, -0x18, PT ;  /* 0xffffffe80600780c */ /* 0x040fe40003f62270 */
[C---:B------:R-:W-:Y:S02]  /*0430*/  ISETP.EQ.AND P4, PT, R6.reuse, -0x14, PT ;  /* 0xffffffec0600780c */ /* 0x040fe40003f82270 */
[C---:B------:R-:W-:Y:S02]  /*0440*/  ISETP.EQ.AND P2, PT, R6.reuse, -0x10, PT ;  /* 0xfffffff00600780c */ /* 0x040fe40003f42270 */
[C---:B------:R-:W-:Y:S02]  /*0450*/  ISETP.EQ.AND P1, PT, R6.reuse, -0xc, PT ;  /* 0xfffffff40600780c */ /* 0x040fe40003f22270 */
[C---:B------:R-:W-:Y:S02]  /*0460*/  ISETP.EQ.AND P0, PT, R6.reuse, -0x8, PT ;  /* 0xfffffff80600780c */ /* 0x040fe40003f02270 */
[----:B------:R-:W-:-:S03]  /*0470*/  ISETP.EQ.AND P5, PT, R6, RZ, PT ;  /* 0x000000ff0600720c */ /* 0x000fc60003fa2270 */
[----:B------:R-:W-:Y:S02]  /*0480*/  @P3 MOV R4, R9 ;  /* 0x0000000900043202 */ /* 0x000fe40000000f00 */
[C---:B------:R-:W-:Y:S01]  /*0490*/  ISETP.EQ.AND P3, PT, R6.reuse, -0x4, PT ;  /* 0xfffffffc0600780c */ /* 0x040fe20003f62270 */
[----:B------:R-:W-:Y:S02]  /*04a0*/  @P4 IMAD.MOV.U32 R5, RZ, RZ, R9 ;  /* 0x000000ffff054224 */ /* 0x000fe400078e0009 */
[----:B------:R-:W-:Y:S01]  /*04b0*/  @P4 IMAD.MOV.U32 R4, RZ, RZ, R10 ;  /* 0x000000ffff044224 */ /* 0x000fe200078e000a */
[----:B------:R-:W-:Y:S01]  /*04c0*/  ISETP.EQ.AND P4, PT, R6, 0x4, PT ;  /* 0x000000040600780c */ /* 0x000fe20003f82270 */
[----:B------:R-:W-:Y:S02]  /*04d0*/  @P2 IMAD.MOV.U32 R4, RZ, RZ, R12 ;  /* 0x000000ffff042224 */ /* 0x000fe400078e000c */
[----:B------:R-:W-:Y:S02]  /*04e0*/  @P1 IMAD.MOV.U32 R4, RZ, RZ, R13 ;  /* 0x000000ffff041224 */ /* 0x000fe400078e000d */
[----:B------:R-:W-:-:S02]  /*04f0*/  @P0 IMAD.MOV.U32 R4, RZ, RZ, R14 ;  /* 0x000000ffff040224 */ /* 0x000fc400078e000e */
[----:B------:R-:W-:Y:S01]  /*0500*/  @P2 IMAD.MOV.U32 R5, RZ, RZ, R10 ;  /* 0x000000ffff052224 */ /* 0x000fe200078e000a */
[----:B------:R-:W-:Y:S01]  /*0510*/  @P1 MOV R5, R12 ;  /* 0x0000000c00051202 */ /* 0x000fe20000000f00 */
[----:B------:R-:W-:Y:S01]  /*0520*/  @P0 IMAD.MOV.U32 R5, RZ, RZ, R13 ;  /* 0x000000ffff050224 */ /* 0x000fe200078e000d */
[----:B------:R-:W-:Y:S01]  /*0530*/  @P3 MOV R4, R15 ;  /* 0x0000000f00043202 */ /* 0x000fe20000000f00 */
[----:B------:R-:W-:Y:S02]  /*0540*/  @P5 IMAD.MOV.U32 R4, RZ, RZ, R11 ;  /* 0x000000ffff045224 */ /* 0x000fe400078e000b */
[----:B------:R-:W-:Y:S02]  /*0550*/  @P3 IMAD.MOV.U32 R5, RZ, RZ, R14 ;  /* 0x000000ffff053224 */ /* 0x000fe400078e000e */
[----:B------:R-:W-:Y:S02]  /*0560*/  @P5 IMAD.MOV.U32 R5, RZ, RZ, R15 ;  /* 0x000000ffff055224 */ /* 0x000fe400078e000f */
[----:B------:R-:W-:-:S02]  /*0570*/  @P4 IMAD.MOV.U32 R5, RZ, RZ, R11 ;  /* 0x000000ffff054224 */ /* 0x000fc400078e000b */
        /* <DEDUP_REMOVED lines=8> */
[----:B------:R-:W-:Y:S01]  /*0600*/  SHF.L.W.U32.HI R8, R5, R3, R8 ;  /* 0x0000000305087219 */ /* 0x000fe20000010e08 */
[----:B------:R-:W-:Y:S01]  /*0610*/  @P5 IMAD.MOV.U32 R4, RZ, RZ, R14 ;  /* 0x000000ffff045224 */ /* 0x000fe200078e000e */
[----:B------:R-:W-:-:S09]  /*0620*/  @P4 MOV R4, R15 ;  /* 0x0000000f00044202 */ /* 0x000fd20000000f00 */
[----:B------:R-:W-:-:S05]  /*0630*/  @P0 IMAD.MOV.U32 R4, RZ, RZ, R11 ;  /* 0x000000ffff040224 */ /* 0x000fca00078e000b */
[----:B------:R-:W-:-:S07]  /*0640*/  SHF.L.W.U32.HI R5, R4, R3, R5 ;  /* 0x0000000304057219 */ /* 0x000fce0000010e05 */
.L_x_159:
[----:B------:R-:W-:Y:S05]  /*0650*/  BSYNC.RECONVERGENT B1 ;  /* 0x0000000000017941 */ /* 0x000fea0003800200 */
.L_x_158:
        /* <DEDUP_REMOVED lines=12> */
[----:B------:R-:W-:-:S03]  /*0720*/  ISETP.GE.AND P1, PT, R0, RZ, PT ;  /* 0x000000ff0000720c */ /* 0x000fc60003f26270 */
[----:B------:R-:W-:-:S04]  /*0730*/  IMAD.MOV R0, RZ, RZ, -R3 ;  /* 0x000000ffff007224 */ /* 0x000fc800078e0a03 */
[----:B------:R-:W-:Y:S01]  /*0740*/  @!P0 IMAD.MOV.U32 R3, RZ, RZ, R0 ;  /* 0x000000ffff038224 */ /* 0x000fe200078e0000 */
[----:B0-----:R-:W-:-:S10]  /*0750*/  DMUL R4, R4, UR4 ;  /* 0x0000000404047c28 */ /* 0x001fd40008000000 */
[----:B------:R-:W0:Y:S02]  /*0760*/  F2F.F32.F64 R4, R4 ;  /* 0x0000000400047310 */ /* 0x000e240000301000 */
[----:B0-----:R-:W-:-:S07]  /*0770*/  FSEL R6, -R4, R4, !P1 ;  /* 0x0000000404067208 */ /* 0x001fce0004800100 */
.L_x_156:
[----:B------:R-:W-:Y:S05]  /*0780*/  BSYNC.RECONVERGENT B0 ;  /* 0x0000000000007941 */ /* 0x000fea0003800200 */
.L_x_155:
[----:B------:R-:W-:Y:S01]  /*0790*/  MOV R0, 0x37cbac00 ;  /* 0x37cbac0000007802 */ /* 0x000fe20000000f00 */
[----:B------:R-:W-:Y:S01]  /*07a0*/  FMUL R7, R6, R6 ;  /* 0x0000000606077220 */ /* 0x000fe20000400000 */
[C---:B------:R-:W-:Y:S01]  /*07b0*/  LOP3.LUT R8, R3.reuse, 0x1, RZ, 0xc0, !PT ;  /* 0x0000000103087812 */ /* 0x040fe200078ec0ff */
[----:B------:R-:W0:Y:S01]  /*07c0*/  LDC.64 R4, c[0x0][0x390] ;  /* 0x0000e400ff047b82 */ /* 0x000e220000000a00 */
[----:B------:R-:W-:Y:S02]  /*07d0*/  VIADD R3, R3, 0x1 ;  /* 0x0000000103037836 */ /* 0x000fe40000000000 */
[----:B------:R-:W-:Y:S01]  /*07e0*/  FFMA R0, R7, R0, -0.0013887860113754868507 ;  /* 0xbab607ed07007423 */ /* 0x000fe20000000000 */
[----:B------:R-:W-:Y:S01]  /*07f0*/  ISETP.NE.U32.AND P0, PT, R8, 0x1, PT ;  /* 0x000000010800780c */ /* 0x000fe20003f05070 */
[----:B------:R-:W-:Y:S02]  /*0800*/  IMAD.MOV.U32 R8, RZ, RZ, 0x3c0885e4 ;  /* 0x3c0885e4ff087424 */ /* 0x000fe400078e00ff */
[----:B------:R-:W-:Y:S01]  /*0810*/  IMAD.MOV.U32 R9, RZ, RZ, 0x3e2aaaa8 ;  /* 0x3e2aaaa8ff097424 */ /* 0x000fe200078e00ff */
[----:B------:R-:W-:-:S02]  /*0820*/  FSEL R0, R0, -0.00019574658654164522886, P0 ;  /* 0xb94d415300007808 */ /* 0x000fc40000000000 */
[----:B------:R-:W-:Y:S02]  /*0830*/  FSEL R8, R8, 0.041666727513074874878, !P0 ;  /* 0x3d2aaabb08087808 */ /* 0x000fe40004000000 */
[----:B------:R-:W-:Y:S02]  /*0840*/  LOP3.LUT P1, RZ, R3, 0x2, RZ, 0xc0, !PT ;  /* 0x0000000203ff7812 */ /* 0x000fe4000782c0ff */
[----:B------:R-:W-:Y:S01]  /*0850*/  FSEL R3, -R9, -0.4999999701976776123, !P0 ;  /* 0xbeffffff09037808 */ /* 0x000fe20004000100 */
[----:B------:R-:W-:Y:S01]  /*0860*/  FFMA R8, R7, R0, R8 ;  /* 0x0000000007087223 */ /* 0x000fe20000000008 */
[----:B------:R-:W-:-:S03]  /*0870*/  FSEL R0, R6, 1, !P0 ;  /* 0x3f80000006007808 */ /* 0x000fc60004000000 */
[C---:B------:R-:W-:Y:S02]  /*0880*/  FFMA R3, R7.reuse, R8, R3 ;  /* 0x0000000807037223 */ /* 0x040fe40000000003 */
[----:B------:R-:W-:-:S04]  /*0890*/  FFMA R7, R7, R0, RZ ;  /* 0x0000000007077223 */ /* 0x000fc800000000ff */
[----:B------:R-:W-:Y:S01]  /*08a0*/  FFMA R3, R7, R3, R0 ;  /* 0x0000000307037223 */ /* 0x000fe20000000000 */
[----:B0-----:R-:W-:-:S04]  /*08b0*/  IMAD.WIDE R4, R2, 0x4, R4 ;  /* 0x0000000402047825 */ /* 0x001fc800078e0204 */
[----:B------:R-:W-:-:S05]  /*08c0*/  @P1 FADD R3, RZ, -R3 ;  /* 0x80000003ff031221 */ /* 0x000fca0000000000 */
[----:B------:R-:W-:Y:S01]  /*08d0*/  STG.E desc[UR6][R4.64], R3 ;  /* 0x0000000304007986 */ /* 0x000fe2000c101906 */
[----:B------:R-:W-:Y:S05]  /*08e0*/  EXIT ;  /* 0x000000000000794d */ /* 0x000fea0003800000 */
.L_x_160:
        /* <DEDUP_REMOVED lines=9> */
.L_x_547:


//--------------------- .text.sin_kernel          --------------------------
	.section	.text.sin_kernel,"ax",@progbits
	.align	128
        .global         sin_kernel
        .type           sin_kernel,@function
        .size           sin_kernel,(.L_x_548 - sin_kernel)
        .other          sin_kernel,@"STO_CUDA_ENTRY STV_DEFAULT"
sin_kernel:
.text.sin_kernel:
        /* <DEDUP_REMOVED lines=35> */
.L_x_163:
        /* <DEDUP_REMOVED lines=66> */
.L_x_165:
[----:B------:R-:W-:Y:S05]  /*0650*/  BSYNC.RECONVERGENT B1 ;  /* 0x0000000000017941 */ /* 0x000fea0003800200 */
.L_x_164:
        /* <DEDUP_REMOVED lines=18> */
.L_x_162:
[----:B------:R-:W-:Y:S05]  /*0780*/  BSYNC.RECONVERGENT B0 ;  /* 0x0000000000007941 */ /* 0x000fea0003800200 */
.L_x_161:
[----:B------:R-:W-:Y:S01]  /*0790*/  MOV R0, 0x37cbac00 ;  /* 0x37cbac0000007802 */ /* 0x000fe20000000f00 */
[----:B------:R-:W-:Y:S01]  /*07a0*/  FMUL R7, R6, R6 ;  /* 0x0000000606077220 */ /* 0x000fe20000400000 */
[----:B------:R-:W-:Y:S01]  /*07b0*/  LOP3.LUT R8, R3, 0x1, RZ, 0xc0, !PT ;  /* 0x0000000103087812 */ /* 0x000fe200078ec0ff */
[----:B------:R-:W0:Y:S01]  /*07c0*/  LDC.64 R4, c[0x0][0x390] ;  /* 0x0000e400ff047b82 */ /* 0x000e220000000a00 */
[----:B------:R-:W-:Y:S02]  /*07d0*/  IMAD.MOV.U32 R9, RZ, RZ, 0x3effffff ;  /* 0x3effffffff097424 */ /* 0x000fe400078e00ff */
[----:B------:R-:W-:Y:S01]  /*07e0*/  FFMA R0, R7, R0, -0.0013887860113754868507 ;  /* 0xbab607ed07007423 */ /* 0x000fe20000000000 */
[----:B------:R-:W-:Y:S01]  /*07f0*/  ISETP.NE.U32.AND P0, PT, R8, 0x1, PT ;  /* 0x000000010800780c */ /* 0x000fe20003f05070 */
[----:B------:R-:W-:Y:S01]  /*0800*/  IMAD.MOV.U32 R8, RZ, RZ, 0x3d2aaabb ;  /* 0x3d2aaabbff087424 */ /* 0x000fe200078e00ff */
[----:B------:R-:W-:Y:S02]  /*0810*/  LOP3.LUT P1, RZ, R3, 0x2, RZ, 0xc0, !PT ;  /* 0x0000000203ff7812 */ /* 0x000fe4000782c0ff */
[----:B------:R-:W-:-:S02]  /*0820*/  FSEL R0, R0, -0.00019574658654164522886, !P0 ;  /* 0xb94d415300007808 */ /* 0x000fc40004000000 */
[----:B------:R-:W-:Y:S02]  /*0830*/  FSEL R8, R8, 0.0083327032625675201416, !P0 ;  /* 0x3c0885e408087808 */ /* 0x000fe40004000000 */
[----:B------:R-:W-:-:S03]  /*0840*/  FSEL R3, -R9, -0.16666662693023681641, !P0 ;  /* 0xbe2aaaa809037808 */ /* 0x000fc60004000100 */
[----:B------:R-:W-:Y:S01]  /*0850*/  FFMA R8, R7, R0, R8 ;  /* 0x0000000007087223 */ /* 0x000fe20000000008 */
[----:B------:R-:W-:-:S03]  /*0860*/  FSEL R0, R6, 1, P0 ;  /* 0x3f80000006007808 */ /* 0x000fc60000000000 */
[C---:B------:R-:W-:Y:S02]  /*0870*/  FFMA R3, R7.reuse, R8, R3 ;  /* 0x0000000807037223 */ /* 0x040fe40000000003 */
[----:B------:R-:W-:-:S04]  /*0880*/  FFMA R7, R7, R0, RZ ;  /* 0x0000000007077223 */ /* 0x000fc800000000ff */
[----:B------:R-:W-:Y:S01]  /*0890*/  FFMA R3, R7, R3, R0 ;  /* 0x0000000307037223 */ /* 0x000fe20000000000 */
[----:B0-----:R-:W-:-:S04]  /*08a0*/  IMAD.WIDE R4, R2, 0x4, R4 ;  /* 0x0000000402047825 */ /* 0x001fc800078e0204 */
[----:B------:R-:W-:-:S05]  /*08b0*/  @P1 FADD R3, RZ, -R3 ;  /* 0x80000003ff031221 */ /* 0x000fca0000000000 */
[----:B------:R-:W-:Y:S01]  /*08c0*/  STG.E desc[UR6][R4.64], R3 ;  /* 0x0000000304007986 */ /* 0x000fe2000c101906 */
[----:B------:R-:W-:Y:S05]  /*08d0*/  EXIT ;  /* 0x000000000000794d */ /* 0x000fea0003800000 */
.L_x_166:
        /* <DEDUP_REMOVED lines=10> */
.L_x_548:


//--------------------- .text.exp_kernel          --------------------------
	.section	.text.exp_kernel,"ax",@progbits
	.align	128
        .global         exp_kernel
        .type           exp_kernel,@function
        .size           exp_kernel,(.L_x_549 - exp_kernel)
        .other          exp_kernel,@"STO_CUDA_ENTRY STV_DEFAULT"
exp_kernel:
.text.exp_kernel:
        /* <DEDUP_REMOVED lines=15> */
[----:B------:R-:W-:Y:S01]  /*00f0*/  HFMA2 R5, -RZ, RZ, 0.96630859375, -0.0022525787353515625 ;  /* 0x3bbb989dff057431 */ /* 0x000fe200000001ff */
[----:B------:R-:W-:-:S04]  /*0100*/  MOV R9, 0x437c0000 ;  /* 0x437c000000097802 */ /* 0x000fc80000000f00 */
[----:B--2---:R-:W-:Y:S02]  /*0110*/  FFMA.SAT R0, R2, R5, 0.5 ;  /* 0x3f00000002007423 */ /* 0x004fe40000002005 */
[----:B------:R-:W0:Y:S02]  /*0120*/  LDC.64 R4, c[0x0][0x390] ;  /* 0x0000e400ff047b82 */ /* 0x000e240000000a00 */
[----:B------:R-:W-:-:S04]  /*0130*/  FFMA.RM R0, R0, R9, 12582913 ;  /* 0x4b40000100007423 */ /* 0x000fc80000004009 */
[C---:B------:R-:W-:Y:S01]  /*0140*/  FADD R9, R0.reuse, -12583039 ;  /* 0xcb40007f00097421 */ /* 0x040fe20000000000 */
[----:B------:R-:W-:-:S03]  /*0150*/  SHF.L.U32 R0, R0, 0x17, RZ ;  /* 0x0000001700007819 */ /* 0x000fc600000006ff */
[----:B------:R-:W-:-:S04]  /*0160*/  FFMA R9, R2, 1.4426950216293334961, -R9 ;  /* 0x3fb8aa3b02097823 */ /* 0x000fc80000000809 */
[----:B------:R-:W-:-:S06]  /*0170*/  FFMA R9, R2, 1.925963033500011079e-08, R9 ;  /* 0x32a5706002097823 */ /* 0x000fcc0000000009 */
[----:B------:R-:W1:Y:S01]  /*0180*/  MUFU.EX2 R9, R9 ;  /* 0x0000000900097308 */ /* 0x000e620000000800 */
[----:B0-----:R-:W-:-:S04]  /*0190*/  IMAD.WIDE R2, R7, 0x4, R4 ;  /* 0x0000000407027825 */ /* 0x001fc800078e0204 */
[----:B-1----:R-:W-:-:S05]  /*01a0*/  FMUL R5, R0, R9 ;  /* 0x0000000900057220 */ /* 0x002fca0000400000 */
[----:B------:R-:W-:Y:S01]  /*01b0*/  STG.E desc[UR4][R2.64], R5 ;  /* 0x0000000502007986 */ /* 0x000fe2000c101904 */
[----:B------:R-:W-:Y:S05]  /*01c0*/  EXIT ;  /* 0x000000000000794d */ /* 0x000fea0003800000 */
.L_x_167:
        /* <DEDUP_REMOVED lines=11> */
.L_x_549:


//--------------------- .text.log_kernel          --------------------------
	.section	.text.log_kernel,"ax",@progbits
	.align	128
        .global         log_kernel
        .type           log_kernel,@function
        .size           log_kernel,(.L_x_550 - log_kernel)
        .other          log_kernel,@"STO_CUDA_ENTRY STV_DEFAULT"
log_kernel:
.text.log_kernel:
        /* <DEDUP_REMOVED lines=15> */
[----:B------:R-:W-:Y:S01]  /*00f0*/  HFMA2 R9, -RZ, RZ, 1.5048828125, 33.21875 ;  /* 0x3e055027ff097431 */ /* 0x000fe200000001ff */
[----:B0-----:R-:W0:Y:S02]  /*0100*/  LDC.64 R2, c[0x0][0x390] ;  /* 0x0000e400ff027b82 */ /* 0x001e240000000a00 */
[----:B0-----:R-:W-:Y:S01]  /*0110*/  IMAD.WIDE R2, R5, 0x4, R2 ;  /* 0x0000000405027825 */ /* 0x001fe200078e0202 */
[----:B--2---:R-:W-:-:S13]  /*0120*/  FSETP.GEU.AND P0, PT, R0, 1.175494350822287508e-38, PT ;  /* 0x008000000000780b */ /* 0x004fda0003f0e000 */
[----:B------:R-:W-:-:S05]  /*0130*/  @!P0 FMUL R0, R0, 8388608 ;  /* 0x4b00000000008820 */ /* 0x000fca0000400000 */
[----:B------:R-:W-:-:S04]  /*0140*/  IADD3 R4, PT, PT, R0, -0x3f2aaaab, RZ ;  /* 0xc0d5555500047810 */ /* 0x000fc80007ffe0ff */
[----:B------:R-:W-:-:S04]  /*0150*/  LOP3.LUT R7, R4, 0xff800000, RZ, 0xc0, !PT ;  /* 0xff80000004077812 */ /* 0x000fc800078ec0ff */
[-C--:B------:R-:W-:Y:S02]  /*0160*/  IADD3 R4, PT, PT, R0, -R7.reuse, RZ ;  /* 0x8000000700047210 */ /* 0x080fe40007ffe0ff */
[----:B------:R-:W-:-:S03]  /*0170*/  I2FP.F32.S32 R7, R7 ;  /* 0x0000000700077245 */ /* 0x000fc60000201400 */
[----:B------:R-:W-:Y:S01]  /*0180*/  FADD R6, R4, -1 ;  /* 0xbf80000004067421 */ /* 0x000fe20000000000 */
[----:B------:R-:W-:Y:S02]  /*0190*/  FSEL R4, RZ, -23, P0 ;  /* 0xc1b80000ff047808 */ /* 0x000fe40000000000 */
[----:B------:R-:W-:Y:S01]  /*01a0*/  ISETP.GT.U32.AND P0, PT, R0, 0x7f7fffff, PT ;  /* 0x7f7fffff0000780c */ /* 0x000fe20003f04070 */
[C---:B------:R-:W-:Y:S02]  /*01b0*/  FFMA R9, R6.reuse, -R9, 0.14084610342979431152 ;  /* 0x3e1039f606097423 */ /* 0x040fe40000000809 */
[----:B------:R-:W-:Y:S01]  /*01c0*/  FFMA R4, R7, 1.1920928955078125e-07, R4 ;  /* 0x3400000007047823 */ /* 0x000fe20000000004 */
[----:B------:R-:W-:Y:S01]  /*01d0*/  MOV R7, 0x7f800000 ;  /* 0x7f80000000077802 */ /* 0x000fe20000000f00 */
[----:B------:R-:W-:-:S04]  /*01e0*/  FFMA R9, R6, R9, -0.12148627638816833496 ;  /* 0xbdf8cdcc06097423 */ /* 0x000fc80000000009 */
[----:B------:R-:W-:-:S04]  /*01f0*/  FFMA R9, R6, R9, 0.13980610668659210205 ;  /* 0x3e0f295506097423 */ /* 0x000fc80000000009 */
[----:B------:R-:W-:-:S04]  /*0200*/  FFMA R9, R6, R9, -0.16684235632419586182 ;  /* 0xbe2ad8b906097423 */ /* 0x000fc80000000009 */
[----:B------:R-:W-:-:S04]  /*0210*/  FFMA R9, R6, R9, 0.20012299716472625732 ;  /* 0x3e4ced0b06097423 */ /* 0x000fc80000000009 */
[----:B------:R-:W-:-:S04]  /*0220*/  FFMA R9, R6, R9, -0.24999669194221496582 ;  /* 0xbe7fff2206097423 */ /* 0x000fc80000000009 */
[----:B------:R-:W-:-:S04]  /*0230*/  FFMA R9, R6, R9, 0.33333182334899902344 ;  /* 0x3eaaaa7806097423 */ /* 0x000fc80000000009 */
[----:B------:R-:W-:-:S04]  /*0240*/  FFMA R9, R6, R9, -0.5 ;  /* 0xbf00000006097423 */ /* 0x000fc80000000009 */
[----:B------:R-:W-:-:S04]  /*0250*/  FMUL R9, R6, R9 ;  /* 0x0000000906097220 */ /* 0x000fc80000400000 */
[----:B------:R-:W-:-:S04]  /*0260*/  FFMA R9, R6, R9, R6 ;  /* 0x0000000906097223 */ /* 0x000fc80000000006 */
[----:B------:R-:W-:Y:S01]  /*0270*/  FFMA R4, R4, 0.69314718246459960938, R9 ;  /* 0x3f31721804047823 */ /* 0x000fe20000000009 */
[C---:B------:R-:W-:Y:S01]  /*0280*/  @P0 FFMA R4, R0.reuse, R7, +INF ;  /* 0x7f80000000040423 */ /* 0x040fe20000000007 */
[----:B------:R-:W-:-:S04]  /*0290*/  FSETP.NEU.AND P0, PT, R0, RZ, PT ;  /* 0x000000ff0000720b */ /* 0x000fc80003f0d000 */
[----:B------:R-:W-:-:S05]  /*02a0*/  FSEL R5, R4, -INF , P0 ;  /* 0xff80000004057808 */ /* 0x000fca0000000000 */
[----:B------:R-:W-:Y:S01]  /*02b0*/  STG.E desc[UR4][R2.64], R5 ;  /* 0x0000000502007986 */ /* 0x000fe2000c101904 */
[----:B------:R-:W-:Y:S05]  /*02c0*/  EXIT ;  /* 0x000000000000794d */ /* 0x000fea0003800000 */
.L_x_168:
        /* <DEDUP_REMOVED lines=11> */
.L_x_550:


//--------------------- .text.sqrt_kernel         --------------------------
	.section	.text.sqrt_kernel,"ax",@progbits
	.align	128
        .global         sqrt_kernel
        .type           sqrt_kernel,@function
        .size           sqrt_kernel,(.L_x_517 - sqrt_kernel)
        .other          sqrt_kernel,@"STO_CUDA_ENTRY STV_DEFAULT"
sqrt_kernel:
.text.sqrt_kernel:
        /* <DEDUP_REMOVED lines=16> */
[----:B--2---:R-:W-:Y:S01]  /*0100*/  IADD3 R4, PT, PT, R0, -0xd000000, RZ ;  /* 0xf300000000047810 */ /* 0x004fe20007ffe0ff */
[----:B------:R0:W1:Y:S03]  /*0110*/  MUFU.RSQ R7, R0 ;  /* 0x0000000000077308 */ /* 0x0000660000001400 */
[----:B------:R-:W-:-:S13]  /*0120*/  ISETP.GT.U32.AND P0, PT, R4, 0x727fffff, PT ;  /* 0x727fffff0400780c */ /* 0x000fda0003f04070 */
[----:B0-----:R-:W-:Y:S05]  /*0130*/  @!P0 BRA `(.L_x_170) ;  /* 0x00000000000c8947 */ /* 0x001fea0003800000 */
[----:B------:R-:W-:-:S07]  /*0140*/  MOV R9, 0x160 ;  /* 0x0000016000097802 */ /* 0x000fce0000000f00 */
[----:B-1----:R-:W-:Y:S05]  /*0150*/  CALL.REL.NOINC `($__internal_4_$__cuda_sm20_sqrt_rn_f32_slowpath) ;  /* 0x0000000000287944 */ /* 0x002fea0003c00000 */
[----:B------:R-:W-:Y:S05]  /*0160*/  BRA `(.L_x_171) ;  /* 0x0000000000107947 */ /* 0x000fea0003800000 */
.L_x_170:
[----:B-1----:R-:W-:Y:S01]  /*0170*/  FMUL.FTZ R3, R0, R7 ;  /* 0x0000000700037220 */ /* 0x002fe20000410000 */
[----:B------:R-:W-:-:S03]  /*0180*/  FMUL.FTZ R7, R7, 0.5 ;  /* 0x3f00000007077820 */ /* 0x000fc60000410000 */
[----:B------:R-:W-:-:S04]  /*0190*/  FFMA R0, -R3, R3, R0 ;  /* 0x0000000303007223 */ /* 0x000fc80000000100 */
[----:B------:R-:W-:-:S07]  /*01a0*/  FFMA R7, R0, R7, R3 ;  /* 0x0000000700077223 */ /* 0x000fce0000000003 */
.L_x_171:
[----:B------:R-:W-:Y:S05]  /*01b0*/  BSYNC.RECONVERGENT B0 ;  /* 0x0000000000007941 */ /* 0x000fea0003800200 */
.L_x_169:
[----:B------:R-:W0:Y:S02]  /*01c0*/  LDC.64 R2, c[0x0][0x390] ;  /* 0x0000e400ff027b82 */ /* 0x000e240000000a00 */
[----:B0-----:R-:W-:-:S05]  /*01d0*/  IMAD.WIDE R2, R5, 0x4, R2 ;  /* 0x0000000405027825 */ /* 0x001fca00078e0202 */
[----:B------:R-:W-:Y:S01]  /*01e0*/  STG.E desc[UR4][R2.64], R7 ;  /* 0x0000000702007986 */ /* 0x000fe2000c101904 */
[----:B------:R-:W-:Y:S05]  /*01f0*/  EXIT ;  /* 0x000000000000794d */ /* 0x000fea0003800000 */
        .weak           $__internal_4_$__cuda_sm20_sqrt_rn_f32_slowpath
        .type           $__internal_4_$__cuda_sm20_sqrt_rn_f32_slowpath,@function
        .size           $__internal_4_$__cuda_sm20_sqrt_rn_f32_slowpath,(.L_x_517 - $__internal_4_$__cuda_sm20_sqrt_rn_f32_slowpath)
$__internal_4_$__cuda_sm20_sqrt_rn_f32_slowpath:
[----:B------:R-:W-:-:S13]  /*0200*/  LOP3.LUT P0, RZ, R0, 0x7fffffff, RZ, 0xc0, !PT ;  /* 0x7fffffff00ff7812 */ /* 0x000fda000780c0ff */
[----:B------:R-:W-:Y:S01]  /*0210*/  @!P0 MOV R2, R0 ;  /* 0x0000000000028202 */ /* 0x000fe20000000f00 */
[----:B------:R-:W-:Y:S06]  /*0220*/  @!P0 BRA `(.L_x_172) ;  /* 0x0000000000408947 */ /* 0x000fec0003800000 */
[----:B------:R-:W-:-:S13]  /*0230*/  FSETP.GEU.FTZ.AND P0, PT, R0, RZ, PT ;  /* 0x000000ff0000720b */ /* 0x000fda0003f1e000 */
[----:B------:R-:W-:Y:S01]  /*0240*/  @!P0 MOV R2, 0x7fffffff ;  /* 0x7fffffff00028802 */ /* 0x000fe20000000f00 */
[----:B------:R-:W-:Y:S06]  /*0250*/  @!P0 BRA `(.L_x_172) ;  /* 0x0000000000348947 */ /* 0x000fec0003800000 */
[----:B------:R-:W-:-:S13]  /*0260*/  FSETP.GTU.FTZ.AND P0, PT, |R0|, +INF , PT ;  /* 0x7f8000000000780b */ /* 0x000fda0003f1c200 */
[----:B------:R-:W-:Y:S01]  /*0270*/  @P0 FADD.FTZ R2, R0, 1 ;  /* 0x3f80000000020421 */ /* 0x000fe20000010000 */
[----:B------:R-:W-:Y:S06]  /*0280*/  @P0 BRA `(.L_x_172) ;  /* 0x0000000000280947 */ /* 0x000fec0003800000 */
[----:B------:R-:W-:-:S13]  /*0290*/  FSETP.NEU.FTZ.AND P0, PT, |R0|, +INF , PT ;  /* 0x7f8000000000780b */ /* 0x000fda0003f1d200 */
[----:B------:R-:W-:-:S04]  /*02a0*/  @P0 FFMA R3, R0, 1.84467440737095516160e+19, RZ ;  /* 0x5f80000000030823 */ /* 0x000fc800000000ff */
[----:B------:R-:W0:Y:S02]  /*02b0*/  @P0 MUFU.RSQ R2, R3 ;  /* 0x0000000300020308 */ /* 0x000e240000001400 */
[----:B0-----:R-:W-:Y:S01]  /*02c0*/  @P0 FMUL.FTZ R4, R3, R2 ;  /* 0x0000000203040220 */ /* 0x001fe20000410000 */
[----:B------:R-:W-:Y:S01]  /*02d0*/  @P0 FMUL.FTZ R8, R2, 0.5 ;  /* 0x3f00000002080820 */ /* 0x000fe20000410000 */
[----:B------:R-:W-:Y:S02]  /*02e0*/  @!P0 MOV R2, R0 ;  /* 0x0000000000028202 */ /* 0x000fe40000000f00 */
[----:B------:R-:W-:-:S04]  /*02f0*/  @P0 FADD.FTZ R6, -R4, -RZ ;  /* 0x800000ff04060221 */ /* 0x000fc80000010100 */
[----:B------:R-:W-:-:S04]  /*0300*/  @P0 FFMA R7, R4, R6, R3 ;  /* 0x0000000604070223 */ /* 0x000fc80000000003 */
[----:B------:R-:W-:-:S04]  /*0310*/  @P0 FFMA R7, R7, R8, R4 ;  /* 0x0000000807070223 */ /* 0x000fc80000000004 */
[----:B------:R-:W-:-:S07]  /*0320*/  @P0 FMUL.FTZ R2, R7, 2.3283064365386962891e-10 ;  /* 0x2f80000007020820 */ /* 0x000fce0000410000 */
.L_x_172:
[----:B------:R-:W-:Y:S01]  /*0330*/  HFMA2 R3, -RZ, RZ, 0, 0 ;  /* 0x00000000ff037431 */ /* 0x000fe200000001ff */
[----:B------:R-:W-:Y:S02]  /*0340*/  MOV R7, R2 ;  /* 0x0000000200077202 */ /* 0x000fe40000000f00 */
[----:B------:R-:W-:-:S04]  /*0350*/  MOV R2, R9 ;  /* 0x0000000900027202 */ /* 0x000fc80000000f00 */
[----:B------:R-:W-:Y:S05]  /*0360*/  RET.REL.NODEC R2 `(sqrt_kernel) ;  /* 0xfffffffc02247950 */ /* 0x000fea0003c3ffff */
.L_x_173:
        /* <DEDUP_REMOVED lines=9> */
.L_x_517:


//--------------------- .text.pow_kernel          --------------------------
	.section	.text.pow_kernel,"ax",@progbits
	.align	128
        .global         pow_kernel
        .type           pow_kernel,@function
        .size           pow_kernel,(.L_x_552 - pow_kernel)
        .other          pow_kernel,@"STO_CUDA_ENTRY STV_DEFAULT"
pow_kernel:
.text.pow_kernel:
        /* <DEDUP_REMOVED lines=15> */
[----:B------:R-:W-:Y:S01]  /*00f0*/  HFMA2 R9, -RZ, RZ, 0.771484375, 0.21533203125 ;  /* 0x3a2c32e4ff097431 */ /* 0x000fe200000001ff */
[----:B------:R-:W-:Y:S01]  /*0100*/  BSSY.RECONVERGENT B0, `(.L_x_174) ;  /* 0x000005a000007945 */ /* 0x000fe20003800200 */
[C---:B--2---:R-:W-:Y:S01]  /*0110*/  FMUL R5, |R2|.reuse, 16777216 ;  /* 0x4b80000002057820 */ /* 0x044fe20000400200 */
[----:B------:R-:W-:-:S04]  /*0120*/  FSETP.GEU.AND P0, PT, |R2|, 1.175494350822287508e-38, PT ;  /* 0x008000000200780b */ /* 0x000fc80003f0e200 */
[----:B------:R-:W-:Y:S02]  /*0130*/  FSEL R5, R5, |R2|, !P0 ;  /* 0x4000000205057208 */ /* 0x000fe40004000000 */
[----:B------:R-:W-:Y:S02]  /*0140*/  FSEL R3, RZ, -24, P0 ;  /* 0xc1c00000ff037808 */ /* 0x000fe40000000000 */
[----:B------:R-:W-:-:S04]  /*0150*/  IADD3 R4, PT, PT, R5, -0x3f3504f3, RZ ;  /* 0xc0cafb0d05047810 */ /* 0x000fc80007ffe0ff */
[----:B------:R-:W-:-:S04]  /*0160*/  LOP3.LUT R4, R4, 0xff800000, RZ, 0xc0, !PT ;  /* 0xff80000004047812 */ /* 0x000fc800078ec0ff */
[-C--:B------:R-:W-:Y:S02]  /*0170*/  IADD3 R5, PT, PT, R5, -R4.reuse, RZ ;  /* 0x8000000405057210 */ /* 0x080fe40007ffe0ff */
[----:B------:R-:W-:-:S03]  /*0180*/  I2FP.F32.S32 R4, R4 ;  /* 0x0000000400047245 */ /* 0x000fc60000201400 */
[C---:B------:R-:W-:Y:S01]  /*0190*/  FADD R6, R5.reuse, 1 ;  /* 0x3f80000005067421 */ /* 0x040fe20000000000 */
[----:B------:R-:W-:Y:S01]  /*01a0*/  FADD R5, R5, -1 ;  /* 0xbf80000005057421 */ /* 0x000fe20000000000 */
[----:B------:R-:W-:-:S03]  /*01b0*/  FFMA R3, R4, 1.1920928955078125e-07, R3 ;  /* 0x3400000004037823 */ /* 0x000fc60000000003 */
[----:B------:R-:W-:Y:S01]  /*01c0*/  FADD R7, R5, R5 ;  /* 0x0000000505077221 */ /* 0x000fe20000000000 */
[----:B------:R-:W0:Y:S03]  /*01d0*/  MUFU.RCP R6, R6 ;  /* 0x0000000600067308 */ /* 0x000e260000001000 */
        /* <DEDUP_REMOVED lines=9> */
[----:B------:R-:W0:Y:S02]  /*0270*/  LDC R3, c[0x0][0x390] ;  /* 0x0000e400ff037b82 */ /* 0x000e240000000800 */
[----:B------:R-:W-:Y:S01]  /*0280*/  FMUL R5, R6, R5 ;  /* 0x0000000506057220 */ /* 0x000fe20000400000 */
[----:B------:R-:W-:Y:S01]  /*0290*/  FFMA R6, R8, 1.4426950216293334961, R9 ;  /* 0x3fb8aa3b08067823 */ /* 0x000fe20000000009 */
[----:B------:R-:W-:-:S03]  /*02a0*/  FFMA R7, R4, R7, 0.12022458761930465698 ;  /* 0x3df6384f04077423 */ /* 0x000fc60000000007 */
[----:B------:R-:W-:Y:S01]  /*02b0*/  FFMA R9, R5, 1.4426950216293334961, R6 ;  /* 0x3fb8aa3b05097823 */ /* 0x000fe20000000006 */
[----:B------:R-:W-:-:S03]  /*02c0*/  FMUL R7, R4, R7 ;  /* 0x0000000704077220 */ /* 0x000fc60000400000 */
[----:B------:R-:W-:Y:S01]  /*02d0*/  FFMA R4, R8, 1.9251366722983220825e-08, R9 ;  /* 0x32a55e3408047823 */ /* 0x000fe20000000009 */
[----:B------:R-:W-:Y:S01]  /*02e0*/  FMUL R6, R7, 3 ;  /* 0x4040000007067820 */ /* 0x000fe20000400000 */
[----:B------:R-:W-:-:S03]  /*02f0*/  MOV R9, 0x391fcb8e ;  /* 0x391fcb8e00097802 */ /* 0x000fc60000000f00 */
[----:B------:R-:W-:-:S04]  /*0300*/  FFMA R4, R5, R6, R4 ;  /* 0x0000000605047223 */ /* 0x000fc80000000004 */
[----:B------:R-:W-:-:S04]  /*0310*/  FFMA R7, R8, R7, R4 ;  /* 0x0000000708077223 */ /* 0x000fc80000000004 */
[----:B------:R-:W-:-:S04]  /*0320*/  FADD R4, R12, R7 ;  /* 0x000000070c047221 */ /* 0x000fc80000000000 */
[----:B0-----:R-:W-:Y:S01]  /*0330*/  FMUL R5, R4, R3 ;  /* 0x0000000304057220 */ /* 0x001fe20000400000 */
[----:B------:R-:W-:-:S03]  /*0340*/  FADD R12, -R12, R4 ;  /* 0x000000040c0c7221 */ /* 0x000fc60000000100 */
[----:B------:R-:W0:Y:S01]  /*0350*/  FRND R6, R5 ;  /* 0x0000000500067307 */ /* 0x000e220000201000 */
[----:B------:R-:W-:Y:S01]  /*0360*/  FADD R12, R7, -R12 ;  /* 0x8000000c070c7221 */ /* 0x000fe20000000000 */
[-C--:B------:R-:W-:Y:S01]  /*0370*/  FFMA R7, R4, R3.reuse, -R5 ;  /* 0x0000000304077223 */ /* 0x080fe20000000805 */
[C---:B------:R-:W-:Y:S02]  /*0380*/  FSETP.GT.AND P1, PT, |R5|.reuse, 152, PT ;  /* 0x431800000500780b */ /* 0x040fe40003f24200 */
[C---:B------:R-:W-:Y:S01]  /*0390*/  FSETP.GEU.AND P2, PT, R5.reuse, RZ, PT ;  /* 0x000000ff0500720b */ /* 0x040fe20003f4e000 */
[----:B------:R-:W-:Y:S02]  /*03a0*/  FFMA R7, R12, R3, R7 ;  /* 0x000000030c077223 */ /* 0x000fe40000000007 */
[----:B------:R1:W2:Y:S01]  /*03b0*/  F2I.NTZ R8, R5 ;  /* 0x0000000500087305 */ /* 0x0002a20000203100 */
[----:B0-----:R-:W-:Y:S01]  /*03c0*/  FADD R4, R5, -R6 ;  /* 0x8000000605047221 */ /* 0x001fe20000000000 */
[----:B------:R-:W-:Y:S01]  /*03d0*/  FSETP.GT.AND P0, PT, R6, RZ, PT ;  /* 0x000000ff0600720b */ /* 0x000fe20003f04000 */
[----:B-1----:R-:W-:-:S02]  /*03e0*/  HFMA2 R5, -RZ, RZ, 1.875, 0 ;  /* 0x3f800000ff057431 */ /* 0x002fc400000001ff */
[----:B------:R-:W-:-:S04]  /*03f0*/  FADD R4, R7, R4 ;  /* 0x0000000407047221 */ /* 0x000fc80000000000 */
[----:B------:R-:W-:Y:S01]  /*0400*/  FFMA R7, R4, R9, 0.0013391353422775864601 ;  /* 0x3aaf85ed04077423 */ /* 0x000fe20000000009 */
[----:B------:R-:W-:Y:S02]  /*0410*/  SEL R9, RZ, 0x83000000, P0 ;  /* 0x83000000ff097807 */ /* 0x000fe40000000000 */
[----:B------:R-:W-:Y:S01]  /*0420*/  FSETP.NEU.AND P0, PT, R2, 1, PT ;  /* 0x3f8000000200780b */ /* 0x000fe20003f0d000 */
[C---:B------:R-:W-:Y:S01]  /*0430*/  FFMA R7, R4.reuse, R7, 0.0096188392490148544312 ;  /* 0x3c1d985604077423 */ /* 0x040fe20000000007 */
[----:B------:R-:W-:Y:S02]  /*0440*/  IADD3 R6, PT, PT, R9, 0x7f000000, RZ ;  /* 0x7f00000009067810 */ /* 0x000fe40007ffe0ff */
[----:B------:R-:W-:Y:S01]  /*0450*/  FSETP.EQ.OR P0, PT, R3, RZ, !P0 ;  /* 0x000000ff0300720b */ /* 0x000fe20004702400 */
[----:B------:R-:W-:Y:S01]  /*0460*/  FFMA R7, R4, R7, 0.055503588169813156128 ;  /* 0x3d6357bb04077423 */ /* 0x000fe20000000007 */
[----:B--2---:R-:W-:-:S03]  /*0470*/  LEA R9, R8, -R9, 0x17 ;  /* 0x8000000908097211 */ /* 0x004fc600078eb8ff */
[----:B------:R-:W-:-:S04]  /*0480*/  FFMA R7, R4, R7, 0.24022644758224487305 ;  /* 0x3e75fdec04077423 */ /* 0x000fc80000000007 */
[----:B------:R-:W-:-:S04]  /*0490*/  FFMA R7, R4, R7, 0.69314718246459960938 ;  /* 0x3f31721804077423 */ /* 0x000fc80000000007 */
[----:B------:R-:W-:-:S04]  /*04a0*/  FFMA R7, R4, R7, 1 ;  /* 0x3f80000004077423 */ /* 0x000fc80000000007 */
[----:B------:R-:W-:-:S04]  /*04b0*/  FMUL R6, R7, R6 ;  /* 0x0000000607067220 */ /* 0x000fc80000400000 */
[----:B------:R-:W-:Y:S01]  /*04c0*/  FMUL R6, R6, R9 ;  /* 0x0000000906067220 */ /* 0x000fe20000400000 */
[----:B------:R-:W-:Y:S01]  /*04d0*/  @P1 FSEL R6, RZ, +INF , !P2 ;  /* 0x7f800000ff061808 */ /* 0x000fe20005000000 */
[----:B------:R-:W-:Y:S06]  /*04e0*/  @P0 BRA `(.L_x_175) ;  /* 0x00000000006c0947 */ /* 0x000fec0003800000 */
[----:B------:R-:W-:-:S04]  /*04f0*/  FSETP.NAN.AND P0, PT, |R3|, |R3|, PT ;  /* 0x400000030300720b */ /* 0x000fc80003f08200 */
[----:B------:R-:W-:-:S13]  /*0500*/  FSETP.NUM.AND P0, PT, |R2|, |R2|, !P0 ;  /* 0x400000020200720b */ /* 0x000fda0004707200 */
[----:B------:R-:W-:Y:S01]  /*0510*/  @!P0 FADD R5, R2, R3 ;  /* 0x0000000302058221 */ /* 0x000fe20000000000 */
[----:B------:R-:W-:Y:S06]  /*0520*/  @!P0 BRA `(.L_x_175) ;  /* 0x00000000005c8947 */ /* 0x000fec0003800000 */
[----:B------:R-:W-:Y:S01]  /*0530*/  FMUL R7, R3, 0.5 ;  /* 0x3f00000003077820 */ /* 0x000fe20000400000 */
[----:B------:R-:W-:-:S04]  /*0540*/  FSETP.NEU.AND P0, PT, |R2|, +INF , PT ;  /* 0x7f8000000200780b */ /* 0x000fc80003f0d200 */
[----:B------:R-:W-:Y:S01]  /*0550*/  FSETP.NEU.AND P0, PT, R2, RZ, P0 ;  /* 0x000000ff0200720b */ /* 0x000fe2000070d000 */
[----:B------:R-:W0:Y:S03]  /*0560*/  FRND.TRUNC R7, R7 ;  /* 0x0000000700077307 */ /* 0x000e26000020d000 */
[----:B------:R-:W-:Y:S01]  /*0570*/  FSETP.GEU.OR P1, PT, R3, RZ, P0 ;  /* 0x000000ff0300720b */ /* 0x000fe2000072e400 */
[----:B0-----:R-:W-:-:S04]  /*0580*/  FADD R4, R7, R7 ;  /* 0x0000000707047221 */ /* 0x001fc80000000000 */
[----:B------:R-:W-:-:S04]  /*0590*/  FADD R8, -R4, R3 ;  /* 0x0000000304087221 */ /* 0x000fc80000000100 */
[----:B------:R-:W-:Y:S01]  /*05a0*/  @!P0 FADD R4, R2, R2 ;  /* 0x0000000202048221 */ /* 0x000fe20000000000 */
[----:B------:R-:W-:-:S04]  /*05b0*/  FSETP.NEU.AND P2, PT, |R8|, 1, !P0 ;  /* 0x3f8000000800780b */ /* 0x000fc8000474d200 */
[----:B------:R-:W-:-:S09]  /*05c0*/  @!P1 LOP3.LUT R4, R4, 0x7f800000, RZ, 0x3c, !PT ;  /* 0x7f80000004049812 */ /* 0x000fd200078e3cff */
[----:B------:R-:W-:-:S04]  /*05d0*/  @P2 LOP3.LUT R4, R4, 0x7fffffff, RZ, 0xc0, !PT ;  /* 0x7fffffff04042812 */ /* 0x000fc800078ec0ff */
[----:B------:R-:W-:Y:S01]  /*05e0*/  @!P0 MOV R5, R4 ;  /* 0x0000000400058202 */ /* 0x000fe20000000f00 */
[----:B------:R-:W-:Y:S06]  /*05f0*/  @!P0 BRA `(.L_x_175) ;  /* 0x0000000000288947 */ /* 0x000fec0003800000 */
[----:B------:R-:W-:Y:S02]  /*0600*/  FSETP.NEU.AND P0, PT, |R3|, +INF , PT ;  /* 0x7f8000000300780b */ /* 0x000fe40003f0d200 */
[----:B------:R-:W-:-:S13]  /*0610*/  FSETP.EQ.AND P1, PT, R2, -1, PT ;  /* 0xbf8000000200780b */ /* 0x000fda0003f22000 */
[----:B------:R-:W-:Y:S05]  /*0620*/  @!P0 BRA P1, `(.L_x_175) ;  /* 0x00000000001c8947 */ /* 0x000fea0000800000 */
[----:B------:R-:W-:Y:S02]  /*0630*/  FSETP.GEU.AND P1, PT, R2, RZ, PT ;  /* 0x000000ff0200720b */ /* 0x000fe40003f2e000 */
[----:B------:R-:W-:-:S11]  /*0640*/  MOV R5, R6 ;  /* 0x0000000600057202 */ /* 0x000fd60000000f00 */
[----:B------:R-:W0:Y:S01]  /*0650*/  @!P1 FRND.FLOOR R2, R3 ;  /* 0x0000000300029307 */ /* 0x000e220000205000 */
[----:B------:R-:W-:Y:S02]  /*0660*/  @!P1 FSETP.NEU.AND P2, PT, |R8|, 1, PT ;  /* 0x3f8000000800980b */ /* 0x000fe40003f4d200 */
[----:B0-----:R-:W-:Y:S02]  /*0670*/  @!P1 FSETP.NEU.AND P0, PT, R2, R3, PT ;  /* 0x000000030200920b */ /* 0x001fe40003f0d000 */
[----:B------:R-:W-:-:S04]  /*0680*/  @!P1 FSEL R2, R6, -R6, P2 ;  /* 0x8000000606029208 */ /* 0x000fc80001000000 */
[----:B------:R-:W-:-:S07]  /*0690*/  @!P1 FSEL R5, R2, +QNAN , !P0 ;  /* 0x7fffffff02059808 */ /* 0x000fce0004000000 */
.L_x_175:
[----:B------:R-:W-:Y:S05]  /*06a0*/  BSYNC.RECONVERGENT B0 ;  /* 0x0000000000007941 */ /* 0x000fea0003800200 */
.L_x_174:
[----:B------:R-:W0:Y:S02]  /*06b0*/  LDC.64 R2, c[0x0][0x398] ;  /* 0x0000e600ff027b82 */ /* 0x000e240000000a00 */
[----:B0-----:R-:W-:-:S05]  /*06c0*/  IMAD.WIDE R2, R0, 0x4, R2 ;  /* 0x0000000400027825 */ /* 0x001fca00078e0202 */
[----:B------:R-:W-:Y:S01]  /*06d0*/  STG.E desc[UR4][R2.64], R5 ;  /* 0x0000000502007986 */ /* 0x000fe2000c101904 */
[----:B------:R-:W-:Y:S05]  /*06e0*/  EXIT ;  /* 0x000000000000794d */ /* 0x000fea0003800000 */
.L_x_176:
        /* <DEDUP_REMOVED lines=9> */
.L_x_552:


//--------------------- .text.scalar_plus_div_kernel --------------------------
	.section	.text.scalar_plus_div_kernel,"ax",@progbits
	.align	128
        .global         scalar_plus_div_kernel
        .type           scalar_plus_div_kernel,@function
        .size           scalar_plus_div_kernel,(.L_x_518 - scalar_plus_div_kernel)
        .other          scalar_plus_div_kernel,@"STO_CUDA_ENTRY STV_DEFAULT"
scalar_plus_div_kernel:
.text.scalar_plus_div_kernel:
        /* <DEDUP_REMOVED lines=13> */
[----:B------:R-:W2:Y:S01]  /*00d0*/  LDCU UR6, c[0x0][0x390] ;  /* 0x00007200ff0677ac */ /* 0x000ea20008000800 */
[----:B0-----:R-:W-:-:S06]  /*00e0*/  IMAD.WIDE R4, R2, 0x4, R4 ;  /* 0x0000000402047825 */ /* 0x001fcc00078e0204 */
[----:B-1----:R-:W3:Y:S01]  /*00f0*/  LDG.E R5, desc[UR4][R4.64] ;  /* 0x0000000404057981 */ /* 0x002ee2000c1e1900 */
[----:B--2---:R-:W-:Y:S01]  /*0100*/  IMAD.U32 R8, RZ, RZ, UR6 ;  /* 0x00000006ff087e24 */ /* 0x004fe2000f8e00ff */
[----:B------:R-:W-:Y:S01]  /*0110*/  BSSY.RECONVERGENT B0, `(.L_x_177) ;  /* 0x000000b000007945 */ /* 0x000fe20003800200 */
[----:B---3--:R-:W0:Y:S08]  /*0120*/  MUFU.RCP R0, R5 ;  /* 0x0000000500007308 */ /* 0x008e300000001000 */
[----:B------:R-:W1:Y:S01]  /*0130*/  FCHK P0, R8, R5 ;  /* 0x0000000508007302 */ /* 0x000e620000000000 */
[----:B0-----:R-:W-:-:S04]  /*0140*/  FFMA R3, -R5, R0, 1 ;  /* 0x3f80000005037423 */ /* 0x001fc80000000100 */
[----:B------:R-:W-:-:S04]  /*0150*/  FFMA R0, R0, R3, R0 ;  /* 0x0000000300007223 */ /* 0x000fc80000000000 */
[----:B------:R-:W-:-:S04]  /*0160*/  FFMA R3, R0, UR6, RZ ;  /* 0x0000000600037c23 */ /* 0x000fc800080000ff */
[----:B------:R-:W-:-:S04]  /*0170*/  FFMA R6, -R5, R3, UR6 ;  /* 0x0000000605067e23 */ /* 0x000fc80008000103 */
[----:B------:R-:W-:Y:S01]  /*0180*/  FFMA R0, R0, R6, R3 ;  /* 0x0000000600007223 */ /* 0x000fe20000000003 */
[----:B-1----:R-:W-:Y:S06]  /*0190*/  @!P0 BRA `(.L_x_178) ;  /* 0x0000000000088947 */ /* 0x002fec0003800000 */
[----:B------:R-:W-:-:S07]  /*01a0*/  MOV R4, 0x1c0 ;  /* 0x000001c000047802 */ /* 0x000fce0000000f00 */
[----:B------:R-:W-:Y:S05]  /*01b0*/  CALL.REL.NOINC `($__internal_5_$__cuda_sm3x_div_rn_noftz_f32_slowpath) ;  /* 0x00000000001c7944 */ /* 0x000fea0003c00000 */
.L_x_178:
[----:B------:R-:W-:Y:S05]  /*01c0*/  BSYNC.RECONVERGENT B0 ;  /* 0x0000000000007941 */ /* 0x000fea0003800200 */
.L_x_177:
[----:B------:R-:W0:Y:S02]  /*01d0*/  LDC.64 R4, c[0x0][0x398] ;  /* 0x0000e600ff047b82 */ /* 0x000e240000000a00 */
[----:B0-----:R-:W-:-:S05]  /*01e0*/  IMAD.WIDE R2, R2, 0x4, R4 ;  /* 0x0000000402027825 */ /* 0x001fca00078e0204 */
[----:B------:R-:W2:Y:S02]  /*01f0*/  LDG.E R5, desc[UR4][R2.64] ;  /* 0x0000000402057981 */ /* 0x000ea4000c1e1900 */
[----:B--2---:R-:W-:-:S05]  /*0200*/  FADD R5, R5, R0 ;  /* 0x0000000005057221 */ /* 0x004fca0000000000 */
[----:B------:R-:W-:Y:S01]  /*0210*/  STG.E desc[UR4][R2.64], R5 ;  /* 0x0000000502007986 */ /* 0x000fe2000c101904 */
[----:B------:R-:W-:Y:S05]  /*0220*/  EXIT ;  /* 0x000000000000794d */ /* 0x000fea0003800000 */
        .weak           $__internal_5_$__cuda_sm3x_div_rn_noftz_f32_slowpath
        .type           $__internal_5_$__cuda_sm3x_div_rn_noftz_f32_slowpath,@function
        .size           $__internal_5_$__cuda_sm3x_div_rn_noftz_f32_slowpath,(.L_x_518 - $__internal_5_$__cuda_sm3x_div_rn_noftz_f32_slowpath)
$__internal_5_$__cuda_sm3x_div_rn_noftz_f32_slowpath:
[----:B------:R-:W0:Y:S01]  /*0230*/  LDC R3, c[0x0][0x390] ;  /* 0x0000e400ff037b82 */ /* 0x000e220000000800 */
[----:B------:R-:W-:Y:S01]  /*0240*/  SHF.R.U32.HI R0, RZ, 0x17, R5 ;  /* 0x00000017ff007819 */ /* 0x000fe20000011605 */
[----:B------:R-:W1:Y:S01]  /*0250*/  LDCU UR6, c[0x0][0x390] ;  /* 0x00007200ff0677ac */ /* 0x000e620008000800 */
[----:B------:R-:W-:Y:S02]  /*0260*/  BSSY.RECONVERGENT B1, `(.L_x_179) ;  /* 0x0000064000017945 */ /* 0x000fe40003800200 */
[----:B------:R-:W-:-:S05]  /*0270*/  LOP3.LUT R7, R0, 0xff, RZ, 0xc0, !PT ;  /* 0x000000ff00077812 */ /* 0x000fca00078ec0ff */
[----:B------:R-:W-:-:S05]  /*0280*/  VIADD R11, R7, 0xffffffff ;  /* 0xffffffff070b7836 */ /* 0x000fca0000000000 */
[----:B------:R-:W-:Y:S01]  /*0290*/  ISETP.GT.U32.AND P0, PT, R11, 0xfd, PT ;  /* 0x000000fd0b00780c */ /* 0x000fe20003f04070 */
[----:B-1----:R-:W-:Y:S01]  /*02a0*/  IMAD.U32 R8, RZ, RZ, UR6 ;  /* 0x00000006ff087e24 */ /* 0x002fe2000f8e00ff */
[----:B0-----:R-:W-:-:S04]  /*02b0*/  SHF.R.U32.HI R0, RZ, 0x17, R3 ;  /* 0x00000017ff007819 */ /* 0x001fc80000011603 */
[----:B------:R-:W-:-:S05]  /*02c0*/  LOP3.LUT R6, R0, 0xff, RZ, 0xc0, !PT ;  /* 0x000000ff00067812 */ /* 0x000fca00078ec0ff */
[----:B------:R-:W-:-:S05]  /*02d0*/  VIADD R10, R6, 0xffffffff ;  /* 0xffffffff060a7836 */ /* 0x000fca0000000000 */
[----:B------:R-:W-:-:S13]  /*02e0*/  ISETP.GT.U32.OR P0, PT, R10, 0xfd, P0 ;  /* 0x000000fd0a00780c */ /* 0x000fda0000704470 */
[----:B------:R-:W-:Y:S01]  /*02f0*/  @!P0 IMAD.MOV.U32 R9, RZ, RZ, RZ ;  /* 0x000000ffff098224 */ /* 0x000fe200078e00ff */
[----:B------:R-:W-:Y:S06]  /*0300*/  @!P0 BRA `(.L_x_180) ;  /* 0x0000000000608947 */ /* 0x000fec0003800000 */
[----:B------:R-:W-:Y:S01]  /*0310*/  FSETP.GTU.FTZ.AND P0, PT, |R3|, +INF , PT ;  /* 0x7f8000000300780b */ /* 0x000fe20003f1c200 */
[----:B------:R-:W-:Y:S01]  /*0320*/  IMAD.MOV.U32 R0, RZ, RZ, R5 ;  /* 0x000000ffff007224 */ /* 0x000fe200078e0005 */
        /* <DEDUP_REMOVED lines=17> */
[----:B------:R-:W-:Y:S02]  /*0440*/  @P0 IMAD.MOV.U32 R9, RZ, RZ, RZ ;  /* 0x000000ffff090224 */ /* 0x000fe400078e00ff */
[----:B------:R-:W-:Y:S01]  /*0450*/  @!P0 FFMA R8, R3, 1.84467440737095516160e+19, RZ ;  /* 0x5f80000003088823 */ /* 0x000fe200000000ff */
[----:B------:R-:W-:Y:S02]  /*0460*/  @!P0 IMAD.MOV.U32 R9, RZ, RZ, -0x40 ;  /* 0xffffffc0ff098424 */ /* 0x000fe400078e00ff */
[----:B------:R-:W-:Y:S02]  /*0470*/  @!P1 FFMA R5, R0, 1.84467440737095516160e+19, RZ ;  /* 0x5f80000000059823 */ /* 0x000fe400000000ff */
[----:B------:R-:W-:-:S07]  /*0480*/  @!P1 VIADD R9, R9, 0x40 ;  /* 0x0000004009099836 */ /* 0x000fce0000000000 */
.L_x_180:
[----:B------:R-:W-:Y:S01]  /*0490*/  LEA R0, R7, 0xc0800000, 0x17 ;  /* 0xc080000007007811 */ /* 0x000fe200078eb8ff */
[----:B------:R-:W-:Y:S01]  /*04a0*/  VIADD R6, R6, 0xffffff81 ;  /* 0xffffff8106067836 */ /* 0x000fe20000000000 */
[----:B------:R-:W-:Y:S03]  /*04b0*/  BSSY.RECONVERGENT B2, `(.L_x_185) ;  /* 0x0000035000027945 */ /* 0x000fe60003800200 */
[----:B------:R-:W-:Y:S02]  /*04c0*/  IMAD.IADD R5, R5, 0x1, -R0 ;  /* 0x0000000105057824 */ /* 0x000fe400078e0a00 */
[C---:B------:R-:W-:Y:S01]  /*04d0*/  IMAD R0, R6.reuse, -0x800000, R8 ;  /* 0xff80000006007824 */ /* 0x040fe200078e0208 */
[----:B------:R-:W-:Y:S01]  /*04e0*/  IADD3 R6, PT, PT, R6, 0x7f, -R7 ;  /* 0x0000007f06067810 */ /* 0x000fe20007ffe807 */
[----:B------:R-:W0:Y:S01]  /*04f0*/  MUFU.RCP R3, R5 ;  /* 0x0000000500037308 */ /* 0x000e220000001000 */
[----:B------:R-:W-:-:S03]  /*0500*/  FADD.FTZ R11, -R5, -RZ ;  /* 0x800000ff050b7221 */ /* 0x000fc60000010100 */
[----:B------:R-:W-:Y:S02]  /*0510*/  IMAD.IADD R6, R6, 0x1, R9 ;  /* 0x0000000106067824 */ /* 0x000fe400078e0209 */
        /* <DEDUP_REMOVED lines=8> */
[----:B------:R-:W-:-:S05]  /*05a0*/  LOP3.LUT R3, R3, 0xff, RZ, 0xc0, !PT ;  /* 0x000000ff03037812 */ /* 0x000fca00078ec0ff */
[----:B------:R-:W-:-:S04]  /*05b0*/  IMAD.IADD R7, R3, 0x1, R6 ;  /* 0x0000000103077824 */ /* 0x000fc800078e0206 */
        /* <DEDUP_REMOVED lines=16> */
[----:B------:R-:W-:Y:S02]  /*06c0*/  VIADD R8, R7, 0x20 ;  /* 0x0000002007087836 */ /* 0x000fe40000000000 */
[----:B------:R-:W-:Y:S01]  /*06d0*/  LOP3.LUT R5, R5, 0x800000, RZ, 0xfc, !PT ;  /* 0x0080000005057812 */ /* 0x000fe200078efcff */
[----:B------:R-:W-:Y:S01]  /*06e0*/  IMAD.MOV R7, RZ, RZ, -R7 ;  /* 0x000000ffff077224 */ /* 0x000fe200078e0a07 */
[----:B------:R-:W-:-:S02]  /*06f0*/  FSETP.NEU.FTZ.AND P0, PT, R3, R6, PT ;  /* 0x000000060300720b */ /* 0x000fc40003f1d000 */
[----:B------:R-:W-:Y:S02]  /*0700*/  SHF.L.U32 R8, R5, R8, RZ ;  /* 0x0000000805087219 */ /* 0x000fe400000006ff */
[----:B------:R-:W-:Y:S02]  /*0710*/  SEL R6, R7, RZ, P2 ;  /* 0x000000ff07067207 */ /* 0x000fe40001000000 */
[----:B------:R-:W-:Y:S02]  /*0720*/  ISETP.NE.AND P1, PT, R8, RZ, P1 ;  /* 0x000000ff0800720c */ /* 0x000fe40000f25270 */
[----:B------:R-:W-:Y:S02]  /*0730*/  SHF.R.U32.HI R6, RZ, R6, R5 ;  /* 0x00000006ff067219 */ /* 0x000fe40000011605 */
[----:B------:R-:W-:Y:S02]  /*0740*/  PLOP3.LUT P0, PT, P0, P1, PT, 0xf8, 0x8f ;  /* 0x00000000008f781c */ /* 0x000fe40000703f70 */
[----:B------:R-:W-:-:S02]  /*0750*/  SHF.R.U32.HI R8, RZ, 0x1, R6 ;  /* 0x00000001ff087819 */ /* 0x000fc40000011606 */
[----:B------:R-:W-:-:S04]  /*0760*/  SEL R3, RZ, 0x1, !P0 ;  /* 0x00000001ff037807 */ /* 0x000fc80004000000 */
[----:B------:R-:W-:-:S04]  /*0770*/  LOP3.LUT R3, R3, 0x1, R8, 0xf8, !PT ;  /* 0x0000000103037812 */ /* 0x000fc800078ef808 */
[----:B------:R-:W-:-:S05]  /*0780*/  LOP3.LUT R3, R3, R6, RZ, 0xc0, !PT ;  /* 0x0000000603037212 */ /* 0x000fca00078ec0ff */
[----:B------:R-:W-:-:S05]  /*0790*/  IMAD.IADD R3, R8, 0x1, R3 ;  /* 0x0000000108037824 */ /* 0x000fca00078e0203 */
[----:B------:R-:W-:Y:S01]  /*07a0*/  LOP3.LUT R0, R3, R0, RZ, 0xfc, !PT ;  /* 0x0000000003007212 */ /* 0x000fe200078efcff */
[----:B------:R-:W-:Y:S06]  /*07b0*/  BRA `(.L_x_188) ;  /* 0x0000000000107947 */ /* 0x000fec0003800000 */
.L_x_187:
[----:B------:R-:W-:-:S04]  /*07c0*/  LOP3.LUT R0, R0, 0x80000000, RZ, 0xc0, !PT ;  /* 0x8000000000007812 */ /* 0x000fc800078ec0ff */
[----:B------:R-:W-:Y:S01]  /*07d0*/  LOP3.LUT R0, R0, 0x7f800000, RZ, 0xfc, !PT ;  /* 0x7f80000000007812 */ /* 0x000fe200078efcff */
[----:B------:R-:W-:Y:S06]  /*07e0*/  BRA `(.L_x_188) ;  /* 0x0000000000047947 */ /* 0x000fec0003800000 */
.L_x_186:
[----:B------:R-:W-:-:S07]  /*07f0*/  IMAD R0, R6, 0x800000, R0 ;  /* 0x0080000006007824 */ /* 0x000fce00078e0200 */
.L_x_188:
[----:B------:R-:W-:Y:S05]  /*0800*/  BSYNC.RECONVERGENT B2 ;  /* 0x0000000000027941 */ /* 0x000fea0003800200 */
.L_x_185:
[----:B------:R-:W-:Y:S05]  /*0810*/  BRA `(.L_x_189) ;  /* 0x0000000000207947 */ /* 0x000fea0003800000 */
.L_x_184:
[----:B------:R-:W-:-:S04]  /*0820*/  LOP3.LUT R0, R5, 0x80000000, R8, 0x48, !PT ;  /* 0x8000000005007812 */ /* 0x000fc800078e4808 */
[----:B------:R-:W-:Y:S01]  /*0830*/  LOP3.LUT R0, R0, 0x7f800000, RZ, 0xfc, !PT ;  /* 0x7f80000000007812 */ /* 0x000fe200078efcff */
[----:B------:R-:W-:Y:S06]  /*0840*/  BRA `(.L_x_189) ;  /* 0x0000000000147947 */ /* 0x000fec0003800000 */
.L_x_183:
[----:B------:R-:W-:Y:S01]  /*0850*/  LOP3.LUT R0, R5, 0x80000000, R8, 0x48, !PT ;  /* 0x8000000005007812 */ /* 0x000fe200078e4808 */
[----:B------:R-:W-:Y:S06]  /*0860*/  BRA `(.L_x_189) ;  /* 0x00000000000c7947 */ /* 0x000fec0003800000 */
.L_x_182:
[----:B------:R-:W0:Y:S01]  /*0870*/  MUFU.RSQ R0, -QNAN ;  /* 0xffc0000000007908 */ /* 0x000e220000001400 */
[----:B------:R-:W-:Y:S05]  /*0880*/  BRA `(.L_x_189) ;  /* 0x0000000000047947 */ /* 0x000fea0003800000 */
.L_x_181:
[----:B------:R-:W-:-:S07]  /*0890*/  FADD.FTZ R0, R0, R3 ;  /* 0x0000000300007221 */ /* 0x000fce0000010000 */
.L_x_189:
[----:B------:R-:W-:Y:S05]  /*08a0*/  BSYNC.RECONVERGENT B1 ;  /* 0x0000000000017941 */ /* 0x000fea0003800200 */
.L_x_179:
[----:B------:R-:W-:-:S04]  /*08b0*/  IMAD.MOV.U32 R5, RZ, RZ, 0x0 ;  /* 0x00000000ff057424 */ /* 0x000fc800078e00ff */
[----:B0-----:R-:W-:Y:S05]  /*08c0*/  RET.REL.NODEC R4 `(scalar_plus_div_kernel) ;  /* 0xfffffff404cc7950 */ /* 0x001fea0003c3ffff */
.L_x_190:
        /* <DEDUP_REMOVED lines=11> */
.L_x_518:


//--------------------- .text.div_plus_scalar_kernel --------------------------
	.section	.text.div_plus_scalar_kernel,"ax",@progbits
	.align	128
        .global         div_plus_scalar_kernel
        .type           div_plus_scalar_kernel,@function
        .size           div_plus_scalar_kernel,(.L_x_519 - div_plus_scalar_kernel)
        .other          div_plus_scalar_kernel,@"STO_CUDA_ENTRY STV_DEFAULT"
div_plus_scalar_kernel:
.text.div_plus_scalar_kernel:
        /* <DEDUP_REMOVED lines=15> */
[----:B-1----:R-:W3:Y:S01]  /*00f0*/  LDG.E R0, desc[UR4][R4.64] ;  /* 0x0000000404007981 */ /* 0x002ee2000c1e1900 */
[----:B------:R-:W-:Y:S01]  /*0100*/  BSSY.RECONVERGENT B0, `(.L_x_191) ;  /* 0x000000c000007945 */ /* 0x000fe20003800200 */
[----:B--2---:R-:W0:Y:S02]  /*0110*/  MUFU.RCP R3, R9 ;  /* 0x0000000900037308 */ /* 0x004e240000001000 */
[----:B0-----:R-:W-:-:S04]  /*0120*/  FFMA R6, R3, -R9, 1 ;  /* 0x3f80000003067423 */ /* 0x001fc80000000809 */
[----:B------:R-:W-:Y:S02]  /*0130*/  FFMA R3, R3, R6, R3 ;  /* 0x0000000603037223 */ /* 0x000fe40000000003 */
[----:B---3--:R-:W0:Y:S02]  /*0140*/  FCHK P0, R0, R9 ;  /* 0x0000000900007302 */ /* 0x008e240000000000 */
[----:B------:R-:W-:-:S04]  /*0150*/  FFMA R6, R0, R3, RZ ;  /* 0x0000000300067223 */ /* 0x000fc800000000ff */
[----:B------:R-:W-:-:S04]  /*0160*/  FFMA R7, R6, -R9, R0 ;  /* 0x8000000906077223 */ /* 0x000fc80000000000 */
[----:B------:R-:W-:Y:S01]  /*0170*/  FFMA R6, R3, R7, R6 ;  /* 0x0000000703067223 */ /* 0x000fe20000000006 */
[----:B0-----:R-:W-:Y:S06]  /*0180*/  @!P0 BRA `(.L_x_192) ;  /* 0x00000000000c8947 */ /* 0x001fec0003800000 */
[----:B------:R-:W-:-:S07]  /*0190*/  MOV R4, 0x1b0 ;  /* 0x000001b000047802 */ /* 0x000fce0000000f00 */
[----:B------:R-:W-:Y:S05]  /*01a0*/  CALL.REL.NOINC `($__internal_6_$__cuda_sm3x_div_rn_noftz_f32_slowpath) ;  /* 0x0000000000207944 */ /* 0x000fea0003c00000 */
[----:B------:R-:W-:-:S07]  /*01b0*/  IMAD.MOV.U32 R6, RZ, RZ, R0 ;  /* 0x000000ffff067224 */ /* 0x000fce00078e0000 */
.L_x_192:
[----:B------:R-:W-:Y:S05]  /*01c0*/  BSYNC.RECONVERGENT B0 ;  /* 0x0000000000007941 */ /* 0x000fea0003800200 */
.L_x_191:
[----:B------:R-:W0:Y:S02]  /*01d0*/  LDC.64 R4, c[0x0][0x398] ;  /* 0x0000e600ff047b82 */ /* 0x000e240000000a00 */
[----:B0-----:R-:W-:-:S05]  /*01e0*/  IMAD.WIDE R2, R2, 0x4, R4 ;  /* 0x0000000402027825 */ /* 0x001fca00078e0204 */
[----:B------:R-:W2:Y:S02]  /*01f0*/  LDG.E R5, desc[UR4][R2.64] ;  /* 0x0000000402057981 */ /* 0x000ea4000c1e1900 */
[----:B--2---:R-:W-:-:S05]  /*0200*/  FADD R5, R5, R6 ;  /* 0x0000000605057221 */ /* 0x004fca0000000000 */
[----:B------:R-:W-:Y:S01]  /*0210*/  STG.E desc[UR4][R2.64], R5 ;  /* 0x0000000502007986 */ /* 0x000fe2000c101904 */
[----:B------:R-:W-:Y:S05]  /*0220*/  EXIT ;  /* 0x000000000000794d */ /* 0x000fea0003800000 */
        .weak           $__internal_6_$__cuda_sm3x_div_rn_noftz_f32_slowpath
        .type           $__internal_6_$__cuda_sm3x_div_rn_noftz_f32_slowpath,@function
        .size           $__internal_6_$__cuda_sm3x_div_rn_noftz_f32_slowpath,(.L_x_519 - $__internal_6_$__cuda_sm3x_div_rn_noftz_f32_slowpath)
$__internal_6_$__cuda_sm3x_div_rn_noftz_f32_slowpath:
[----:B------:R-:W0:Y:S01]  /*0230*/  LDC R3, c[0x0][0x390] ;  /* 0x0000e400ff037b82 */ /* 0x000e220000000800 */
[--C-:B------:R-:W-:Y:S01]  /*0240*/  SHF.R.U32.HI R5, RZ, 0x17, R0.reuse ;  /* 0x00000017ff057819 */ /* 0x100fe20000011600 */
[----:B------:R-:W1:Y:S01]  /*0250*/  LDCU UR6, c[0x0][0x390] ;  /* 0x00007200ff0677ac */ /* 0x000e620008000800 */
[----:B------:R-:W-:Y:S01]  /*0260*/  BSSY.RECONVERGENT B1, `(.L_x_193) ;  /* 0x0000064000017945 */ /* 0x000fe20003800200 */
[----:B------:R-:W-:Y:S01]  /*0270*/  IMAD.MOV.U32 R7, RZ, RZ, R0 ;  /* 0x000000ffff077224 */ /* 0x000fe200078e0000 */
[----:B------:R-:W-:-:S05]  /*0280*/  LOP3.LUT R5, R5, 0xff, RZ, 0xc0, !PT ;  /* 0x000000ff05057812 */ /* 0x000fca00078ec0ff */
[----:B------:R-:W-:Y:S02]  /*0290*/  VIADD R10, R5, 0xffffffff ;  /* 0xffffffff050a7836 */ /* 0x000fe40000000000 */
[----:B-1----:R-:W-:Y:S01]  /*02a0*/  IMAD.U32 R8, RZ, RZ, UR6 ;  /* 0x00000006ff087e24 */ /* 0x002fe2000f8e00ff */
[----:B0-----:R-:W-:-:S04]  /*02b0*/  SHF.R.U32.HI R6, RZ, 0x17, R3 ;  /* 0x00000017ff067819 */ /* 0x001fc80000011603 */
[----:B------:R-:W-:-:S05]  /*02c0*/  LOP3.LUT R6, R6, 0xff, RZ, 0xc0, !PT ;  /* 0x000000ff06067812 */ /* 0x000fca00078ec0ff */
[----:B------:R-:W-:-:S05]  /*02d0*/  VIADD R11, R6, 0xffffffff ;  /* 0xffffffff060b7836 */ /* 0x000fca0000000000 */
[----:B------:R-:W-:-:S04]  /*02e0*/  ISETP.GT.U32.AND P0, PT, R11, 0xfd, PT ;  /* 0x000000fd0b00780c */ /* 0x000fc80003f04070 */
[----:B------:R-:W-:-:S13]  /*02f0*/  ISETP.GT.U32.OR P0, PT, R10, 0xfd, P0 ;  /* 0x000000fd0a00780c */ /* 0x000fda0000704470 */
[----:B------:R-:W-:Y:S01]  /*0300*/  @!P0 IMAD.MOV.U32 R9, RZ, RZ, RZ ;  /* 0x000000ffff098224 */ /* 0x000fe200078e00ff */
        /* <DEDUP_REMOVED lines=24> */
.L_x_194:
[----:B------:R-:W-:Y:S01]  /*0490*/  LEA R3, R6, 0xc0800000, 0x17 ;  /* 0xc080000006037811 */ /* 0x000fe200078eb8ff */
[----:B------:R-:W-:Y:S01]  /*04a0*/  VIADD R5, R5, 0xffffff81 ;  /* 0xffffff8105057836 */ /* 0x000fe20000000000 */
[----:B------:R-:W-:Y:S03]  /*04b0*/  BSSY.RECONVERGENT B2, `(.L_x_199) ;  /* 0x0000035000027945 */ /* 0x000fe60003800200 */
[----:B------:R-:W-:Y:S01]  /*04c0*/  IMAD.IADD R3, R8, 0x1, -R3 ;  /* 0x0000000108037824 */ /* 0x000fe200078e0a03 */
[C---:B------:R-:W-:Y:S01]  /*04d0*/  IADD3 R6, PT, PT, R5.reuse, 0x7f, -R6 ;  /* 0x0000007f05067810 */ /* 0x040fe20007ffe806 */
[----:B------:R-:W-:Y:S02]  /*04e0*/  IMAD R0, R5, -0x800000, R7 ;  /* 0xff80000005007824 */ /* 0x000fe400078e0207 */
[----:B------:R-:W0:Y:S01]  /*04f0*/  MUFU.RCP R8, R3 ;  /* 0x0000000300087308 */ /* 0x000e220000001000 */
[----:B------:R-:W-:Y:S01]  /*0500*/  FADD.FTZ R11, -R3, -RZ ;  /* 0x800000ff030b7221 */ /* 0x000fe20000010100 */
[----:B------:R-:W-:-:S03]  /*0510*/  IMAD.IADD R6, R6, 0x1, R9 ;  /* 0x0000000106067824 */ /* 0x000fc600078e0209 */
        /* <DEDUP_REMOVED lines=42> */
.L_x_201:
[----:B------:R-:W-:-:S04]  /*07c0*/  LOP3.LUT R0, R0, 0x80000000, RZ, 0xc0, !PT ;  /* 0x8000000000007812 */ /* 0x000fc800078ec0ff */
[----:B------:R-:W-:Y:S01]  /*07d0*/  LOP3.LUT R0, R0, 0x7f800000, RZ, 0xfc, !PT ;  /* 0x7f80000000007812 */ /* 0x000fe200078efcff */
[----:B------:R-:W-:Y:S06]  /*07e0*/  BRA `(.L_x_202) ;  /* 0x0000000000047947 */ /* 0x000fec0003800000 */
.L_x_200:
[----:B------:R-:W-:-:S07]  /*07f0*/  IMAD R0, R6, 0x800000, R0 ;  /* 0x0080000006007824 */ /* 0x000fce00078e0200 */
.L_x_202:
[----:B------:R-:W-:Y:S05]  /*0800*/  BSYNC.RECONVERGENT B2 ;  /* 0x0000000000027941 */ /* 0x000fea0003800200 */
.L_x_199:
[----:B------:R-:W-:Y:S05]  /*0810*/  BRA `(.L_x_203) ;  /* 0x0000000000207947 */ /* 0x000fea0003800000 */
.L_x_198:
[----:B------:R-:W-:-:S04]  /*0820*/  LOP3.LUT R0, R8, 0x80000000, R7, 0x48, !PT ;  /* 0x8000000008007812 */ /* 0x000fc800078e4807 */
[----:B------:R-:W-:Y:S01]  /*0830*/  LOP3.LUT R0, R0, 0x7f800000, RZ, 0xfc, !PT ;  /* 0x7f80000000007812 */ /* 0x000fe200078efcff */
[----:B------:R-:W-:Y:S06]  /*0840*/  BRA `(.L_x_203) ;  /* 0x0000000000147947 */ /* 0x000fec0003800000 */
.L_x_197:
[----:B------:R-:W-:Y:S01]  /*0850*/  LOP3.LUT R0, R8, 0x80000000, R7, 0x48, !PT ;  /* 0x8000000008007812 */ /* 0x000fe200078e4807 */
[----:B------:R-:W-:Y:S06]  /*0860*/  BRA `(.L_x_203) ;  /* 0x00000000000c7947 */ /* 0x000fec0003800000 */
.L_x_196:
[----:B------:R-:W0:Y:S01]  /*0870*/  MUFU.RSQ R0, -QNAN ;  /* 0xffc0000000007908 */ /* 0x000e220000001400 */
[----:B------:R-:W-:Y:S05]  /*0880*/  BRA `(.L_x_203) ;  /* 0x0000000000047947 */ /* 0x000fea0003800000 */
.L_x_195:
[----:B------:R-:W-:-:S07]  /*0890*/  FADD.FTZ R0, R0, R3 ;  /* 0x0000000300007221 */ /* 0x000fce0000010000 */
.L_x_203:
[----:B------:R-:W-:Y:S05]  /*08a0*/  BSYNC.RECONVERGENT B1 ;  /* 0x0000000000017941 */ /* 0x000fea0003800200 */
.L_x_193:
[----:B------:R-:W-:-:S04]  /*08b0*/  IMAD.MOV.U32 R5, RZ, RZ, 0x0 ;  /* 0x00000000ff057424 */ /* 0x000fc800078e00ff */
[----:B0-----:R-:W-:Y:S05]  /*08c0*/  RET.REL.NODEC R4 `(div_plus_scalar_kernel) ;  /* 0xfffffff404cc7950 */ /* 0x001fea0003c3ffff */
.L_x_204:
        /* <DEDUP_REMOVED lines=11> */
.L_x_519:


//--------------------- .text.div_plus_axis_kernel --------------------------
	.section	.text.div_plus_axis_kernel,"ax",@progbits
	.align	128
        .global         div_plus_axis_kernel
        .type           div_plus_axis_kernel,@function
        .size           div_plus_axis_kernel,(.L_x_520 - div_plus_axis_kernel)
        .other          div_plus_axis_kernel,@"STO_CUDA_ENTRY STV_DEFAULT"
div_plus_axis_kernel:
.text.div_plus_axis_kernel:
        /* <DEDUP_REMOVED lines=11> */
[----:B------:R-:W0:Y:S01]  /*00b0*/  LDC R9, c[0x0][0x3a0] ;  /* 0x0000e800ff097b82 */ /* 0x000e220000000800 */
[----:B------:R-:W1:Y:S01]  /*00c0*/  LDCU.64 UR4, c[0x0][0x358] ;  /* 0x00006b00ff0477ac */ /* 0x000e620008000a00 */
[----:B0-----:R-:W-:-:S04]  /*00d0*/  IABS R3, R9 ;  /* 0x0000000900037213 */ /* 0x001fc80000000000 */
[----:B------:R-:W0:Y:S08]  /*00e0*/  I2F.RP R0, R3 ;  /* 0x0000000300007306 */ /* 0x000e300000209400 */
[----:B0-----:R-:W0:Y:S02]  /*00f0*/  MUFU.RCP R0, R0 ;  /* 0x0000000000007308 */ /* 0x001e240000001000 */
[----:B0-----:R-:W-:-:S06]  /*0100*/  VIADD R4, R0, 0xffffffe ;  /* 0x0ffffffe00047836 */ /* 0x001fcc0000000000 */
[----:B------:R0:W2:Y:S02]  /*0110*/  F2I.FTZ.U32.TRUNC.NTZ R5, R4 ;  /* 0x0000000400057305 */ /* 0x0000a4000021f000 */
[----:B0-----:R-:W-:Y:S02]  /*0120*/  IMAD.MOV.U32 R4, RZ, RZ, RZ ;  /* 0x000000ffff047224 */ /* 0x001fe400078e00ff */
[----:B--2---:R-:W-:-:S04]  /*0130*/  IMAD.MOV R6, RZ, RZ, -R5 ;  /* 0x000000ffff067224 */ /* 0x004fc800078e0a05 */
[----:B------:R-:W-:Y:S01]  /*0140*/  IMAD R7, R6, R3, RZ ;  /* 0x0000000306077224 */ /* 0x000fe200078e02ff */
[----:B------:R-:W-:-:S03]  /*0150*/  IABS R6, R2 ;  /* 0x0000000200067213 */ /* 0x000fc60000000000 */
[----:B------:R-:W-:-:S06]  /*0160*/  IMAD.HI.U32 R5, R5, R7, R4 ;  /* 0x0000000705057227 */ /* 0x000fcc00078e0004 */
[----:B------:R-:W-:-:S04]  /*0170*/  IMAD.HI.U32 R5, R5, R6, RZ ;  /* 0x0000000605057227 */ /* 0x000fc800078e00ff */
[----:B------:R-:W-:-:S04]  /*0180*/  IMAD.MOV R0, RZ, RZ, -R5 ;  /* 0x000000ffff007224 */ /* 0x000fc800078e0a05 */
[C---:B------:R-:W-:Y:S02]  /*0190*/  IMAD R0, R3.reuse, R0, R6 ;  /* 0x0000000003007224 */ /* 0x040fe400078e0206 */
[----:B------:R-:W0:Y:S03]  /*01a0*/  LDC.64 R6, c[0x0][0x390] ;  /* 0x0000e400ff067b82 */ /* 0x000e260000000a00 */
[----:B------:R-:W-:-:S13]  /*01b0*/  ISETP.GT.U32.AND P2, PT, R3, R0, PT ;  /* 0x000000000300720c */ /* 0x000fda0003f44070 */
[----:B------:R-:W-:Y:S02]  /*01c0*/  @!P2 IMAD.IADD R0, R0, 0x1, -R3 ;  /* 0x000000010000a824 */ /* 0x000fe400078e0a03 */
[----:B------:R-:W-:Y:S01]  /*01d0*/  @!P2 VIADD R5, R5, 0x1 ;  /* 0x000000010505a836 */ /* 0x000fe20000000000 */
[----:B------:R-:W-:Y:S02]  /*01e0*/  ISETP.NE.AND P2, PT, R9, RZ, PT ;  /* 0x000000ff0900720c */ /* 0x000fe40003f45270 */
[----:B------:R-:W-:Y:S02]  /*01f0*/  ISETP.GE.U32.AND P0, PT, R0, R3, PT ;  /* 0x000000030000720c */ /* 0x000fe40003f06070 */
[----:B------:R-:W-:-:S04]  /*0200*/  LOP3.LUT R0, R2, R9, RZ, 0x3c, !PT ;  /* 0x0000000902007212 */ /* 0x000fc800078e3cff */
[----:B------:R-:W-:-:S07]  /*0210*/  ISETP.GE.AND P1, PT, R0, RZ, PT ;  /* 0x000000ff0000720c */ /* 0x000fce0003f26270 */
[----:B------:R-:W-:-:S04]  /*0220*/  @P0 VIADD R5, R5, 0x1 ;  /* 0x0000000105050836 */ /* 0x000fc80000000000 */
[----:B------:R-:W-:Y:S02]  /*0230*/  IMAD.MOV.U32 R3, RZ, RZ, R5 ;  /* 0x000000ffff037224 */ /* 0x000fe400078e0005 */
[----:B------:R-:W2:Y:S02]  /*0240*/  LDC.64 R4, c[0x0][0x388] ;  /* 0x0000e200ff047b82 */ /* 0x000ea40000000a00 */
[----:B------:R-:W-:Y:S01]  /*0250*/  @!P1 IMAD.MOV R3, RZ, RZ, -R3 ;  /* 0x000000ffff039224 */ /* 0x000fe200078e0a03 */
[----:B------:R-:W-:-:S05]  /*0260*/  @!P2 LOP3.LUT R3, RZ, R9, RZ, 0x33, !PT ;  /* 0x00000009ff03a212 */ /* 0x000fca00078e33ff */
[----:B0-----:R-:W-:-:S06]  /*0270*/  IMAD.WIDE R6, R3, 0x4, R6 ;  /* 0x0000000403067825 */ /* 0x001fcc00078e0206 */
[----:B-1----:R-:W3:Y:S01]  /*0280*/  LDG.E R7, desc[UR4][R6.64] ;  /* 0x0000000406077981 */ /* 0x002ee2000c1e1900 */
[----:B--2---:R-:W-:-:S05]  /*0290*/  IMAD.WIDE R4, R2, 0x4, R4 ;  /* 0x0000000402047825 */ /* 0x004fca00078e0204 */
[----:B------:R-:W2:Y:S01]  /*02a0*/  LDG.E R0, desc[UR4][R4.64] ;  /* 0x0000000404007981 */ /* 0x000ea2000c1e1900 */
[----:B------:R-:W-:Y:S01]  /*02b0*/  BSSY.RECONVERGENT B0, `(.L_x_205) ;  /* 0x000000c000007945 */ /* 0x000fe20003800200 */
[----:B---3--:R-:W0:Y:S08]  /*02c0*/  MUFU.RCP R3, R7 ;  /* 0x0000000700037308 */ /* 0x008e300000001000 */
[----:B--2---:R-:W1:Y:S01]  /*02d0*/  FCHK P0, R0, R7 ;  /* 0x0000000700007302 */ /* 0x004e620000000000 */
[----:B0-----:R-:W-:-:S04]  /*02e0*/  FFMA R8, -R7, R3, 1 ;  /* 0x3f80000007087423 */ /* 0x001fc80000000103 */
[----:B------:R-:W-:-:S04]  /*02f0*/  FFMA R3, R3, R8, R3 ;  /* 0x0000000803037223 */ /* 0x000fc80000000003 */
[----:B------:R-:W-:-:S04]  /*0300*/  FFMA R8, R0, R3, RZ ;  /* 0x0000000300087223 */ /* 0x000fc800000000ff */
[----:B------:R-:W-:-:S04]  /*0310*/  FFMA R9, -R7, R8, R0 ;  /* 0x0000000807097223 */ /* 0x000fc80000000100 */
[----:B------:R-:W-:Y:S01]  /*0320*/  FFMA R8, R3, R9, R8 ;  /* 0x0000000903087223 */ /* 0x000fe20000000008 */
[----:B-1----:R-:W-:Y:S06]  /*0330*/  @!P0 BRA `(.L_x_206) ;  /* 0x00000000000c8947 */ /* 0x002fec0003800000 */
[----:B------:R-:W-:-:S07]  /*0340*/  MOV R4, 0x360 ;  /* 0x0000036000047802 */ /* 0x000fce0000000f00 */
[----:B------:R-:W-:Y:S05]  /*0350*/  CALL.REL.NOINC `($__internal_7_$__cuda_sm3x_div_rn_noftz_f32_slowpath) ;  /* 0x0000000000207944 */ /* 0x000fea0003c00000 */
[----:B------:R-:W-:-:S07]  /*0360*/  IMAD.MOV.U32 R8, RZ, RZ, R0 ;  /* 0x000000ffff087224 */ /* 0x000fce00078e0000 */
.L_x_206:
[----:B------:R-:W-:Y:S05]  /*0370*/  BSYNC.RECONVERGENT B0 ;  /* 0x0000000000007941 */ /* 0x000fea0003800200 */
.L_x_205:
[----:B------:R-:W0:Y:S02]  /*0380*/  LDC.64 R4, c[0x0][0x398] ;  /* 0x0000e600ff047b82 */ /* 0x000e240000000a00 */
[----:B0-----:R-:W-:-:S05]  /*0390*/  IMAD.WIDE R2, R2, 0x4, R4 ;  /* 0x0000000402027825 */ /* 0x001fca00078e0204 */
[----:B------:R-:W2:Y:S02]  /*03a0*/  LDG.E R5, desc[UR4][R2.64] ;  /* 0x0000000402057981 */ /* 0x000ea4000c1e1900 */
[----:B--2---:R-:W-:-:S05]  /*03b0*/  FADD R5, R5, R8 ;  /* 0x0000000805057221 */ /* 0x004fca0000000000 */
[----:B------:R-:W-:Y:S01]  /*03c0*/  STG.E desc[UR4][R2.64], R5 ;  /* 0x0000000502007986 */ /* 0x000fe2000c101904 */
[----:B------:R-:W-:Y:S05]  /*03d0*/  EXIT ;  /* 0x000000000000794d */ /* 0x000fea0003800000 */
        .weak           $__internal_7_$__cuda_sm3x_div_rn_noftz_f32_slowpath
        .type           $__internal_7_$__cuda_sm3x_div_rn_noftz_f32_slowpath,@function
        .size           $__internal_7_$__cuda_sm3x_div_rn_noftz_f32_slowpath,(.L_x_520 - $__internal_7_$__cuda_sm3x_div_rn_noftz_f32_slowpath)
$__internal_7_$__cuda_sm3x_div_rn_noftz_f32_slowpath:
[----:B------:R-:W-:Y:S01]  /*03e0*/  SHF.R.U32.HI R5, RZ, 0x17, R7 ;  /* 0x00000017ff057819 */ /* 0x000fe20000011607 */
[----:B------:R-:W-:Y:S01]  /*03f0*/  BSSY.RECONVERGENT B1, `(.L_x_207) ;  /* 0x0000064000017945 */ /* 0x000fe20003800200 */
[--C-:B------:R-:W-:Y:S01]  /*0400*/  SHF.R.U32.HI R3, RZ, 0x17, R0.reuse ;  /* 0x00000017ff037819 */ /* 0x100fe20000011600 */
[----:B------:R-:W-:Y:S01]  /*0410*/  IMAD.MOV.U32 R6, RZ, RZ, R0 ;  /* 0x000000ffff067224 */ /* 0x000fe200078e0000 */
[----:B------:R-:W-:Y:S02]  /*0420*/  LOP3.LUT R12, R5, 0xff, RZ, 0xc0, !PT ;  /* 0x000000ff050c7812 */ /* 0x000fe400078ec0ff */
[----:B------:R-:W-:-:S03]  /*0430*/  LOP3.LUT R5, R3, 0xff, RZ, 0xc0, !PT ;  /* 0x000000ff03057812 */ /* 0x000fc600078ec0ff */
[----:B------:R-:W-:Y:S02]  /*0440*/  VIADD R10, R12, 0xffffffff ;  /* 0xffffffff0c0a7836 */ /* 0x000fe40000000000 */
[----:B------:R-:W-:-:S03]  /*0450*/  VIADD R9, R5, 0xffffffff ;  /* 0xffffffff05097836 */ /* 0x000fc60000000000 */
[----:B------:R-:W-:-:S04]  /*0460*/  ISETP.GT.U32.AND P0, PT, R10, 0xfd, PT ;  /* 0x000000fd0a00780c */ /* 0x000fc80003f04070 */
        /* <DEDUP_REMOVED lines=27> */
.L_x_208:
        /* <DEDUP_REMOVED lines=29> */
[CC--:B------:R-:W-:Y:S01]  /*07f0*/  FFMA.RZ R3, R10.reuse, R6.reuse, R11 ;  /* 0x000000060a037223 */ /* 0x0c0fe2000000c00b */
[C---:B------:R-:W-:Y:S01]  /*0800*/  VIADD R8, R7.reuse, 0x20 ;  /* 0x0000002007087836 */ /* 0x040fe20000000000 */
[C---:B------:R-:W-:Y:S02]  /*0810*/  ISETP.NE.AND P2, PT, R7.reuse, RZ, PT ;  /* 0x000000ff0700720c */ /* 0x040fe40003f45270 */
[----:B------:R-:W-:Y:S01]  /*0820*/  ISETP.NE.AND P1, PT, R7, RZ, PT ;  /* 0x000000ff0700720c */ /* 0x000fe20003f25270 */
[----:B------:R-:W-:Y:S01]  /*0830*/  IMAD.MOV R7, RZ, RZ, -R7 ;  /* 0x000000ffff077224 */ /* 0x000fe200078e0a07 */
[----:B------:R-:W-:Y:S01]  /*0840*/  LOP3.LUT R5, R3, 0x7fffff, RZ, 0xc0, !PT ;  /* 0x007fffff03057812 */ /* 0x000fe200078ec0ff */
[CCC-:B------:R-:W-:Y:S01]  /*0850*/  FFMA.RP R3, R10.reuse, R6.reuse, R11.reuse ;  /* 0x000000060a037223 */ /* 0x1c0fe2000000800b */
[----:B------:R-:W-:Y:S02]  /*0860*/  FFMA.RM R6, R10, R6, R11 ;  /* 0x000000060a067223 */ /* 0x000fe4000000400b */
[----:B------:R-:W-:-:S03]  /*0870*/  LOP3.LUT R5, R5, 0x800000, RZ, 0xfc, !PT ;  /* 0x0080000005057812 */ /* 0x000fc600078efcff */
[----:B------:R-:W-:Y:S02]  /*0880*/  FSETP.NEU.FTZ.AND P0, PT, R3, R6, PT ;  /* 0x000000060300720b */ /* 0x000fe40003f1d000 */
[----:B------:R-:W-:Y:S02]  /*0890*/  SHF.L.U32 R8, R5, R8, RZ ;  /* 0x0000000805087219 */ /* 0x000fe400000006ff */
[----:B------:R-:W-:Y:S02]  /*08a0*/  SEL R6, R7, RZ, P2 ;  /* 0x000000ff07067207 */ /* 0x000fe40001000000 */
[----:B------:R-:W-:Y:S02]  /*08b0*/  ISETP.NE.AND P1, PT, R8, RZ, P1 ;  /* 0x000000ff0800720c */ /* 0x000fe40000f25270 */
[----:B------:R-:W-:Y:S02]  /*08c0*/  SHF.R.U32.HI R6, RZ, R6, R5 ;  /* 0x00000006ff067219 */ /* 0x000fe40000011605 */
[----:B------:R-:W-:-:S02]  /*08d0*/  PLOP3.LUT P0, PT, P0, P1, PT, 0xf8, 0x8f ;  /* 0x00000000008f781c */ /* 0x000fc40000703f70 */
[----:B------:R-:W-:Y:S02]  /*08e0*/  SHF.R.U32.HI R8, RZ, 0x1, R6 ;  /* 0x00000001ff087819 */ /* 0x000fe40000011606 */
[----:B------:R-:W-:-:S04]  /*08f0*/  SEL R3, RZ, 0x1, !P0 ;  /* 0x00000001ff037807 */ /* 0x000fc80004000000 */
[----:B------:R-:W-:-:S04]  /*0900*/  LOP3.LUT R3, R3, 0x1, R8, 0xf8, !PT ;  /* 0x0000000103037812 */ /* 0x000fc800078ef808 */
[----:B------:R-:W-:-:S05]  /*0910*/  LOP3.LUT R3, R3, R6, RZ, 0xc0, !PT ;  /* 0x0000000603037212 */ /* 0x000fca00078ec0ff */
[----:B------:R-:W-:-:S05]  /*0920*/  IMAD.IADD R3, R8, 0x1, R3 ;  /* 0x0000000108037824 */ /* 0x000fca00078e0203 */
[----:B------:R-:W-:Y:S01]  /*0930*/  LOP3.LUT R0, R3, R0, RZ, 0xfc, !PT ;  /* 0x0000000003007212 */ /* 0x000fe200078efcff */
[----:B------:R-:W-:Y:S06]  /*0940*/  BRA `(.L_x_216) ;  /* 0x0000000000107947 */ /* 0x000fec0003800000 */
.L_x_215:
[----:B------:R-:W-:-:S04]  /*0950*/  LOP3.LUT R0, R0, 0x80000000, RZ, 0xc0, !PT ;  /* 0x8000000000007812 */ /* 0x000fc800078ec0ff */
[----:B------:R-:W-:Y:S01]  /*0960*/  LOP3.LUT R0, R0, 0x7f800000, RZ, 0xfc, !PT ;  /* 0x7f80000000007812 */ /* 0x000fe200078efcff */
[----:B------:R-:W-:Y:S06]  /*0970*/  BRA `(.L_x_216) ;  /* 0x0000000000047947 */ /* 0x000fec0003800000 */
.L_x_214:
[----:B------:R-:W-:-:S07]  /*0980*/  IMAD R0, R5, 0x800000, R0 ;  /* 0x0080000005007824 */ /* 0x000fce00078e0200 */
.L_x_216:
[----:B------:R-:W-:Y:S05]  /*0990*/  BSYNC.RECONVERGENT B2 ;  /* 0x0000000000027941 */ /* 0x000fea0003800200 */
.L_x_213:
[----:B------:R-:W-:Y:S05]  /*09a0*/  BRA `(.L_x_217) ;  /* 0x0000000000207947 */ /* 0x000fea0003800000 */
.L_x_212:
[----:B------:R-:W-:-:S04]  /*09b0*/  LOP3.LUT R0, R7, 0x80000000, R6, 0x48, !PT ;  /* 0x8000000007007812 */ /* 0x000fc800078e4806 */
[----:B------:R-:W-:Y:S01]  /*09c0*/  LOP3.LUT R0, R0, 0x7f800000, RZ, 0xfc, !PT ;  /* 0x7f80000000007812 */ /* 0x000fe200078efcff */
[----:B------:R-:W-:Y:S06]  /*09d0*/  BRA `(.L_x_217) ;  /* 0x0000000000147947 */ /* 0x000fec0003800000 */
.L_x_211:
[----:B------:R-:W-:Y:S01]  /*09e0*/  LOP3.LUT R0, R7, 0x80000000, R6, 0x48, !PT ;  /* 0x8000000007007812 */ /* 0x000fe200078e4806 */
[----:B------:R-:W-:Y:S06]  /*09f0*/  BRA `(.L_x_217) ;  /* 0x00000000000c7947 */ /* 0x000fec0003800000 */
.L_x_210:
[----:B------:R-:W0:Y:S01]  /*0a00*/  MUFU.RSQ R0, -QNAN ;  /* 0xffc0000000007908 */ /* 0x000e220000001400 */
[----:B------:R-:W-:Y:S05]  /*0a10*/  BRA `(.L_x_217) ;  /* 0x0000000000047947 */ /* 0x000fea0003800000 */
.L_x_209:
[----:B------:R-:W-:-:S07]  /*0a20*/  FADD.FTZ R0, R0, R3 ;  /* 0x0000000300007221 */ /* 0x000fce0000010000 */
.L_x_217:
[----:B------:R-:W-:Y:S05]  /*0a30*/  BSYNC.RECONVERGENT B1 ;  /* 0x0000000000017941 */ /* 0x000fea0003800200 */
.L_x_207:
[----:B------:R-:W-:-:S04]  /*0a40*/  IMAD.MOV.U32 R5, RZ, RZ, 0x0 ;  /* 0x00000000ff057424 */ /* 0x000fc800078e00ff */
[----:B0-----:R-:W-:Y:S05]  /*0a50*/  RET.REL.NODEC R4 `(div_plus_axis_kernel) ;  /* 0xfffffff404687950 */ /* 0x001fea0003c3ffff */
.L_x_218:
        /* <DEDUP_REMOVED lines=10> */
.L_x_520:


//--------------------- .text.div_plus_kernel     --------------------------
	.section	.text.div_plus_kernel,"ax",@progbits
	.align	128
        .global         div_plus_kernel
        .type           div_plus_kernel,@function
        .size           div_plus_kernel,(.L_x_521 - div_plus_kernel)
        .other          div_plus_kernel,@"STO_CUDA_ENTRY STV_DEFAULT"
div_plus_kernel:
.text.div_plus_kernel:
        /* <DEDUP_REMOVED lines=14> */
[----:B0-----:R-:W-:-:S05]  /*00e0*/  IMAD.WIDE R6, R2, 0x4, R6 ;  /* 0x0000000402067825 */ /* 0x001fca00078e0206 */
        /* <DEDUP_REMOVED lines=13> */
[----:B------:R-:W-:Y:S05]  /*01c0*/  CALL.REL.NOINC `($__internal_8_$__cuda_sm3x_div_rn_noftz_f32_slowpath) ;  /* 0x0000000000207944 */ /* 0x000fea0003c00000 */
[----:B------:R-:W-:-:S07]  /*01d0*/  IMAD.MOV.U32 R8, RZ, RZ, R0 ;  /* 0x000000ffff087224 */ /* 0x000fce00078e0000 */
.L_x_220:
[----:B------:R-:W-:Y:S05]  /*01e0*/  BSYNC.RECONVERGENT B0 ;  /* 0x0000000000007941 */ /* 0x000fea0003800200 */
.L_x_219:
[----:B------:R-:W0:Y:S02]  /*01f0*/  LDC.64 R4, c[0x0][0x398] ;  /* 0x0000e600ff047b82 */ /* 0x000e240000000a00 */
[----:B0-----:R-:W-:-:S05]  /*0200*/  IMAD.WIDE R2, R2, 0x4, R4 ;  /* 0x0000000402027825 */ /* 0x001fca00078e0204 */
[----:B------:R-:W2:Y:S02]  /*0210*/  LDG.E R5, desc[UR4][R2.64] ;  /* 0x0000000402057981 */ /* 0x000ea4000c1e1900 */
[----:B--2---:R-:W-:-:S05]  /*0220*/  FADD R5, R5, R8 ;  /* 0x0000000805057221 */ /* 0x004fca0000000000 */
[----:B------:R-:W-:Y:S01]  /*0230*/  STG.E desc[UR4][R2.64], R5 ;  /* 0x0000000502007986 */ /* 0x000fe2000c101904 */
[----:B------:R-:W-:Y:S05]  /*0240*/  EXIT ;  /* 0x000000000000794d */ /* 0x000fea0003800000 */
        .weak           $__internal_8_$__cuda_sm3x_div_rn_noftz_f32_slowpath
        .type           $__internal_8_$__cuda_sm3x_div_rn_noftz_f32_slowpath,@function
        .size           $__internal_8_$__cuda_sm3x_div_rn_noftz_f32_slowpath,(.L_x_521 - $__internal_8_$__cuda_sm3x_div_rn_noftz_f32_slowpath)
$__internal_8_$__cuda_sm3x_div_rn_noftz_f32_slowpath:
[--C-:B------:R-:W-:Y:S01]  /*0250*/  SHF.R.U32.HI R6, RZ, 0x17, R3.reuse ;  /* 0x00000017ff067819 */ /* 0x100fe20000011603 */
[----:B------:R-:W-:Y:S01]  /*0260*/  BSSY.RECONVERGENT B1, `(.L_x_221) ;  /* 0x0000064000017945 */ /* 0x000fe20003800200 */
[--C-:B------:R-:W-:Y:S01]  /*0270*/  SHF.R.U32.HI R5, RZ, 0x17, R0.reuse ;  /* 0x00000017ff057819 */ /* 0x100fe20000011600 */
[----:B------:R-:W-:Y:S01]  /*0280*/  IMAD.MOV.U32 R7, RZ, RZ, R0 ;  /* 0x000000ffff077224 */ /* 0x000fe200078e0000 */
[----:B------:R-:W-:Y:S01]  /*0290*/  LOP3.LUT R6, R6, 0xff, RZ, 0xc0, !PT ;  /* 0x000000ff06067812 */ /* 0x000fe200078ec0ff */
[----:B------:R-:W-:Y:S01]  /*02a0*/  IMAD.MOV.U32 R8, RZ, RZ, R3 ;  /* 0x000000ffff087224 */ /* 0x000fe200078e0003 */
[----:B------:R-:W-:-:S03]  /*02b0*/  LOP3.LUT R5, R5, 0xff, RZ, 0xc0, !PT ;  /* 0x000000ff05057812 */ /* 0x000fc600078ec0ff */
[----:B------:R-:W-:Y:S02]  /*02c0*/  VIADD R11, R6, 0xffffffff ;  /* 0xffffffff060b7836 */ /* 0x000fe40000000000 */
[----:B------:R-:W-:-:S03]  /*02d0*/  VIADD R10, R5, 0xffffffff ;  /* 0xffffffff050a7836 */ /* 0x000fc60000000000 */
        /* <DEDUP_REMOVED lines=27> */
.L_x_222:
        /* <DEDUP_REMOVED lines=51> */
.L_x_229:
[----:B------:R-:W-:-:S04]  /*07c0*/  LOP3.LUT R0, R0, 0x80000000, RZ, 0xc0, !PT ;  /* 0x8000000000007812 */ /* 0x000fc800078ec0ff */
[----:B------:R-:W-:Y:S01]  /*07d0*/  LOP3.LUT R0, R0, 0x7f800000, RZ, 0xfc, !PT ;  /* 0x7f80000000007812 */ /* 0x000fe200078efcff */
[----:B------:R-:W-:Y:S06]  /*07e0*/  BRA `(.L_x_230) ;  /* 0x0000000000047947 */ /* 0x000fec0003800000 */
.L_x_228:
[----:B------:R-:W-:-:S07]  /*07f0*/  IMAD R0, R6, 0x800000, R0 ;  /* 0x0080000006007824 */ /* 0x000fce00078e0200 */
.L_x_230:
[----:B------:R-:W-:Y:S05]  /*0800*/  BSYNC.RECONVERGENT B2 ;  /* 0x0000000000027941 */ /* 0x000fea0003800200 */
.L_x_227:
[----:B------:R-:W-:Y:S05]  /*0810*/  BRA `(.L_x_231) ;  /* 0x0000000000207947 */ /* 0x000fea0003800000 */
.L_x_226:
[----:B------:R-:W-:-:S04]  /*0820*/  LOP3.LUT R0, R8, 0x80000000, R7, 0x48, !PT ;  /* 0x8000000008007812 */ /* 0x000fc800078e4807 */
[----:B------:R-:W-:Y:S01]  /*0830*/  LOP3.LUT R0, R0, 0x7f800000, RZ, 0xfc, !PT ;  /* 0x7f80000000007812 */ /* 0x000fe200078efcff */
[----:B------:R-:W-:Y:S06]  /*0840*/  BRA `(.L_x_231) ;  /* 0x0000000000147947 */ /* 0x000fec0003800000 */
.L_x_225:
[----:B------:R-:W-:Y:S01]  /*0850*/  LOP3.LUT R0, R8, 0x80000000, R7, 0x48, !PT ;  /* 0x8000000008007812 */ /* 0x000fe200078e4807 */
[----:B------:R-:W-:Y:S06]  /*0860*/  BRA `(.L_x_231) ;  /* 0x00000000000c7947 */ /* 0x000fec0003800000 */
.L_x_224:
[----:B------:R-:W0:Y:S01]  /*0870*/  MUFU.RSQ R0, -QNAN ;  /* 0xffc0000000007908 */ /* 0x000e220000001400 */
[----:B------:R-:W-:Y:S05]  /*0880*/  BRA `(.L_x_231) ;  /* 0x0000000000047947 */ /* 0x000fea0003800000 */
.L_x_223:
[----:B------:R-:W-:-:S07]  /*0890*/  FADD.FTZ R0, R0, R3 ;  /* 0x0000000300007221 */ /* 0x000fce0000010000 */
.L_x_231:
[----:B------:R-:W-:Y:S05]  /*08a0*/  BSYNC.RECONVERGENT B1 ;  /* 0x0000000000017941 */ /* 0x000fea0003800200 */
.L_x_221:
[----:B------:R-:W-:-:S04]  /*08b0*/  IMAD.MOV.U32 R5, RZ, RZ, 0x0 ;  /* 0x00000000ff057424 */ /* 0x000fc800078e00ff */
[----:B0-----:R-:W-:Y:S05]  /*08c0*/  RET.REL.NODEC R4 `(div_plus_kernel) ;  /* 0xfffffff404cc7950 */ /* 0x001fea0003c3ffff */
.L_x_232:
        /* <DEDUP_REMOVED lines=11> */
.L_x_521:


//--------------------- .text.div_scalar_bGrad_kernel --------------------------
	.section	.text.div_scalar_bGrad_kernel,"ax",@progbits
	.align	128
        .global         div_scalar_bGrad_kernel
        .type           div_scalar_bGrad_kernel,@function
        .size           div_scalar_bGrad_kernel,(.L_x_522 - div_scalar_bGrad_kernel)
        .other          div_scalar_bGrad_kernel,@"STO_CUDA_ENTRY STV_DEFAULT"
div_scalar_bGrad_kernel:
.text.div_scalar_bGrad_kernel:
        /* <DEDUP_REMOVED lines=14> */
[----:B------:R-:W3:Y:S01]  /*00e0*/  LDC.64 R4, c[0x0][0x388] ;  /* 0x0000e200ff047b82 */ /* 0x000ee20000000a00 */
[----:B0-----:R-:W-:-:S06]  /*00f0*/  IMAD.WIDE R6, R2, 0x4, R6 ;  /* 0x0000000402067825 */ /* 0x001fcc00078e0206 */
[----:B-1----:R-:W4:Y:S01]  /*0100*/  LDG.E R6, desc[UR4][R6.64] ;  /* 0x0000000406067981 */ /* 0x002f22000c1e1900 */
[----:B---3--:R-:W-:-:S05]  /*0110*/  IMAD.WIDE R4, R2, 0x4, R4 ;  /* 0x0000000402047825 */ /* 0x008fca00078e0204 */
[----:B------:R-:W2:Y:S01]  /*0120*/  LDG.E R0, desc[UR4][R4.64] ;  /* 0x0000000404007981 */ /* 0x000ea2000c1e1900 */
[----:B------:R-:W-:Y:S01]  /*0130*/  BSSY.RECONVERGENT B0, `(.L_x_233) ;  /* 0x000000e000007945 */ /* 0x000fe20003800200 */
[----:B----4-:R-:W-:-:S04]  /*0140*/  FMUL R3, R6, R6 ;  /* 0x0000000606037220 */ /* 0x010fc80000400000 */
[----:B------:R-:W0:Y:S01]  /*0150*/  MUFU.RCP R8, R3 ;  /* 0x0000000300087308 */ /* 0x000e220000001000 */
[----:B--2---:R-:W-:-:S07]  /*0160*/  FMUL R0, R0, UR6 ;  /* 0x0000000600007c20 */ /* 0x004fce0008400000 */
        /* <DEDUP_REMOVED lines=8> */
[----:B------:R-:W-:Y:S05]  /*01f0*/  CALL.REL.NOINC `($__internal_9_$__cuda_sm3x_div_rn_noftz_f32_slowpath) ;  /* 0x0000000000207944 */ /* 0x000fea0003c00000 */
[----:B------:R-:W-:-:S07]  /*0200*/  IMAD.MOV.U32 R6, RZ, RZ, R0 ;  /* 0x000000ffff067224 */ /* 0x000fce00078e0000 */
.L_x_234:
[----:B------:R-:W-:Y:S05]  /*0210*/  BSYNC.RECONVERGENT B0 ;  /* 0x0000000000007941 */ /* 0x000fea0003800200 */
.L_x_233:
[----:B------:R-:W0:Y:S02]  /*0220*/  LDC.64 R4, c[0x0][0x3a0] ;  /* 0x0000e800ff047b82 */ /* 0x000e240000000a00 */
[----:B0-----:R-:W-:-:S05]  /*0230*/  IMAD.WIDE R2, R2, 0x4, R4 ;  /* 0x0000000402027825 */ /* 0x001fca00078e0204 */
[----:B------:R-:W2:Y:S02]  /*0240*/  LDG.E R5, desc[UR4][R2.64] ;  /* 0x0000000402057981 */ /* 0x000ea4000c1e1900 */
[----:B--2---:R-:W-:-:S05]  /*0250*/  FADD R5, R5, -R6 ;  /* 0x8000000605057221 */ /* 0x004fca0000000000 */
[----:B------:R-:W-:Y:S01]  /*0260*/  STG.E desc[UR4][R2.64], R5 ;  /* 0x0000000502007986 */ /* 0x000fe2000c101904 */
[----:B------:R-:W-:Y:S05]  /*0270*/  EXIT ;  /* 0x000000000000794d */ /* 0x000fea0003800000 */
        .weak           $__internal_9_$__cuda_sm3x_div_rn_noftz_f32_slowpath
        .type           $__internal_9_$__cuda_sm3x_div_rn_noftz_f32_slowpath,@function
        .size           $__internal_9_$__cuda_sm3x_div_rn_noftz_f32_slowpath,(.L_x_522 - $__internal_9_$__cuda_sm3x_div_rn_noftz_f32_slowpath)
$__internal_9_$__cuda_sm3x_div_rn_noftz_f32_slowpath:
        /* <DEDUP_REMOVED lines=36> */
.L_x_236:
        /* <DEDUP_REMOVED lines=51> */
.L_x_243:
[----:B------:R-:W-:-:S04]  /*07f0*/  LOP3.LUT R0, R0, 0x80000000, RZ, 0xc0, !PT ;  /* 0x8000000000007812 */ /* 0x000fc800078ec0ff */
[----:B------:R-:W-:Y:S01]  /*0800*/  LOP3.LUT R0, R0, 0x7f800000, RZ, 0xfc, !PT ;  /* 0x7f80000000007812 */ /* 0x000fe200078efcff */
[----:B------:R-:W-:Y:S06]  /*0810*/  BRA `(.L_x_244) ;  /* 0x0000000000047947 */ /* 0x000fec0003800000 */
.L_x_242:
[----:B------:R-:W-:-:S07]  /*0820*/  IMAD R0, R6, 0x800000, R0 ;  /* 0x0080000006007824 */ /* 0x000fce00078e0200 */
.L_x_244:
[----:B------:R-:W-:Y:S05]  /*0830*/  BSYNC.RECONVERGENT B2 ;  /* 0x0000000000027941 */ /* 0x000fea0003800200 */
.L_x_241:
[----:B------:R-:W-:Y:S05]  /*0840*/  BRA `(.L_x_245) ;  /* 0x0000000000207947 */ /* 0x000fea0003800000 */
.L_x_240:
[----:B------:R-:W-:-:S04]  /*0850*/  LOP3.LUT R0, R8, 0x80000000, R7, 0x48, !PT ;  /* 0x8000000008007812 */ /* 0x000fc800078e4807 */
[----:B------:R-:W-:Y:S01]  /*0860*/  LOP3.LUT R0, R0, 0x7f800000, RZ, 0xfc, !PT ;  /* 0x7f80000000007812 */ /* 0x000fe200078efcff */
[----:B------:R-:W-:Y:S06]  /*0870*/  BRA `(.L_x_245) ;  /* 0x0000000000147947 */ /* 0x000fec0003800000 */
.L_x_239:
[----:B------:R-:W-:Y:S01]  /*0880*/  LOP3.LUT R0, R8, 0x80000000, R7, 0x48, !PT ;  /* 0x8000000008007812 */ /* 0x000fe200078e4807 */
[----:B------:R-:W-:Y:S06]  /*0890*/  BRA `(.L_x_245) ;  /* 0x00000000000c7947 */ /* 0x000fec0003800000 */
.L_x_238:
[----:B------:R-:W0:Y:S01]  /*08a0*/  MUFU.RSQ R0, -QNAN ;  /* 0xffc0000000007908 */ /* 0x000e220000001400 */
[----:B------:R-:W-:Y:S05]  /*08b0*/  BRA `(.L_x_245) ;  /* 0x0000000000047947 */ /* 0x000fea0003800000 */
.L_x_237:
[----:B------:R-:W-:-:S07]  /*08c0*/  FADD.FTZ R0, R0, R3 ;  /* 0x0000000300007221 */ /* 0x000fce0000010000 */
.L_x_245:
[----:B------:R-:W-:Y:S05]  /*08d0*/  BSYNC.RECONVERGENT B1 ;  /* 0x0000000000017941 */ /* 0x000fea0003800200 */
.L_x_235:
[----:B------:R-:W-:-:S04]  /*08e0*/  IMAD.MOV.U32 R5, RZ, RZ, 0x0 ;  /* 0x00000000ff057424 */ /* 0x000fc800078e00ff */
[----:B0-----:R-:W-:Y:S05]  /*08f0*/  RET.REL.NODEC R4 `(div_scalar_bGrad_kernel) ;  /* 0xfffffff404c07950 */ /* 0x001fea0003c3ffff */
.L_x_246:
        /* <DEDUP_REMOVED lines=16> */
.L_x_522:


//--------------------- .text.div_bGrad_axis_kernel --------------------------
	.section	.text.div_bGrad_axis_kernel,"ax",@progbits
	.align	128
        .global         div_bGrad_axis_kernel
        .type           div_bGrad_axis_kernel,@function
        .size           div_bGrad_axis_kernel,(.L_x_523 - div_bGrad_axis_kernel)
        .other          div_bGrad_axis_kernel,@"STO_CUDA_ENTRY STV_DEFAULT"
div_bGrad_axis_kernel:
.text.div_bGrad_axis_kernel:
        /* <DEDUP_REMOVED lines=16> */
[----:B------:R-:W-:Y:S01]  /*0100*/  HFMA2 R12, -RZ, RZ, 0, 0 ;  /* 0x00000000ff0c7431 */ /* 0x000fe200000001ff */
[----:B------:R-:W-:-:S04]  /*0110*/  LOP3.LUT R13, R6, 0x7, RZ, 0xc0, !PT ;  /* 0x00000007060d7812 */ /* 0x000fc800078ec0ff */
[----:B------:R-:W2:Y:S01]  /*0120*/  LDC.64 R4, c[0x0][0x3a0] ;  /* 0x0000e800ff047b82 */ /* 0x000ea20000000a00 */
[----:B0-----:R-:W-:-:S04]  /*0130*/  IMAD.WIDE R2, R15, 0x4, R2 ;  /* 0x000000040f027825 */ /* 0x001fc800078e0202 */
[----:B--2---:R-:W-:-:S04]  /*0140*/  IMAD.WIDE R4, R15, 0x4, R4 ;  /* 0x000000040f047825 */ /* 0x004fc800078e0204 */
[----:B------:R-:W-:Y:S01]  /*0150*/  IMAD R15, R15, R6, RZ ;  /* 0x000000060f0f7224 */ /* 0x000fe200078e02ff */
[----:B-1----:R-:W-:Y:S06]  /*0160*/  @!P0 BRA `(.L_x_247) ;  /* 0x0000000800d08947 */ /* 0x002fec0003800000 */
[----:B------:R0:W5:Y:S01]  /*0170*/  LDG.E R25, desc[UR8][R4.64] ;  /* 0x0000000804197981 */ /* 0x000162000c1e1900 */
[----:B------:R-:W1:Y:S01]  /*0180*/  LDCU.64 UR6, c[0x0][0x388] ;  /* 0x00007100ff0677ac */ /* 0x000e620008000a00 */
[----:B------:R-:W-:Y:S02]  /*0190*/  LOP3.LUT R12, R6, 0x7ffffff8, RZ, 0xc0, !PT ;  /* 0x7ffffff8060c7812 */ /* 0x000fe400078ec0ff */
[----:B------:R-:W-:Y:S01]  /*01a0*/  MOV R11, R15 ;  /* 0x0000000f000b7202 */ /* 0x000fe20000000f00 */
[----:B------:R-:W2:Y:S01]  /*01b0*/  LDCU.64 UR4, c[0x0][0x390] ;  /* 0x00007200ff0477ac */ /* 0x000ea20008000a00 */
[----:B------:R-:W-:Y:S01]  /*01c0*/  IADD3 R10, PT, PT, -R12, RZ, RZ ;  /* 0x000000ff0c0a7210 */ /* 0x000fe20007ffe1ff */
[----:B-1----:R-:W-:Y:S02]  /*01d0*/  UIADD3 UR6, UP0, UPT, UR6, 0x10, URZ ;  /* 0x0000001006067890 */ /* 0x002fe4000ff1e0ff */
[----:B--2---:R-:W-:Y:S02]  /*01e0*/  UIADD3 UR4, UP1, UPT, UR4, 0x10, URZ ;  /* 0x0000001004047890 */ /* 0x004fe4000ff3e0ff */
[----:B------:R-:W-:-:S02]  /*01f0*/  UIADD3.X UR7, UPT, UPT, URZ, UR7, URZ, UP0, !UPT ;  /* 0x00000007ff077290 */ /* 0x000fc400087fe4ff */
[----:B0-----:R-:W-:-:S12]  /*0200*/  UIADD3.X UR5, UPT, UPT, URZ, UR5, URZ, UP1, !UPT ;  /* 0x00000005ff057290 */ /* 0x001fd80008ffe4ff */
.L_x_264:
[----:B------:R-:W2:Y:S01]  /*0210*/  LDG.E R0, desc[UR8][R2.64] ;  /* 0x0000000802007981 */ /* 0x000ea2000c1e1900 */
[----:B------:R-:W-:Y:S02]  /*0220*/  MOV R6, UR6 ;  /* 0x0000000600067c02 */ /* 0x000fe40008000f00 */
[----:B------:R-:W-:Y:S02]  /*0230*/  MOV R7, UR7 ;  /* 0x0000000700077c02 */ /* 0x000fe40008000f00 */
[----:B------:R-:W-:Y:S02]  /*0240*/  MOV R8, UR4 ;  /* 0x0000000400087c02 */ /* 0x000fe40008000f00 */
[----:B------:R-:W-:Y:S01]  /*0250*/  MOV R9, UR5 ;  /* 0x0000000500097c02 */ /* 0x000fe20008000f00 */
[----:B------:R-:W-:-:S04]  /*0260*/  IMAD.WIDE R6, R11, 0x4, R6 ;  /* 0x000000040b067825 */ /* 0x000fc800078e0206 */
[----:B------:R-:W-:Y:S01]  /*0270*/  IMAD.WIDE R8, R11, 0x4, R8 ;  /* 0x000000040b087825 */ /* 0x000fe200078e0208 */
[----:B------:R-:W3:Y:S04]  /*0280*/  LDG.E R18, desc[UR8][R6.64+-0x10] ;  /* 0xfffff00806127981 */ /* 0x000ee8000c1e1900 */
[----:B------:R-:W3:Y:S01]  /*0290*/  LDG.E R17, desc[UR8][R8.64+-0x10] ;  /* 0xfffff00808117981 */ /* 0x000ee2000c1e1900 */
[----:B------:R-:W-:Y:S01]  /*02a0*/  IADD3 R10, PT, PT, R10, 0x8, RZ ;  /* 0x000000080a0a7810 */ /* 0x000fe20007ffe0ff */
[----:B------:R-:W-:Y:S03]  /*02b0*/  BSSY.RECONVERGENT B2, `(.L_x_248) ;  /* 0x000000f000027945 */ /* 0x000fe60003800200 */
[----:B------:R-:W-:Y:S01]  /*02c0*/  ISETP.NE.AND P2, PT, R10, RZ, PT ;  /* 0x000000ff0a00720c */ /* 0x000fe20003f45270 */
[----:B--2---:R-:W-:-:S04]  /*02d0*/  FMUL R0, R0, R0 ;  /* 0x0000000000007220 */ /* 0x004fc80000400000 */
[----:B0-----:R-:W0:Y:S01]  /*02e0*/  MUFU.RCP R19, R0 ;  /* 0x0000000000137308 */ /* 0x001e220000001000 */
[----:B---3--:R-:W-:-:S07]  /*02f0*/  FMUL R18, R18, R17 ;  /* 0x0000001112127220 */ /* 0x008fce0000400000 */
        /* <DEDUP_REMOVED lines=8> */
[----:B-----5:R-:W-:Y:S05]  /*0380*/  CALL.REL.NOINC `($__internal_10_$__cuda_sm3x_div_rn_noftz_f32_slowpath) ;  /* 0x0000001400047944 */ /* 0x020fea0003c00000 */
[----:B------:R-:W-:-:S07]  /*0390*/  MOV R14, R0 ;  /* 0x00000000000e7202 */ /* 0x000fce0000000f00 */
.L_x_249:
[----:B------:R-:W-:Y:S05]  /*03a0*/  BSYNC.RECONVERGENT B2 ;  /* 0x0000000000027941 */ /* 0x000fea0003800200 */
.L_x_248:
[----:B-----5:R-:W-:-:S05]  /*03b0*/  FADD R25, -R14, R25 ;  /* 0x000000190e197221 */ /* 0x020fca0000000100 */
[----:B------:R0:W-:Y:S04]  /*03c0*/  STG.E desc[UR8][R4.64], R25 ;  /* 0x0000001904007986 */ /* 0x0001e8000c101908 */
[----:B------:R-:W2:Y:S04]  /*03d0*/  LDG.E R0, desc[UR8][R2.64] ;  /* 0x0000000802007981 */ /* 0x000ea8000c1e1900 */
[----:B------:R-:W3:Y:S04]  /*03e0*/  LDG.E R18, desc[UR8][R6.64+-0xc] ;  /* 0xfffff40806127981 */ /* 0x000ee8000c1e1900 */
[----:B------:R-:W3:Y:S01]  /*03f0*/  LDG.E R17, desc[UR8][R8.64+-0xc] ;  /* 0xfffff40808117981 */ /* 0x000ee2000c1e1900 */
[----:B------:R-:W-:Y:S01]  /*0400*/  BSSY.RECONVERGENT B2, `(.L_x_250) ;  /* 0x000000e000027945 */ /* 0x000fe20003800200 */
[----:B--2---:R-:W-:-:S04]  /*0410*/  FMUL R0, R0, R0 ;  /* 0x0000000000007220 */ /* 0x004fc80000400000 */
[----:B------:R-:W1:Y:S01]  /*0420*/  MUFU.RCP R19, R0 ;  /* 0x0000000000137308 */ /* 0x000e620000001000 */
[----:B---3--:R-:W-:-:S07]  /*0430*/  FMUL R18, R18, R17 ;  /* 0x0000001112127220 */ /* 0x008fce0000400000 */
[----:B------:R-:W2:Y:S01]  /*0440*/  FCHK P0, R18, R0 ;  /* 0x0000000012007302 */ /* 0x000ea20000000000 */
[----:B-1----:R-:W-:-:S04]  /*0450*/  FFMA R14, -R0, R19, 1 ;  /* 0x3f800000000e7423 */ /* 0x002fc80000000113 */
[----:B------:R-:W-:-:S04]  /*0460*/  FFMA R19, R19, R14, R19 ;  /* 0x0000000e13137223 */ /* 0x000fc80000000013 */
[----:B------:R-:W-:-:S04]  /*0470*/  FFMA R14, R18, R19, RZ ;  /* 0x00000013120e7223 */ /* 0x000fc800000000ff */
[----:B------:R-:W-:-:S04]  /*0480*/  FFMA R16, -R0, R14, R18 ;  /* 0x0000000e00107223 */ /* 0x000fc80000000112 */
[----:B------:R-:W-:Y:S01]  /*0490*/  FFMA R14, R19, R16, R14 ;  /* 0x00000010130e7223 */ /* 0x000fe2000000000e */
[----:B0-2---:R-:W-:Y:S06]  /*04a0*/  @!P0 BRA `(.L_x_251) ;  /* 0x00000000000c8947 */ /* 0x005fec0003800000 */
[----:B------:R-:W-:-:S07]  /*04b0*/  MOV R14, 0x4d0 ;  /* 0x000004d0000e7802 */ /* 0x000fce0000000f00 */
[----:B------:R-:W-:Y:S05]  /*04c0*/  CALL.REL.NOINC `($__internal_10_$__cuda_sm3x_div_rn_noftz_f32_slowpath) ;  /* 0x0000001000b47944 */ /* 0x000fea0003c00000 */
[----:B------:R-:W-:-:S07]  /*04d0*/  MOV R14, R0 ;  /* 0x00000000000e7202 */ /* 0x000fce0000000f00 */
.L_x_251:
[----:B------:R-:W-:Y:S05]  /*04e0*/  BSYNC.RECONVERGENT B2 ;  /* 0x0000000000027941 */ /* 0x000fea0003800200 */
.L_x_250:
[----:B------:R-:W-:-:S05]  /*04f0*/  FADD R25, R25, -R14 ;  /* 0x8000000e19197221 */ /* 0x000fca0000000000 */
        /* <DEDUP_REMOVED lines=18> */
.L_x_253:
[----:B------:R-:W-:Y:S05]  /*0620*/  BSYNC.RECONVERGENT B2 ;  /* 0x0000000000027941 */ /* 0x000fea0003800200 */
.L_x_252:
        /* <DEDUP_REMOVED lines=19> */
.L_x_255:
[----:B------:R-:W-:Y:S05]  /*0760*/  BSYNC.RECONVERGENT B2 ;  /* 0x0000000000027941 */ /* 0x000fea0003800200 */
.L_x_254:
        /* <DEDUP_REMOVED lines=19> */
.L_x_257:
[----:B------:R-:W-:Y:S05]  /*08a0*/  BSYNC.RECONVERGENT B2 ;  /* 0x0000000000027941 */ /* 0x000fea0003800200 */
.L_x_256:
        /* <DEDUP_REMOVED lines=19> */
.L_x_259:
[----:B------:R-:W-:Y:S05]  /*09e0*/  BSYNC.RECONVERGENT B2 ;  /* 0x0000000000027941 */ /* 0x000fea0003800200 */
.L_x_258:
        /* <DEDUP_REMOVED lines=19> */
.L_x_261:
[----:B------:R-:W-:Y:S05]  /*0b20*/  BSYNC.RECONVERGENT B2 ;  /* 0x0000000000027941 */ /* 0x000fea0003800200 */
.L_x_260:
        /* <DEDUP_REMOVED lines=19> */
.L_x_263:
[----:B------:R-:W-:Y:S05]  /*0c60*/  BSYNC.RECONVERGENT B2 ;  /* 0x0000000000027941 */ /* 0x000fea0003800200 */
.L_x_262:
[----:B------:R-:W-:Y:S01]  /*0c70*/  FADD R25, R25, -R14 ;  /* 0x8000000e19197221 */ /* 0x000fe20000000000 */
[----:B------:R-:W-:-:S04]  /*0c80*/  IADD3 R11, PT, PT, R11, 0x8, RZ ;  /* 0x000000080b0b7810 */ /* 0x000fc80007ffe0ff */
[----:B------:R0:W-:Y:S01]  /*0c90*/  STG.E desc[UR8][R4.64], R25 ;  /* 0x0000001904007986 */ /* 0x0001e2000c101908 */
[----:B------:R-:W-:Y:S05]  /*0ca0*/  @P2 BRA `(.L_x_264) ;  /* 0xfffffff400582947 */ /* 0x000fea000383ffff */
.L_x_247:
[----:B------:R-:W-:-:S13]  /*0cb0*/  ISETP.NE.AND P0, PT, R13, RZ, PT ;  /* 0x000000ff0d00720c */ /* 0x000fda0003f05270 */
[----:B------:R-:W-:Y:S05]  /*0cc0*/  @!P0 EXIT ;  /* 0x000000000000894d */ /* 0x000fea0003800000 */
[----:B------:R-:W1:Y:S01]  /*0cd0*/  LDCU UR4, c[0x0][0x3a8] ;  /* 0x00007500ff0477ac */ /* 0x000e620008000800 */
[----:B------:R-:W-:Y:S01]  /*0ce0*/  ISETP.GE.U32.AND P0, PT, R13, 0x4, PT ;  /* 0x000000040d00780c */ /* 0x000fe20003f06070 */
[----:B-1----:R-:W-:-:S12]  /*0cf0*/  ULOP3.LUT UR4, UR4, 0x3, URZ, 0xc0, !UPT ;  /* 0x0000000304047892 */ /* 0x002fd8000f8ec0ff */
[----:B------:R-:W-:Y:S05]  /*0d00*/  @!P0 BRA `(.L_x_265) ;  /* 0x00000004005c8947 */ /* 0x000fea0003800000 */
[----:B------:R-:W1:Y:S01]  /*0d10*/  LDC.64 R10, c[0x0][0x388] ;  /* 0x0000e200ff0a7b82 */ /* 0x000e620000000a00 */
[----:B------:R-:W2:Y:S07]  /*0d20*/  LDG.E R0, desc[UR8][R2.64] ;  /* 0x0000000802007981 */ /* 0x000eae000c1e1900 */
[----:B------:R-:W3:Y:S01]  /*0d30*/  LDC.64 R8, c[0x0][0x390] ;  /* 0x0000e400ff087b82 */ /* 0x000ee20000000a00 */
[----:B------:R-:W-:-:S05]  /*0d40*/  IADD3 R7, PT, PT, R15, R12, RZ ;  /* 0x0000000c0f077210 */ /* 0x000fca0007ffe0ff */
[----:B-1----:R-:W-:-:S05]  /*0d50*/  IMAD.WIDE R10, R7, 0x4, R10 ;  /* 0x00000004070a7825 */ /* 0x002fca00078e020a */
[----:B------:R-:W4:Y:S01]  /*0d60*/  LDG.E R18, desc[UR8][R10.64] ;  /* 0x000000080a127981 */ /* 0x000f22000c1e1900 */
[----:B---3--:R-:W-:-:S05]  /*0d70*/  IMAD.WIDE R8, R7, 0x4, R8 ;  /* 0x0000000407087825 */ /* 0x008fca00078e0208 */
[----:B------:R-:W4:Y:S01]  /*0d80*/  LDG.E R7, desc[UR8][R8.64] ;  /* 0x0000000808077981 */ /* 0x000f22000c1e1900 */
[----:B------:R-:W-:Y:S01]  /*0d90*/  BSSY.RECONVERGENT B2, `(.L_x_266) ;  /* 0x000000e000027945 */ /* 0x000fe20003800200 */
[----:B--2---:R-:W-:-:S04]  /*0da0*/  FMUL R0, R0, R0 ;  /* 0x0000000000007220 */ /* 0x004fc80000400000 */
[----:B------:R-:W1:Y:S02]  /*0db0*/  MUFU.RCP R13, R0 ;  /* 0x00000000000d7308 */ /* 0x000e640000001000 */
[----:B-1----:R-:W-:-:S04]  /*0dc0*/  FFMA R6, -R0, R13, 1 ;  /* 0x3f80000000067423 */ /* 0x002fc8000000010d */
[----:B------:R-:W-:Y:S01]  /*0dd0*/  FFMA R13, R13, R6, R13 ;  /* 0x000000060d0d7223 */ /* 0x000fe2000000000d */
[----:B----4-:R-:W-:-:S04]  /*0de0*/  FMUL R18, R18, R7 ;  /* 0x0000000712127220 */ /* 0x010fc80000400000 */
[----:B------:R-:W1:Y:S01]  /*0df0*/  FCHK P0, R18, R0 ;  /* 0x0000000012007302 */ /* 0x000e620000000000 */
[----:B------:R-:W-:-:S04]  /*0e00*/  FFMA R6, R18, R13, RZ ;  /* 0x0000000d12067223 */ /* 0x000fc800000000ff */
[----:B------:R-:W-:-:S04]  /*0e10*/  FFMA R7, -R0, R6, R18 ;  /* 0x0000000600077223 */ /* 0x000fc80000000112 */
[----:B------:R-:W-:Y:S01]  /*0e20*/  FFMA R7, R13, R7, R6 ;  /* 0x000000070d077223 */ /* 0x000fe20000000006 */
[----:B-1----:R-:W-:Y:S06]  /*0e30*/  @!P0 BRA `(.L_x_267) ;  /* 0x00000000000c8947 */ /* 0x002fec0003800000 */
[----:B------:R-:W-:-:S07]  /*0e40*/  MOV R14, 0xe60 ;  /* 0x00000e60000e7802 */ /* 0x000fce0000000f00 */
[----:B0-----:R-:W-:Y:S05]  /*0e50*/  CALL.REL.NOINC `($__internal_10_$__cuda_sm3x_div_rn_noftz_f32_slowpath) ;  /* 0x0000000800507944 */ /* 0x001fea0003c00000 */
[----:B------:R-:W-:-:S07]  /*0e60*/  MOV R7, R0 ;  /* 0x0000000000077202 */ /* 0x000fce0000000f00 */
.L_x_267:
[----:B------:R-:W-:Y:S05]  /*0e70*/  BSYNC.RECONVERGENT B2 ;  /* 0x0000000000027941 */ /* 0x000fea0003800200 */
.L_x_266:
[----:B------:R-:W2:Y:S02]  /*0e80*/  LDG.E R0, desc[UR8][R4.64] ;  /* 0x0000000804007981 */ /* 0x000ea4000c1e1900 */
[----:B--2---:R-:W-:-:S05]  /*0e90*/  FADD R7, R0, -R7 ;  /* 0x8000000700077221 */ /* 0x004fca0000000000 */
[----:B------:R1:W-:Y:S04]  /*0ea0*/  STG.E desc[UR8][R4.64], R7 ;  /* 0x0000000704007986 */ /* 0x0003e8000c101908 */
[----:B------:R-:W2:Y:S04]  /*0eb0*/  LDG.E R0, desc[UR8][R2.64] ;  /* 0x0000000802007981 */ /* 0x000ea8000c1e1900 */
[----:B------:R-:W3:Y:S04]  /*0ec0*/  LDG.E R18, desc[UR8][R10.64+0x4] ;  /* 0x000004080a127981 */ /* 0x000ee8000c1e1900 */
[----:B------:R-:W3:Y:S01]  /*0ed0*/  LDG.E R13, desc[UR8][R8.64+0x4] ;  /* 0x00000408080d7981 */ /* 0x000ee2000c1e1900 */
[----:B------:R-:W-:Y:S01]  /*0ee0*/  BSSY.RECONVERGENT B2, `(.L_x_268) ;  /* 0x000000e000027945 */ /* 0x000fe20003800200 */
[----:B--2---:R-:W-:-:S04]  /*0ef0*/  FMUL R0, R0, R0 ;  /* 0x0000000000007220 */ /* 0x004fc80000400000 */
[----:B------:R-:W2:Y:S01]  /*0f00*/  MUFU.RCP R17, R0 ;  /* 0x0000000000117308 */ /* 0x000ea20000001000 */
[----:B---3--:R-:W-:-:S07]  /*0f10*/  FMUL R18, R18, R13 ;  /* 0x0000000d12127220 */ /* 0x008fce0000400000 */
[----:B------:R-:W3:Y:S01]  /*0f20*/  FCHK P0, R18, R0 ;  /* 0x0000000012007302 */ /* 0x000ee20000000000 */
[----:B--2---:R-:W-:-:S04]  /*0f30*/  FFMA R6, -R0, R17, 1 ;  /* 0x3f80000000067423 */ /* 0x004fc80000000111 */
[----:B------:R-:W-:-:S04]  /*0f40*/  FFMA R17, R17, R6, R17 ;  /* 0x0000000611117223 */ /* 0x000fc80000000011 */
[----:B------:R-:W-:-:S04]  /*0f50*/  FFMA R6, R18, R17, RZ ;  /* 0x0000001112067223 */ /* 0x000fc800000000ff */
[----:B------:R-:W-:-:S04]  /*0f60*/  FFMA R13, -R0, R6, R18 ;  /* 0x00000006000d7223 */ /* 0x000fc80000000112 */
[----:B------:R-:W-:Y:S01]  /*0f70*/  FFMA R6, R17, R13, R6 ;  /* 0x0000000d11067223 */ /* 0x000fe20000000006 */
[----:B-1-3--:R-:W-:Y:S06]  /*0f80*/  @!P0 BRA `(.L_x_269) ;  /* 0x00000000000c8947 */ /* 0x00afec0003800000 */
[----:B------:R-:W-:-:S07]  /*0f90*/  MOV R14, 0xfb0 ;  /* 0x00000fb0000e7802 */ /* 0x000fce0000000f00 */
[----:B0-----:R-:W-:Y:S05]  /*0fa0*/  CALL.REL.NOINC `($__internal_10_$__cuda_sm3x_div_rn_noftz_f32_slowpath) ;  /* 0x0000000400fc7944 */ /* 0x001fea0003c00000 */
[----:B------:R-:W-:-:S07]  /*0fb0*/  MOV R6, R0 ;  /* 0x0000000000067202 */ /* 0x000fce0000000f00 */
.L_x_269:
[----:B------:R-:W-:Y:S05]  /*0fc0*/  BSYNC.RECONVERGENT B2 ;  /* 0x0000000000027941 */ /* 0x000fea0003800200 */
.L_x_268:
[----:B------:R-:W-:-:S05]  /*0fd0*/  FADD R7, R7, -R6 ;  /* 0x8000000607077221 */ /* 0x000fca0000000000 */
        /* <DEDUP_REMOVED lines=18> */
.L_x_271:
[----:B------:R-:W-:Y:S05]  /*1100*/  BSYNC.RECONVERGENT B2 ;  /* 0x0000000000027941 */ /* 0x000fea0003800200 */
.L_x_270:
        /* <DEDUP_REMOVED lines=19> */
.L_x_273:
[----:B------:R-:W-:Y:S05]  /*1240*/  BSYNC.RECONVERGENT B2 ;  /* 0x0000000000027941 */ /* 0x000fea0003800200 */
.L_x_272:
[----:B------:R-:W-:Y:S01]  /*1250*/  FADD R7, R7, -R6 ;  /* 0x8000000607077221 */ /* 0x000fe20000000000 */
[----:B------:R-:W-:-:S04]  /*1260*/  IADD3 R12, PT, PT, R12, 0x4, RZ ;  /* 0x000000040c0c7810 */ /* 0x000fc80007ffe0ff */
[----:B------:R1:W-:Y:S03]  /*1270*/  STG.E desc[UR8][R4.64], R7 ;  /* 0x0000000704007986 */ /* 0x0003e6000c101908 */
.L_x_265:
[----:B------:R-:W-:-:S13]  /*1280*/  ISETP.NE.AND P0, PT, RZ, UR4, PT ;  /* 0x00000004ff007c0c */ /* 0x000fda000bf05270 */
[----:B------:R-:W-:Y:S05]  /*1290*/  @!P0 EXIT ;  /* 0x000000000000894d */ /* 0x000fea0003800000 */
[----:B------:R-:W-:-:S09]  /*12a0*/  UISETP.NE.AND UP0, UPT, UR4, 0x1, UPT ;  /* 0x000000010400788c */ /* 0x000fd2000bf05270 */
[----:B------:R-:W-:Y:S05]  /*12b0*/  BRA.U !UP0, `(.L_x_274) ;  /* 0x0000000108bc7547 */ /* 0x000fea000b800000 */
[----:B------:R-:W2:Y:S01]  /*12c0*/  LDC.64 R10, c[0x0][0x388] ;  /* 0x0000e200ff0a7b82 */ /* 0x000ea20000000a00 */
[----:B------:R-:W3:Y:S07]  /*12d0*/  LDG.E R0, desc[UR8][R2.64] ;  /* 0x0000000802007981 */ /* 0x000eee000c1e1900 */
[----:B------:R-:W4:Y:S01]  /*12e0*/  LDC.64 R8, c[0x0][0x390] ;  /* 0x0000e400ff087b82 */ /* 0x000f220000000a00 */
[----:B-1----:R-:W-:-:S05]  /*12f0*/  IADD3 R7, PT, PT, R15, R12, RZ ;  /* 0x0000000c0f077210 */ /* 0x002fca0007ffe0ff */
[----:B--2---:R-:W-:-:S05]  /*1300*/  IMAD.WIDE R10, R7, 0x4, R10 ;  /* 0x00000004070a7825 */ /* 0x004fca00078e020a */
[----:B------:R-:W2:Y:S01]  /*1310*/  LDG.E R18, desc[UR8][R10.64] ;  /* 0x000000080a127981 */ /* 0x000ea2000c1e1900 */
[----:B----4-:R-:W-:-:S05]  /*1320*/  IMAD.WIDE R8, R7, 0x4, R8 ;  /* 0x0000000407087825 */ /* 0x010fca00078e0208 */
[----:B------:R-:W2:Y:S01]  /*1330*/  LDG.E R7, desc[UR8][R8.64] ;  /* 0x0000000808077981 */ /* 0x000ea2000c1e1900 */
[----:B------:R-:W-:Y:S01]  /*1340*/  BSSY.RECONVERGENT B2, `(.L_x_275) ;  /* 0x000000e000027945 */ /* 0x000fe20003800200 */
[----:B---3--:R-:W-:-:S04]  /*1350*/  FMUL R0, R0, R0 ;  /* 0x0000000000007220 */ /* 0x008fc80000400000 */
[----:B------:R-:W1:Y:S02]  /*1360*/  MUFU.RCP R13, R0 ;  /* 0x00000000000d7308 */ /* 0x000e640000001000 */
[----:B-1----:R-:W-:-:S04]  /*1370*/  FFMA R6, -R0, R13, 1 ;  /* 0x3f80000000067423 */ /* 0x002fc8000000010d */
[----:B------:R-:W-:Y:S01]  /*1380*/  FFMA R13, R13, R6, R13 ;  /* 0x000000060d0d7223 */ /* 0x000fe2000000000d */
[----:B--2---:R-:W-:-:S04]  /*1390*/  FMUL R18, R18, R7 ;  /* 0x0000000712127220 */ /* 0x004fc80000400000 */
        /* <DEDUP_REMOVED lines=8> */
.L_x_276:
[----:B------:R-:W-:Y:S05]  /*1420*/  BSYNC.RECONVERGENT B2 ;  /* 0x0000000000027941 */ /* 0x000fea0003800200 */
.L_x_275:
        /* <DEDUP_REMOVED lines=20> */
.L_x_278:
[----:B------:R-:W-:Y:S05]  /*1570*/  BSYNC.RECONVERGENT B2 ;  /* 0x0000000000027941 */ /* 0x000fea0003800200 */
.L_x_277:
[----:B------:R-:W-:Y:S01]  /*1580*/  FADD R7, R7, -R6 ;  /* 0x8000000607077221 */ /* 0x000fe20000000000 */
[----:B------:R-:W-:-:S04]  /*1590*/  IADD3 R12, PT, PT, R12, 0x2, RZ ;  /* 0x000000020c0c7810 */ /* 0x000fc80007ffe0ff */
[----:B------:R2:W-:Y:S03]  /*15a0*/  STG.E desc[UR8][R4.64], R7 ;  /* 0x0000000704007986 */ /* 0x0005e6000c101908 */
.L_x_274:
[----:B------:R-:W3:Y:S02]  /*15b0*/  LDC R0, c[0x0][0x3a8] ;  /* 0x0000ea00ff007b82 */ /* 0x000ee40000000800 */
[----:B---3--:R-:W-:-:S04]  /*15c0*/  LOP3.LUT R0, R0, 0x1, RZ, 0xc0, !PT ;  /* 0x0000000100007812 */ /* 0x008fc800078ec0ff */
[----:B------:R-:W-:-:S13]  /*15d0*/  ISETP.NE.U32.AND P0, PT, R0, 0x1, PT ;  /* 0x000000010000780c */ /* 0x000fda0003f05070 */
[----:B------:R-:W-:Y:S05]  /*15e0*/  @P0 EXIT ;  /* 0x000000000000094d */ /* 0x000fea0003800000 */
[----:B-12---:R-:W1:Y:S01]  /*15f0*/  LDC.64 R6, c[0x0][0x388] ;  /* 0x0000e200ff067b82 */ /* 0x006e620000000a00 */
[----:B------:R-:W2:Y:S07]  /*1600*/  LDG.E R2, desc[UR8][R2.64] ;  /* 0x0000000802027981 */ /* 0x000eae000c1e1900 */
[----:B------:R-:W3:Y:S01]  /*1610*/  LDC.64 R8, c[0x0][0x390] ;  /* 0x0000e400ff087b82 */ /* 0x000ee20000000a00 */
[----:B------:R-:W-:-:S05]  /*1620*/  IADD3 R15, PT, PT, R15, R12, RZ ;  /* 0x0000000c0f0f7210 */ /* 0x000fca0007ffe0ff */
[----:B-1----:R-:W-:-:S06]  /*1630*/  IMAD.WIDE R6, R15, 0x4, R6 ;  /* 0x000000040f067825 */ /* 0x002fcc00078e0206 */
[----:B------:R-:W4:Y:S01]  /*1640*/  LDG.E R6, desc[UR8][R6.64] ;  /* 0x0000000806067981 */ /* 0x000f22000c1e1900 */
[----:B---3--:R-:W-:-:S06]  /*1650*/  IMAD.WIDE R8, R15, 0x4, R8 ;  /* 0x000000040f087825 */ /* 0x008fcc00078e0208 */
        /* <DEDUP_REMOVED lines=15> */
.L_x_280:
[----:B------:R-:W-:Y:S05]  /*1750*/  BSYNC.RECONVERGENT B2 ;  /* 0x0000000000027941 */ /* 0x000fea0003800200 */
.L_x_279:
[----:B------:R-:W2:Y:S02]  /*1760*/  LDG.E R3, desc[UR8][R4.64] ;  /* 0x0000000804037981 */ /* 0x000ea4000c1e1900 */
[----:B--2---:R-:W-:-:S05]  /*1770*/  FADD R3, R3, -R2 ;  /* 0x8000000203037221 */ /* 0x004fca0000000000 */
[----:B------:R-:W-:Y:S01]  /*1780*/  STG.E desc[UR8][R4.64], R3 ;  /* 0x0000000304007986 */ /* 0x000fe2000c101908 */
[----:B------:R-:W-:Y:S05]  /*1790*/  EXIT ;  /* 0x000000000000794d */ /* 0x000fea0003800000 */
        .weak           $__internal_10_$__cuda_sm3x_div_rn_noftz_f32_slowpath
        .type           $__internal_10_$__cuda_sm3x_div_rn_noftz_f32_slowpath,@function
        .size           $__internal_10_$__cuda_sm3x_div_rn_noftz_f32_slowpath,(.L_x_523 - $__internal_10_$__cuda_sm3x_div_rn_noftz_f32_slowpath)
$__internal_10_$__cuda_sm3x_div_rn_noftz_f32_slowpath:
[----:B------:R-:W-:Y:S01]  /*17a0*/  SHF.R.U32.HI R16, RZ, 0x17, R0 ;  /* 0x00000017ff107819 */ /* 0x000fe20000011600 */
[----:B------:R-:W-:Y:S01]  /*17b0*/  BSSY.RECONVERGENT B0, `(.L_x_281) ;  /* 0x0000062000007945 */ /* 0x000fe20003800200 */
[----:B------:R-:W-:Y:S02]  /*17c0*/  SHF.R.U32.HI R21, RZ, 0x17, R18 ;  /* 0x00000017ff157819 */ /* 0x000fe40000011612 */
[----:B------:R-:W-:Y:S02]  /*17d0*/  LOP3.LUT R16, R16, 0xff, RZ, 0xc0, !PT ;  /* 0x000000ff10107812 */ /* 0x000fe400078ec0ff */
[----:B------:R-:W-:Y:S02]  /*17e0*/  LOP3.LUT R21, R21, 0xff, RZ, 0xc0, !PT ;  /* 0x000000ff15157812 */ /* 0x000fe400078ec0ff */
[----:B------:R-:W-:Y:S02]  /*17f0*/  IADD3 R19, PT, PT, R16, -0x1, RZ ;  /* 0xffffffff10137810 */ /* 0x000fe40007ffe0ff */
[----:B------:R-:W-:-:S02]  /*1800*/  IADD3 R20, PT, PT, R21, -0x1, RZ ;  /* 0xffffffff15147810 */ /* 0x000fc40007ffe0ff */
[----:B------:R-:W-:-:S04]  /*1810*/  ISETP.GT.U32.AND P0, PT, R19, 0xfd, PT ;  /* 0x000000fd1300780c */ /* 0x000fc80003f04070 */
        /* <DEDUP_REMOVED lines=9> */
[----:B------:R-:W-:Y:S02]  /*18b0*/  FSETP.NEU.FTZ.AND P3, PT, |R18|, +INF , PT ;  /* 0x7f8000001200780b */ /* 0x000fe40003f7d200 */
        /* <DEDUP_REMOVED lines=12> */
[----:B------:R-:W-:Y:S01]  /*1980*/  @!P0 FFMA R18, R18, 1.84467440737095516160e+19, RZ ;  /* 0x5f80000012128823 */ /* 0x000fe200000000ff */
[----:B------:R-:W-:Y:S01]  /*1990*/  @!P0 MOV R17, 0xffffffc0 ;  /* 0xffffffc000118802 */ /* 0x000fe20000000f00 */
[----:B------:R-:W-:-:S03]  /*19a0*/  @!P1 FFMA R0, R0, 1.84467440737095516160e+19, RZ ;  /* 0x5f80000000009823 */ /* 0x000fc600000000ff */
[----:B------:R-:W-:-:S07]  /*19b0*/  @!P1 IADD3 R17, PT, PT, R17, 0x40, RZ ;  /* 0x0000004011119810 */ /* 0x000fce0007ffe0ff */
.L_x_282:
[----:B------:R-:W-:Y:S01]  /*19c0*/  LEA R19, R16, 0xc0800000, 0x17 ;  /* 0xc080000010137811 */ /* 0x000fe200078eb8ff */
[----:B------:R-:W-:Y:S01]  /*19d0*/  BSSY.RECONVERGENT B1, `(.L_x_287) ;  /* 0x0000036000017945 */ /* 0x000fe20003800200 */
[----:B------:R-:W-:Y:S02]  /*19e0*/  IADD3 R21, PT, PT, R21, -0x7f, RZ ;  /* 0xffffff8115157810 */ /* 0x000fe40007ffe0ff */
[----:B------:R-:W-:-:S03]  /*19f0*/  IADD3 R22, PT, PT, -R19, R0, RZ ;  /* 0x0000000013167210 */ /* 0x000fc60007ffe1ff */
[----:B------:R-:W-:Y:S01]  /*1a00*/  IMAD R0, R21, -0x800000, R18 ;  /* 0xff80000015007824 */ /* 0x000fe200078e0212 */
[----:B------:R-:W0:Y:S01]  /*1a10*/  MUFU.RCP R20, R22 ;  /* 0x0000001600147308 */ /* 0x000e220000001000 */
[----:B------:R-:W-:-:S04]  /*1a20*/  FADD.FTZ R19, -R22, -RZ ;  /* 0x800000ff16137221 */ /* 0x000fc80000010100 */
[----:B0-----:R-:W-:-:S04]  /*1a30*/  FFMA R23, R20, R19, 1 ;  /* 0x3f80000014177423 */ /* 0x001fc80000000013 */
[----:B------:R-:W-:-:S04]  /*1a40*/  FFMA R23, R20, R23, R20 ;  /* 0x0000001714177223 */ /* 0x000fc80000000014 */
[----:B------:R-:W-:-:S04]  /*1a50*/  FFMA R18, R0, R23, RZ ;  /* 0x0000001700127223 */ /* 0x000fc800000000ff */
[----:B------:R-:W-:-:S04]  /*1a60*/  FFMA R20, R19, R18, R0 ;  /* 0x0000001213147223 */ /* 0x000fc80000000000 */
[----:B------:R-:W-:Y:S01]  /*1a70*/  FFMA R20, R23, R20, R18 ;  /* 0x0000001417147223 */ /* 0x000fe20000000012 */
[----:B------:R-:W-:-:S03]  /*1a80*/  IADD3 R18, PT, PT, R21, 0x7f, -R16 ;  /* 0x0000007f15127810 */ /* 0x000fc60007ffe810 */
[----:B------:R-:W-:Y:S01]  /*1a90*/  FFMA R19, R19, R20, R0 ;  /* 0x0000001413137223 */ /* 0x000fe20000000000 */
[----:B------:R-:W-:-:S03]  /*1aa0*/  IADD3 R17, PT, PT, R18, R17, RZ ;  /* 0x0000001112117210 */ /* 0x000fc60007ffe0ff */
        /* <DEDUP_REMOVED lines=15> */
[CCC-:B------:R-:W-:Y:S01]  /*1ba0*/  FFMA.RP R18, R23.reuse, R19.reuse, R20.reuse ;  /* 0x0000001317127223 */ /* 0x1c0fe20000008014 */
[----:B------:R-:W-:Y:S01]  /*1bb0*/  FFMA.RM R23, R23, R19, R20 ;  /* 0x0000001317177223 */ /* 0x000fe20000004014 */
[C---:B------:R-:W-:Y:S02]  /*1bc0*/  IADD3 R19, PT, PT, R16.reuse, 0x20, RZ ;  /* 0x0000002010137810 */ /* 0x040fe40007ffe0ff */
[----:B------:R-:W-:Y:S02]  /*1bd0*/  LOP3.LUT R17, R17, 0x7fffff, RZ, 0xc0, !PT ;  /* 0x007fffff11117812 */ /* 0x000fe400078ec0ff */
[C---:B------:R-:W-:Y:S02]  /*1be0*/  ISETP.NE.AND P3, PT, R16.reuse, RZ, PT ;  /* 0x000000ff1000720c */ /* 0x040fe40003f65270 */
[----:B------:R-:W-:Y:S02]  /*1bf0*/  LOP3.LUT R20, R17, 0x800000, RZ, 0xfc, !PT ;  /* 0x0080000011147812 */ /* 0x000fe400078efcff */
[----:B------:R-:W-:-:S02]  /*1c00*/  ISETP.NE.AND P1, PT, R16, RZ, PT ;  /* 0x000000ff1000720c */ /* 0x000fc40003f25270 */
        /* <DEDUP_REMOVED lines=14> */
.L_x_289:
[----:B------:R-:W-:-:S04]  /*1cf0*/  LOP3.LUT R0, R0, 0x80000000, RZ, 0xc0, !PT ;  /* 0x8000000000007812 */ /* 0x000fc800078ec0ff */
[----:B------:R-:W-:Y:S01]  /*1d00*/  LOP3.LUT R0, R0, 0x7f800000, RZ, 0xfc, !PT ;  /* 0x7f80000000007812 */ /* 0x000fe200078efcff */
[----:B------:R-:W-:Y:S06]  /*1d10*/  BRA `(.L_x_290) ;  /* 0x0000000000047947 */ /* 0x000fec0003800000 */
.L_x_288:
[----:B------:R-:W-:-:S07]  /*1d20*/  LEA R0, R17, R0, 0x17 ;  /* 0x0000000011007211 */ /* 0x000fce00078eb8ff */
.L_x_290:
[----:B------:R-:W-:Y:S05]  /*1d30*/  BSYNC.RECONVERGENT B1 ;  /* 0x0000000000017941 */ /* 0x000fea0003800200 */
.L_x_287:
[----:B------:R-:W-:Y:S05]  /*1d40*/  BRA `(.L_x_291) ;  /* 0x0000000000207947 */ /* 0x000fea0003800000 */
.L_x_286:
[----:B------:R-:W-:-:S04]  /*1d50*/  LOP3.LUT R0, R0, 0x80000000, R18, 0x48, !PT ;  /* 0x8000000000007812 */ /* 0x000fc800078e4812 */
[----:B------:R-:W-:Y:S01]  /*1d60*/  LOP3.LUT R0, R0, 0x7f800000, RZ, 0xfc, !PT ;  /* 0x7f80000000007812 */ /* 0x000fe200078efcff */
[----:B------:R-:W-:Y:S06]  /*1d70*/  BRA `(.L_x_291) ;  /* 0x0000000000147947 */ /* 0x000fec0003800000 */
.L_x_285:
[----:B------:R-:W-:Y:S01]  /*1d80*/  LOP3.LUT R0, R0, 0x80000000, R18, 0x48, !PT ;  /* 0x8000000000007812 */ /* 0x000fe200078e4812 */
[----:B------:R-:W-:Y:S06]  /*1d90*/  BRA `(.L_x_291) ;  /* 0x00000000000c7947 */ /* 0x000fec0003800000 */
.L_x_284:
[----:B------:R-:W0:Y:S01]  /*1da0*/  MUFU.RSQ R0, -QNAN ;  /* 0xffc0000000007908 */ /* 0x000e220000001400 */
[----:B------:R-:W-:Y:S05]  /*1db0*/  BRA `(.L_x_291) ;  /* 0x0000000000047947 */ /* 0x000fea0003800000 */
.L_x_283:
[----:B------:R-:W-:-:S07]  /*1dc0*/  FADD.FTZ R0, R18, R0 ;  /* 0x0000000012007221 */ /* 0x000fce0000010000 */
.L_x_291:
[----:B------:R-:W-:Y:S05]  /*1dd0*/  BSYNC.RECONVERGENT B0 ;  /* 0x0000000000007941 */ /* 0x000fea0003800200 */
.L_x_281:
[----:B------:R-:W-:Y:S01]  /*1de0*/  HFMA2 R17, -RZ, RZ, 0, 0 ;  /* 0x00000000ff117431 */ /* 0x000fe200000001ff */
[----:B------:R-:W-:-:S04]  /*1df0*/  MOV R16, R14 ;  /* 0x0000000e00107202 */ /* 0x000fc80000000f00 */
[----:B0-----:R-:W-:Y:S05]  /*1e00*/  RET.REL.NODEC R16 `(div_bGrad_axis_kernel) ;  /* 0xffffffe0107c7950 */ /* 0x001fea0003c3ffff */
.L_x_292:
        /* <DEDUP_REMOVED lines=15> */
.L_x_523:


//--------------------- .text.div_bGrad_kernel    --------------------------
	.section	.text.div_bGrad_kernel,"ax",@progbits
	.align	128
        .global         div_bGrad_kernel
        .type           div_bGrad_kernel,@function
        .size           div_bGrad_kernel,(.L_x_524 - div_bGrad_kernel)
        .other          div_bGrad_kernel,@"STO_CUDA_ENTRY STV_DEFAULT"
div_bGrad_kernel:
.text.div_bGrad_kernel:
        /* <DEDUP_REMOVED lines=14> */
[----:B------:R-:W3:Y:S01]  /*00e0*/  LDC.64 R4, c[0x0][0x388] ;  /* 0x0000e200ff047b82 */ /* 0x000ee20000000a00 */
[----:B0-----:R-:W-:-:S06]  /*00f0*/  IMAD.WIDE R8, R2, 0x4, R8 ;  /* 0x0000000402087825 */ /* 0x001fcc00078e0208 */
[----:B-1----:R-:W4:Y:S01]  /*0100*/  LDG.E R8, desc[UR4][R8.64] ;  /* 0x0000000408087981 */ /* 0x002f22000c1e1900 */
[----:B--2---:R-:W-:-:S06]  /*0110*/  IMAD.WIDE R6, R2, 0x4, R6 ;  /* 0x0000000402067825 */ /* 0x004fcc00078e0206 */
[----:B------:R-:W2:Y:S01]  /*0120*/  LDG.E R7, desc[UR4][R6.64] ;  /* 0x0000000406077981 */ /* 0x000ea2000c1e1900 */
[----:B---3--:R-:W-:-:S05]  /*0130*/  IMAD.WIDE R4, R2, 0x4, R4 ;  /* 0x0000000402047825 */ /* 0x008fca00078e0204 */
[----:B------:R-:W2:Y:S01]  /*0140*/  LDG.E R0, desc[UR4][R4.64] ;  /* 0x0000000404007981 */ /* 0x000ea2000c1e1900 */
[----:B------:R-:W-:Y:S01]  /*0150*/  BSSY.RECONVERGENT B0, `(.L_x_293) ;  /* 0x000000e000007945 */ /* 0x000fe20003800200 */
[----:B----4-:R-:W-:-:S04]  /*0160*/  FMUL R3, R8, R8 ;  /* 0x0000000808037220 */ /* 0x010fc80000400000 */
[----:B------:R-:W0:Y:S01]  /*0170*/  MUFU.RCP R10, R3 ;  /* 0x00000003000a7308 */ /* 0x000e220000001000 */
[----:B--2---:R-:W-:-:S07]  /*0180*/  FMUL R0, R0, R7 ;  /* 0x0000000700007220 */ /* 0x004fce0000400000 */
        /* <DEDUP_REMOVED lines=8> */
[----:B------:R-:W-:Y:S05]  /*0210*/  CALL.REL.NOINC `($__internal_11_$__cuda_sm3x_div_rn_noftz_f32_slowpath) ;  /* 0x0000000000207944 */ /* 0x000fea0003c00000 */
[----:B------:R-:W-:-:S07]  /*0220*/  IMAD.MOV.U32 R8, RZ, RZ, R0 ;  /* 0x000000ffff087224 */ /* 0x000fce00078e0000 */
.L_x_294:
[----:B------:R-:W-:Y:S05]  /*0230*/  BSYNC.RECONVERGENT B0 ;  /* 0x0000000000007941 */ /* 0x000fea0003800200 */
.L_x_293:
[----:B------:R-:W0:Y:S02]  /*0240*/  LDC.64 R4, c[0x0][0x3a0] ;  /* 0x0000e800ff047b82 */ /* 0x000e240000000a00 */
[----:B0-----:R-:W-:-:S05]  /*0250*/  IMAD.WIDE R2, R2, 0x4, R4 ;  /* 0x0000000402027825 */ /* 0x001fca00078e0204 */
[----:B------:R-:W2:Y:S02]  /*0260*/  LDG.E R5, desc[UR4][R2.64] ;  /* 0x0000000402057981 */ /* 0x000ea4000c1e1900 */
[----:B--2---:R-:W-:-:S05]  /*0270*/  FADD R5, R5, -R8 ;  /* 0x8000000805057221 */ /* 0x004fca0000000000 */
[----:B------:R-:W-:Y:S01]  /*0280*/  STG.E desc[UR4][R2.64], R5 ;  /* 0x0000000502007986 */ /* 0x000fe2000c101904 */
[----:B------:R-:W-:Y:S05]  /*0290*/  EXIT ;  /* 0x000000000000794d */ /* 0x000fea0003800000 */
        .weak           $__internal_11_$__cuda_sm3x_div_rn_noftz_f32_slowpath
        .type           $__internal_11_$__cuda_sm3x_div_rn_noftz_f32_slowpath,@function
        .size           $__internal_11_$__cuda_sm3x_div_rn_noftz_f32_slowpath,(.L_x_524 - $__internal_11_$__cuda_sm3x_div_rn_noftz_f32_slowpath)
$__internal_11_$__cuda_sm3x_div_rn_noftz_f32_slowpath:
        /* <DEDUP_REMOVED lines=36> */
.L_x_296:
        /* <DEDUP_REMOVED lines=51> */
.L_x_303:
[----:B------:R-:W-:-:S04]  /*0810*/  LOP3.LUT R0, R0, 0x80000000, RZ, 0xc0, !PT ;  /* 0x8000000000007812 */ /* 0x000fc800078ec0ff */
[----:B------:R-:W-:Y:S01]  /*0820*/  LOP3.LUT R0, R0, 0x7f800000, RZ, 0xfc, !PT ;  /* 0x7f80000000007812 */ /* 0x000fe200078efcff */
[----:B------:R-:W-:Y:S06]  /*0830*/  BRA `(.L_x_304) ;  /* 0x0000000000047947 */ /* 0x000fec0003800000 */
.L_x_302:
[----:B------:R-:W-:-:S07]  /*0840*/  IMAD R0, R6, 0x800000, R0 ;  /* 0x0080000006007824 */ /* 0x000fce00078e0200 */
.L_x_304:
[----:B------:R-:W-:Y:S05]  /*0850*/  BSYNC.RECONVERGENT B2 ;  /* 0x0000000000027941 */ /* 0x000fea0003800200 */
.L_x_301:
[----:B------:R-:W-:Y:S05]  /*0860*/  BRA `(.L_x_305) ;  /* 0x0000000000207947 */ /* 0x000fea0003800000 */
.L_x_300:
[----:B------:R-:W-:-:S04]  /*0870*/  LOP3.LUT R0, R8, 0x80000000, R7, 0x48, !PT ;  /* 0x8000000008007812 */ /* 0x000fc800078e4807 */
[----:B------:R-:W-:Y:S01]  /*0880*/  LOP3.LUT R0, R0, 0x7f800000, RZ, 0xfc, !PT ;  /* 0x7f80000000007812 */ /* 0x000fe200078efcff */
[----:B------:R-:W-:Y:S06]  /*0890*/  BRA `(.L_x_305) ;  /* 0x0000000000147947 */ /* 0x000fec0003800000 */
.L_x_299:
[----:B------:R-:W-:Y:S01]  /*08a0*/  LOP3.LUT R0, R8, 0x80000000, R7, 0x48, !PT ;  /* 0x8000000008007812 */ /* 0x000fe200078e4807 */
[----:B------:R-:W-:Y:S06]  /*08b0*/  BRA `(.L_x_305) ;  /* 0x00000000000c7947 */ /* 0x000fec0003800000 */
.L_x_298:
[----:B------:R-:W0:Y:S01]  /*08c0*/  MUFU.RSQ R0, -QNAN ;  /* 0xffc0000000007908 */ /* 0x000e220000001400 */
[----:B------:R-:W-:Y:S05]  /*08d0*/  BRA `(.L_x_305) ;  /* 0x0000000000047947 */ /* 0x000fea0003800000 */
.L_x_297:
[----:B------:R-:W-:-:S07]  /*08e0*/  FADD.FTZ R0, R0, R3 ;  /* 0x0000000300007221 */ /* 0x000fce0000010000 */
.L_x_305:
[----:B------:R-:W-:Y:S05]  /*08f0*/  BSYNC.RECONVERGENT B1 ;  /* 0x0000000000017941 */ /* 0x000fea0003800200 */
.L_x_295:
[----:B------:R-:W-:-:S04]  /*0900*/  IMAD.MOV.U32 R5, RZ, RZ, 0x0 ;  /* 0x00000000ff057424 */ /* 0x000fc800078e00ff */
[----:B0-----:R-:W-:Y:S05]  /*0910*/  RET.REL.NODEC R4 `(div_bGrad_kernel) ;  /* 0xfffffff404b87950 */ /* 0x001fea0003c3ffff */
.L_x_306:
        /* <DEDUP_REMOVED lines=14> */
.L_x_524:


//--------------------- .text.scalar_div_kernel   --------------------------
	.section	.text.scalar_div_kernel,"ax",@progbits
	.align	128
        .global         scalar_div_kernel
        .type           scalar_div_kernel,@function
        .size           scalar_div_kernel,(.L_x_525 - scalar_div_kernel)
        .other          scalar_div_kernel,@"STO_CUDA_ENTRY STV_DEFAULT"
scalar_div_kernel:
.text.scalar_div_kernel:
        /* <DEDUP_REMOVED lines=27> */
[----:B------:R-:W-:Y:S05]  /*01b0*/  CALL.REL.NOINC `($__internal_12_$__cuda_sm3x_div_rn_noftz_f32_slowpath) ;  /* 0x0000000000187944 */ /* 0x000fea0003c00000 */
[----:B------:R-:W-:-:S07]  /*01c0*/  IMAD.MOV.U32 R7, RZ, RZ, R0 ;  /* 0x000000ffff077224 */ /* 0x000fce00078e0000 */
.L_x_308:
[----:B------:R-:W-:Y:S05]  /*01d0*/  BSYNC.RECONVERGENT B0 ;  /* 0x0000000000007941 */ /* 0x000fea0003800200 */
.L_x_307:
[----:B------:R-:W0:Y:S02]  /*01e0*/  LDC.64 R4, c[0x0][0x398] ;  /* 0x0000e600ff047b82 */ /* 0x000e240000000a00 */
[----:B0-----:R-:W-:-:S05]  /*01f0*/  IMAD.WIDE R2, R2, 0x4, R4 ;  /* 0x0000000402027825 */ /* 0x001fca00078e0204 */
[----:B------:R-:W-:Y:S01]  /*0200*/  STG.E desc[UR4][R2.64], R7 ;  /* 0x0000000702007986 */ /* 0x000fe2000c101904 */
[----:B------:R-:W-:Y:S05]  /*0210*/  EXIT ;  /* 0x000000000000794d */ /* 0x000fea0003800000 */
        .weak           $__internal_12_$__cuda_sm3x_div_rn_noftz_f32_slowpath
        .type           $__internal_12_$__cuda_sm3x_div_rn_noftz_f32_slowpath,@function
        .size           $__internal_12_$__cuda_sm3x_div_rn_noftz_f32_slowpath,(.L_x_525 - $__internal_12_$__cuda_sm3x_div_rn_noftz_f32_slowpath)
$__internal_12_$__cuda_sm3x_div_rn_noftz_f32_slowpath:
        /* <DEDUP_REMOVED lines=38> */
.L_x_310:
        /* <DEDUP_REMOVED lines=51> */
.L_x_317:
[----:B------:R-:W-:-:S04]  /*07b0*/  LOP3.LUT R0, R0, 0x80000000, RZ, 0xc0, !PT ;  /* 0x8000000000007812 */ /* 0x000fc800078ec0ff */
[----:B------:R-:W-:Y:S01]  /*07c0*/  LOP3.LUT R0, R0, 0x7f800000, RZ, 0xfc, !PT ;  /* 0x7f80000000007812 */ /* 0x000fe200078efcff */
[----:B------:R-:W-:Y:S06]  /*07d0*/  BRA `(.L_x_318) ;  /* 0x0000000000047947 */ /* 0x000fec0003800000 */
.L_x_316:
[----:B------:R-:W-:-:S07]  /*07e0*/  IMAD R0, R6, 0x800000, R0 ;  /* 0x0080000006007824 */ /* 0x000fce00078e0200 */
.L_x_318:
[----:B------:R-:W-:Y:S05]  /*07f0*/  BSYNC.RECONVERGENT B2 ;  /* 0x0000000000027941 */ /* 0x000fea0003800200 */
.L_x_315:
[----:B------:R-:W-:Y:S05]  /*0800*/  BRA `(.L_x_319) ;  /* 0x0000000000207947 */ /* 0x000fea0003800000 */
.L_x_314:
[----:B------:R-:W-:-:S04]  /*0810*/  LOP3.LUT R0, R5, 0x80000000, R8, 0x48, !PT ;  /* 0x8000000005007812 */ /* 0x000fc800078e4808 */
[----:B------:R-:W-:Y:S01]  /*0820*/  LOP3.LUT R0, R0, 0x7f800000, RZ, 0xfc, !PT ;  /* 0x7f80000000007812 */ /* 0x000fe200078efcff */
[----:B------:R-:W-:Y:S06]  /*0830*/  BRA `(.L_x_319) ;  /* 0x0000000000147947 */ /* 0x000fec0003800000 */
.L_x_313:
[----:B------:R-:W-:Y:S01]  /*0840*/  LOP3.LUT R0, R5, 0x80000000, R8, 0x48, !PT ;  /* 0x8000000005007812 */ /* 0x000fe200078e4808 */
[----:B------:R-:W-:Y:S06]  /*0850*/  BRA `(.L_x_319) ;  /* 0x00000000000c7947 */ /* 0x000fec0003800000 */
.L_x_312:
[----:B------:R-:W0:Y:S01]  /*0860*/  MUFU.RSQ R0, -QNAN ;  /* 0xffc0000000007908 */ /* 0x000e220000001400 */
[----:B------:R-:W-:Y:S05]  /*0870*/  BRA `(.L_x_319) ;  /* 0x0000000000047947 */ /* 0x000fea0003800000 */
.L_x_311:
[----:B------:R-:W-:-:S07]  /*0880*/  FADD.FTZ R0, R0, R3 ;  /* 0x0000000300007221 */ /* 0x000fce0000010000 */
.L_x_319:
[----:B------:R-:W-:Y:S05]  /*0890*/  BSYNC.RECONVERGENT B1 ;  /* 0x0000000000017941 */ /* 0x000fea0003800200 */
.L_x_309:
[----:B------:R-:W-:-:S04]  /*08a0*/  IMAD.MOV.U32 R5, RZ, RZ, 0x0 ;  /* 0x00000000ff057424 */ /* 0x000fc800078e00ff */
[----:B0-----:R-:W-:Y:S05]  /*08b0*/  RET.REL.NODEC R4 `(scalar_div_kernel) ;  /* 0xfffffff404d07950 */ /* 0x001fea0003c3ffff */
.L_x_320:
        /* <DEDUP_REMOVED lines=12> */
.L_x_525:


//--------------------- .text.div_scalar_kernel   --------------------------
	.section	.text.div_scalar_kernel,"ax",@progbits
	.align	128
        .global         div_scalar_kernel
        .type           div_scalar_kernel,@function
        .size           div_scalar_kernel,(.L_x_526 - div_scalar_kernel)
        .other          div_scalar_kernel,@"STO_CUDA_ENTRY STV_DEFAULT"
div_scalar_kernel:
.text.div_scalar_kernel:
        /* <DEDUP_REMOVED lines=26> */
[----:B------:R-:W-:Y:S05]  /*01a0*/  CALL.REL.NOINC `($__internal_13_$__cuda_sm3x_div_rn_noftz_f32_slowpath) ;  /* 0x0000000000187944 */ /* 0x000fea0003c00000 */
[----:B------:R-:W-:-:S07]  /*01b0*/  IMAD.MOV.U32 R7, RZ, RZ, R0 ;  /* 0x000000ffff077224 */ /* 0x000fce00078e0000 */
.L_x_322:
[----:B------:R-:W-:Y:S05]  /*01c0*/  BSYNC.RECONVERGENT B0 ;  /* 0x0000000000007941 */ /* 0x000fea0003800200 */
.L_x_321:
[----:B------:R-:W0:Y:S02]  /*01d0*/  LDC.64 R4, c[0x0][0x398] ;  /* 0x0000e600ff047b82 */ /* 0x000e240000000a00 */
[----:B0-----:R-:W-:-:S05]  /*01e0*/  IMAD.WIDE R2, R2, 0x4, R4 ;  /* 0x0000000402027825 */ /* 0x001fca00078e0204 */
[----:B------:R-:W-:Y:S01]  /*01f0*/  STG.E desc[UR4][R2.64], R7 ;  /* 0x0000000702007986 */ /* 0x000fe2000c101904 */
[----:B------:R-:W-:Y:S05]  /*0200*/  EXIT ;  /* 0x000000000000794d */ /* 0x000fea0003800000 */
        .weak           $__internal_13_$__cuda_sm3x_div_rn_noftz_f32_slowpath
        .type           $__internal_13_$__cuda_sm3x_div_rn_noftz_f32_slowpath,@function
        .size           $__internal_13_$__cuda_sm3x_div_rn_noftz_f32_slowpath,(.L_x_526 - $__internal_13_$__cuda_sm3x_div_rn_noftz_f32_slowpath)
$__internal_13_$__cuda_sm3x_div_rn_noftz_f32_slowpath:
        /* <DEDUP_REMOVED lines=38> */
.L_x_324:
        /* <DEDUP_REMOVED lines=51> */
.L_x_331:
[----:B------:R-:W-:-:S04]  /*07a0*/  LOP3.LUT R0, R0, 0x80000000, RZ, 0xc0, !PT ;  /* 0x8000000000007812 */ /* 0x000fc800078ec0ff */
[----:B------:R-:W-:Y:S01]  /*07b0*/  LOP3.LUT R0, R0, 0x7f800000, RZ, 0xfc, !PT ;  /* 0x7f80000000007812 */ /* 0x000fe200078efcff */
[----:B------:R-:W-:Y:S06]  /*07c0*/  BRA `(.L_x_332) ;  /* 0x0000000000047947 */ /* 0x000fec0003800000 */
.L_x_330:
[----:B------:R-:W-:-:S07]  /*07d0*/  IMAD R0, R6, 0x800000, R0 ;  /* 0x0080000006007824 */ /* 0x000fce00078e0200 */
.L_x_332:
[----:B------:R-:W-:Y:S05]  /*07e0*/  BSYNC.RECONVERGENT B2 ;  /* 0x0000000000027941 */ /* 0x000fea0003800200 */
.L_x_329:
[----:B------:R-:W-:Y:S05]  /*07f0*/  BRA `(.L_x_333) ;  /* 0x0000000000207947 */ /* 0x000fea0003800000 */
.L_x_328:
[----:B------:R-:W-:-:S04]  /*0800*/  LOP3.LUT R0, R8, 0x80000000, R7, 0x48, !PT ;  /* 0x8000000008007812 */ /* 0x000fc800078e4807 */
[----:B------:R-:W-:Y:S01]  /*0810*/  LOP3.LUT R0, R0, 0x7f800000, RZ, 0xfc, !PT ;  /* 0x7f80000000007812 */ /* 0x000fe200078efcff */
[----:B------:R-:W-:Y:S06]  /*0820*/  BRA `(.L_x_333) ;  /* 0x0000000000147947 */ /* 0x000fec0003800000 */
.L_x_327:
[----:B------:R-:W-:Y:S01]  /*0830*/  LOP3.LUT R0, R8, 0x80000000, R7, 0x48, !PT ;  /* 0x8000000008007812 */ /* 0x000fe200078e4807 */
[----:B------:R-:W-:Y:S06]  /*0840*/  BRA `(.L_x_333) ;  /* 0x00000000000c7947 */ /* 0x000fec0003800000 */
.L_x_326:
[----:B------:R-:W0:Y:S01]  /*0850*/  MUFU.RSQ R0, -QNAN ;  /* 0xffc0000000007908 */ /* 0x000e220000001400 */
[----:B------:R-:W-:Y:S05]  /*0860*/  BRA `(.L_x_333) ;  /* 0x0000000000047947 */ /* 0x000fea0003800000 */
.L_x_325:
[----:B------:R-:W-:-:S07]  /*0870*/  FADD.FTZ R0, R0, R3 ;  /* 0x0000000300007221 */ /* 0x000fce0000010000 */
.L_x_333:
[----:B------:R-:W-:Y:S05]  /*0880*/  BSYNC.RECONVERGENT B1 ;  /* 0x0000000000017941 */ /* 0x000fea0003800200 */
.L_x_323:
[----:B------:R-:W-:-:S04]  /*0890*/  IMAD.MOV.U32 R5, RZ, RZ, 0x0 ;  /* 0x00000000ff057424 */ /* 0x000fc800078e00ff */
[----:B0-----:R-:W-:Y:S05]  /*08a0*/  RET.REL.NODEC R4 `(div_scalar_kernel) ;  /* 0xfffffff404d47950 */ /* 0x001fea0003c3ffff */
.L_x_334:
        /* <DEDUP_REMOVED lines=13> */
.L_x_526:


//--------------------- .text.div_axis_kernel     --------------------------
	.section	.text.div_axis_kernel,"ax",@progbits
	.align	128
        .global         div_axis_kernel
        .type           div_axis_kernel,@function
        .size           div_axis_kernel,(.L_x_527 - div_axis_kernel)
        .other          div_axis_kernel,@"STO_CUDA_ENTRY STV_DEFAULT"
div_axis_kernel:
.text.div_axis_kernel:
        /* <DEDUP_REMOVED lines=53> */
[----:B------:R-:W-:Y:S05]  /*0350*/  CALL.REL.NOINC `($__internal_14_$__cuda_sm3x_div_rn_noftz_f32_slowpath) ;  /* 0x0000000000187944 */ /* 0x000fea0003c00000 */
[----:B------:R-:W-:-:S07]  /*0360*/  IMAD.MOV.U32 R9, RZ, RZ, R0 ;  /* 0x000000ffff097224 */ /* 0x000fce00078e0000 */
.L_x_336:
[----:B------:R-:W-:Y:S05]  /*0370*/  BSYNC.RECONVERGENT B0 ;  /* 0x0000000000007941 */ /* 0x000fea0003800200 */
.L_x_335:
[----:B------:R-:W0:Y:S02]  /*0380*/  LDC.64 R4, c[0x0][0x398] ;  /* 0x0000e600ff047b82 */ /* 0x000e240000000a00 */
[----:B0-----:R-:W-:-:S05]  /*0390*/  IMAD.WIDE R2, R2, 0x4, R4 ;  /* 0x0000000402027825 */ /* 0x001fca00078e0204 */
[----:B------:R-:W-:Y:S01]  /*03a0*/  STG.E desc[UR4][R2.64], R9 ;  /* 0x0000000902007986 */ /* 0x000fe2000c101904 */
[----:B------:R-:W-:Y:S05]  /*03b0*/  EXIT ;  /* 0x000000000000794d */ /* 0x000fea0003800000 */
        .weak           $__internal_14_$__cuda_sm3x_div_rn_noftz_f32_slowpath
        .type           $__internal_14_$__cuda_sm3x_div_rn_noftz_f32_slowpath,@function
        .size           $__internal_14_$__cuda_sm3x_div_rn_noftz_f32_slowpath,(.L_x_527 - $__internal_14_$__cuda_sm3x_div_rn_noftz_f32_slowpath)
$__internal_14_$__cuda_sm3x_div_rn_noftz_f32_slowpath:
        /* <DEDUP_REMOVED lines=36> */
.L_x_338:
        /* <DEDUP_REMOVED lines=51> */
.L_x_345:
[----:B------:R-:W-:-:S04]  /*0930*/  LOP3.LUT R0, R0, 0x80000000, RZ, 0xc0, !PT ;  /* 0x8000000000007812 */ /* 0x000fc800078ec0ff */
[----:B------:R-:W-:Y:S01]  /*0940*/  LOP3.LUT R0, R0, 0x7f800000, RZ, 0xfc, !PT ;  /* 0x7f80000000007812 */ /* 0x000fe200078efcff */
[----:B------:R-:W-:Y:S06]  /*0950*/  BRA `(.L_x_346) ;  /* 0x0000000000047947 */ /* 0x000fec0003800000 */
.L_x_344:
[----:B------:R-:W-:-:S07]  /*0960*/  IMAD R0, R5, 0x800000, R0 ;  /* 0x0080000005007824 */ /* 0x000fce00078e0200 */
.L_x_346:
[----:B------:R-:W-:Y:S05]  /*0970*/  BSYNC.RECONVERGENT B2 ;  /* 0x0000000000027941 */ /* 0x000fea0003800200 */
.L_x_343:
[----:B------:R-:W-:Y:S05]  /*0980*/  BRA `(.L_x_347) ;  /* 0x0000000000207947 */ /* 0x000fea0003800000 */
.L_x_342:
[----:B------:R-:W-:-:S04]  /*0990*/  LOP3.LUT R0, R7, 0x80000000, R6, 0x48, !PT ;  /* 0x8000000007007812 */ /* 0x000fc800078e4806 */
[----:B------:R-:W-:Y:S01]  /*09a0*/  LOP3.LUT R0, R0, 0x7f800000, RZ, 0xfc, !PT ;  /* 0x7f80000000007812 */ /* 0x000fe200078efcff */
[----:B------:R-:W-:Y:S06]  /*09b0*/  BRA `(.L_x_347) ;  /* 0x0000000000147947 */ /* 0x000fec0003800000 */
.L_x_341:
[----:B------:R-:W-:Y:S01]  /*09c0*/  LOP3.LUT R0, R7, 0x80000000, R6, 0x48, !PT ;  /* 0x8000000007007812 */ /* 0x000fe200078e4806 */
[----:B------:R-:W-:Y:S06]  /*09d0*/  BRA `(.L_x_347) ;  /* 0x00000000000c7947 */ /* 0x000fec0003800000 */
.L_x_340:
[----:B------:R-:W0:Y:S01]  /*09e0*/  MUFU.RSQ R0, -QNAN ;  /* 0xffc0000000007908 */ /* 0x000e220000001400 */
[----:B------:R-:W-:Y:S05]  /*09f0*/  BRA `(.L_x_347) ;  /* 0x0000000000047947 */ /* 0x000fea0003800000 */
.L_x_339:
[----:B------:R-:W-:-:S07]  /*0a00*/  FADD.FTZ R0, R0, R3 ;  /* 0x0000000300007221 */ /* 0x000fce0000010000 */
.L_x_347:
[----:B------:R-:W-:Y:S05]  /*0a10*/  BSYNC.RECONVERGENT B1 ;  /* 0x0000000000017941 */ /* 0x000fea0003800200 */
.L_x_337:
[----:B------:R-:W-:-:S04]  /*0a20*/  IMAD.MOV.U32 R5, RZ, RZ, 0x0 ;  /* 0x00000000ff057424 */ /* 0x000fc800078e00ff */
[----:B0-----:R-:W-:Y:S05]  /*0a30*/  RET.REL.NODEC R4 `(div_axis_kernel) ;  /* 0xfffffff404707950 */ /* 0x001fea0003c3ffff */
.L_x_348:
        /* <DEDUP_REMOVED lines=12> */
.L_x_527:


//--------------------- .text.div_kernel          --------------------------
	.section	.text.div_kernel,"ax",@progbits
	.align	128
        .global         div_kernel
        .type           div_kernel,@function
        .size           div_kernel,(.L_x_528 - div_kernel)
        .other          div_kernel,@"STO_CUDA_ENTRY STV_DEFAULT"
div_kernel:
.text.div_kernel:
        /* <DEDUP_REMOVED lines=28> */
[----:B------:R-:W-:Y:S05]  /*01c0*/  CALL.REL.NOINC `($__internal_15_$__cuda_sm3x_div_rn_noftz_f32_slowpath) ;  /* 0x0000000000187944 */ /* 0x000fea0003c00000 */
[----:B------:R-:W-:-:S07]  /*01d0*/  IMAD.MOV.U32 R9, RZ, RZ, R0 ;  /* 0x000000ffff097224 */ /* 0x000fce00078e0000 */
.L_x_350:
[----:B------:R-:W-:Y:S05]  /*01e0*/  BSYNC.RECONVERGENT B0 ;  /* 0x0000000000007941 */ /* 0x000fea0003800200 */
.L_x_349:
[----:B------:R-:W0:Y:S02]  /*01f0*/  LDC.64 R4, c[0x0][0x398] ;  /* 0x0000e600ff047b82 */ /* 0x000e240000000a00 */
[----:B0-----:R-:W-:-:S05]  /*0200*/  IMAD.WIDE R2, R2, 0x4, R4 ;  /* 0x0000000402027825 */ /* 0x001fca00078e0204 */
[----:B------:R-:W-:Y:S01]  /*0210*/  STG.E desc[UR4][R2.64], R9 ;  /* 0x0000000902007986 */ /* 0x000fe2000c101904 */
[----:B------:R-:W-:Y:S05]  /*0220*/  EXIT ;  /* 0x000000000000794d */ /* 0x000fea0003800000 */
        .weak           $__internal_15_$__cuda_sm3x_div_rn_noftz_f32_slowpath
        .type           $__internal_15_$__cuda_sm3x_div_rn_noftz_f32_slowpath,@function
        .size           $__internal_15_$__cuda_sm3x_div_rn_noftz_f32_slowpath,(.L_x_528 - $__internal_15_$__cuda_sm3x_div_rn_noftz_f32_slowpath)
$__internal_15_$__cuda_sm3x_div_rn_noftz_f32_slowpath:
        /* <DEDUP_REMOVED lines=36> */
.L_x_352:
        /* <DEDUP_REMOVED lines=51> */
.L_x_359:
[----:B------:R-:W-:-:S04]  /*07a0*/  LOP3.LUT R0, R0, 0x80000000, RZ, 0xc0, !PT ;  /* 0x8000000000007812 */ /* 0x000fc800078ec0ff */
[----:B------:R-:W-:Y:S01]  /*07b0*/  LOP3.LUT R0, R0, 0x7f800000, RZ, 0xfc, !PT ;  /* 0x7f80000000007812 */ /* 0x000fe200078efcff */
[----:B------:R-:W-:Y:S06]  /*07c0*/  BRA `(.L_x_360) ;  /* 0x0000000000047947 */ /* 0x000fec0003800000 */
.L_x_358:
[----:B------:R-:W-:-:S07]  /*07d0*/  IMAD R0, R6, 0x800000, R0 ;  /* 0x0080000006007824 */ /* 0x000fce00078e0200 */
.L_x_360:
[----:B------:R-:W-:Y:S05]  /*07e0*/  BSYNC.RECONVERGENT B2 ;  /* 0x0000000000027941 */ /* 0x000fea0003800200 */
.L_x_357:
[----:B------:R-:W-:Y:S05]  /*07f0*/  BRA `(.L_x_361) ;  /* 0x0000000000207947 */ /* 0x000fea0003800000 */
.L_x_356:
[----:B------:R-:W-:-:S04]  /*0800*/  LOP3.LUT R0, R8, 0x80000000, R7, 0x48, !PT ;  /* 0x8000000008007812 */ /* 0x000fc800078e4807 */
[----:B------:R-:W-:Y:S01]  /*0810*/  LOP3.LUT R0, R0, 0x7f800000, RZ, 0xfc, !PT ;  /* 0x7f80000000007812 */ /* 0x000fe200078efcff */
[----:B------:R-:W-:Y:S06]  /*0820*/  BRA `(.L_x_361) ;  /* 0x0000000000147947 */ /* 0x000fec0003800000 */
.L_x_355:
[----:B------:R-:W-:Y:S01]  /*0830*/  LOP3.LUT R0, R8, 0x80000000, R7, 0x48, !PT ;  /* 0x8000000008007812 */ /* 0x000fe200078e4807 */
[----:B------:R-:W-:Y:S06]  /*0840*/  BRA `(.L_x_361) ;  /* 0x00000000000c7947 */ /* 0x000fec0003800000 */
.L_x_354:
[----:B------:R-:W0:Y:S01]  /*0850*/  MUFU.RSQ R0, -QNAN ;  /* 0xffc0000000007908 */ /* 0x000e220000001400 */
[----:B------:R-:W-:Y:S05]  /*0860*/  BRA `(.L_x_361) ;  /* 0x0000000000047947 */ /* 0x000fea0003800000 */
.L_x_353:
[----:B------:R-:W-:-:S07]  /*0870*/  FADD.FTZ R0, R0, R3 ;  /* 0x0000000300007221 */ /* 0x000fce0000010000 */
.L_x_361:
[----:B------:R-:W-:Y:S05]  /*0880*/  BSYNC.RECONVERGENT B1 ;  /* 0x0000000000017941 */ /* 0x000fea0003800200 */
.L_x_351:
[----:B------:R-:W-:-:S04]  /*0890*/  IMAD.MOV.U32 R5, RZ, RZ, 0x0 ;  /* 0x00000000ff057424 */ /* 0x000fc800078e00ff */
[----:B0-----:R-:W-:Y:S05]  /*08a0*/  RET.REL.NODEC R4 `(div_kernel) ;  /* 0xfffffff404d47950 */ /* 0x001fea0003c3ffff */
.L_x_362:
        /* <DEDUP_REMOVED lines=13> */
.L_x_528:


//--------------------- .text.mul_plus_scalar_axis_kernel --------------------------
	.section	.text.mul_plus_scalar_axis_kernel,"ax",@progbits
	.align	128
        .global         mul_plus_scalar_axis_kernel
        .type           mul_plus_scalar_axis_kernel,@function
        .size           mul_plus_scalar_axis_kernel,(.L_x_564 - mul_plus_scalar_axis_kernel)
        .other          mul_plus_scalar_axis_kernel,@"STO_CUDA_ENTRY STV_DEFAULT"
mul_plus_scalar_axis_kernel:
.text.mul_plus_scalar_axis_kernel:
        /* <DEDUP_REMOVED lines=14> */
[----:B------:R-:W1:Y:S01]  /*00e0*/  LDCU.64 UR6, c[0x0][0x358] ;  /* 0x00006b00ff0677ac */ /* 0x000e620008000a00 */
[C---:B------:R-:W-:Y:S02]  /*00f0*/  ISETP.GE.U32.AND P1, PT, R6.reuse, 0x10, PT ;  /* 0x000000100600780c */ /* 0x040fe40003f26070 */
[----:B------:R-:W-:Y:S01]  /*0100*/  LOP3.LUT R8, R6, 0xf, RZ, 0xc0, !PT ;  /* 0x0000000f06087812 */ /* 0x000fe200078ec0ff */
[----:B------:R-:W-:Y:S02]  /*0110*/  HFMA2 R7, -RZ, RZ, 0, 0 ;  /* 0x00000000ff077431 */ /* 0x000fe400000001ff */
[C---:B------:R-:W-:Y:S01]  /*0120*/  IMAD R0, R5.reuse, R6, RZ ;  /* 0x0000000605007224 */ /* 0x040fe200078e02ff */
[----:B------:R-:W-:Y:S01]  /*0130*/  ISETP.NE.AND P0, PT, R8, RZ, PT ;  /* 0x000000ff0800720c */ /* 0x000fe20003f05270 */
[----:B0-----:R-:W-:-:S05]  /*0140*/  IMAD.WIDE R2, R5, 0x4, R2 ;  /* 0x0000000405027825 */ /* 0x001fca00078e0202 */
[----:B-1----:R0:W5:Y:S01]  /*0150*/  LDG.E R11, desc[UR6][R2.64] ;  /* 0x00000006020b7981 */ /* 0x002162000c1e1900 */
[----:B------:R-:W-:Y:S06]  /*0160*/  @!P1 BRA `(.L_x_363) ;  /* 0x0000000000f89947 */ /* 0x000fec0003800000 */
[----:B------:R-:W1:Y:S01]  /*0170*/  LDCU.64 UR4, c[0x0][0x388] ;  /* 0x00007100ff0477ac */ /* 0x000e620008000a00 */
[----:B------:R-:W-:Y:S02]  /*0180*/  LOP3.LUT R7, R6, 0x7ffffff0, RZ, 0xc0, !PT ;  /* 0x7ffffff006077812 */ /* 0x000fe400078ec0ff */
[----:B------:R-:W-:Y:S01]  /*0190*/  MOV R10, R0 ;  /* 0x00000000000a7202 */ /* 0x000fe20000000f00 */
[----:B------:R-:W2:Y:S01]  /*01a0*/  LDCU UR8, c[0x0][0x390] ;  /* 0x00007200ff0877ac */ /* 0x000ea20008000800 */
[----:B------:R-:W-:Y:S01]  /*01b0*/  IADD3 R9, PT, PT, -R7, RZ, RZ ;  /* 0x000000ff07097210 */ /* 0x000fe20007ffe1ff */
[----:B-1----:R-:W-:-:S04]  /*01c0*/  UIADD3 UR4, UP0, UPT, UR4, 0x20, URZ ;  /* 0x0000002004047890 */ /* 0x002fc8000ff1e0ff */
[----:B--2---:R-:W-:-:S12]  /*01d0*/  UIADD3.X UR5, UPT, UPT, URZ, UR5, URZ, UP0, !UPT ;  /* 0x00000005ff057290 */ /* 0x004fd800087fe4ff */
.L_x_364:
[----:B------:R-:W-:Y:S02]  /*01e0*/  MOV R4, UR4 ;  /* 0x0000000400047c02 */ /* 0x000fe40008000f00 */
[----:B------:R-:W-:-:S03]  /*01f0*/  MOV R5, UR5 ;  /* 0x0000000500057c02 */ /* 0x000fc60008000f00 */
[----:B------:R-:W-:-:S05]  /*0200*/  IMAD.WIDE R4, R10, 0x4, R4 ;  /* 0x000000040a047825 */ /* 0x000fca00078e0204 */
[----:B------:R-:W2:Y:S02]  /*0210*/  LDG.E R12, desc[UR6][R4.64+-0x20] ;  /* 0xffffe006040c7981 */ /* 0x000ea4000c1e1900 */
[----:B--23-5:R-:W-:-:S05]  /*0220*/  FFMA R11, R12, UR8, R11 ;  /* 0x000000080c0b7c23 */ /* 0x02cfca000800000b */
[----:B------:R1:W-:Y:S04]  /*0230*/  STG.E desc[UR6][R2.64], R11 ;  /* 0x0000000b02007986 */ /* 0x0003e8000c101906 */
[----:B------:R-:W2:Y:S02]  /*0240*/  LDG.E R12, desc[UR6][R4.64+-0x1c] ;  /* 0xffffe406040c7981 */ /* 0x000ea4000c1e1900 */
[----:B--2---:R-:W-:-:S05]  /*0250*/  FFMA R13, R12, UR8, R11 ;  /* 0x000000080c0d7c23 */ /* 0x004fca000800000b */
[----:B------:R2:W-:Y:S04]  /*0260*/  STG.E desc[UR6][R2.64], R13 ;  /* 0x0000000d02007986 */ /* 0x0005e8000c101906 */
[----:B------:R-:W3:Y:S02]  /*0270*/  LDG.E R12, desc[UR6][R4.64+-0x18] ;  /* 0xffffe806040c7981 */ /* 0x000ee4000c1e1900 */
[----:B---3--:R-:W-:-:S05]  /*0280*/  FFMA R15, R12, UR8, R13 ;  /* 0x000000080c0f7c23 */ /* 0x008fca000800000d */
[----:B------:R3:W-:Y:S04]  /*0290*/  STG.E desc[UR6][R2.64], R15 ;  /* 0x0000000f02007986 */ /* 0x0007e8000c101906 */
[----:B------:R-:W4:Y:S02]  /*02a0*/  LDG.E R12, desc[UR6][R4.64+-0x14] ;  /* 0xffffec06040c7981 */ /* 0x000f24000c1e1900 */
[----:B----4-:R-:W-:-:S05]  /*02b0*/  FFMA R17, R12, UR8, R15 ;  /* 0x000000080c117c23 */ /* 0x010fca000800000f */
[----:B------:R4:W-:Y:S04]  /*02c0*/  STG.E desc[UR6][R2.64], R17 ;  /* 0x0000001102007986 */ /* 0x0009e8000c101906 */
[----:B------:R-:W1:Y:S02]  /*02d0*/  LDG.E R12, desc[UR6][R4.64+-0x10] ;  /* 0xfffff006040c7981 */ /* 0x000e64000c1e1900 */
[----:B-1----:R-:W-:-:S05]  /*02e0*/  FFMA R11, R12, UR8, R17 ;  /* 0x000000080c0b7c23 */ /* 0x002fca0008000011 */
        /* <DEDUP_REMOVED lines=12> */
[----:B------:R-:W-:Y:S04]  /*03b0*/  STG.E desc[UR6][R2.64], R11 ;  /* 0x0000000b02007986 */ /* 0x000fe8000c101906 */
        /* <DEDUP_REMOVED lines=9> */
[----:B------:R-:W4:Y:S02]  /*0450*/  LDG.E R12, desc[UR6][R4.64+0x10] ;  /* 0x00001006040c7981 */ /* 0x000f24000c1e1900 */
[----:B----4-:R-:W-:-:S05]  /*0460*/  FFMA R19, R12, UR8, R17 ;  /* 0x000000080c137c23 */ /* 0x010fca0008000011 */
[----:B------:R3:W-:Y:S04]  /*0470*/  STG.E desc[UR6][R2.64], R19 ;  /* 0x0000001302007986 */ /* 0x0007e8000c101906 */
[----:B------:R-:W1:Y:S02]  /*0480*/  LDG.E R12, desc[UR6][R4.64+0x14] ;  /* 0x00001406040c7981 */ /* 0x000e64000c1e1900 */
[----:B-1----:R-:W-:-:S05]  /*0490*/  FFMA R13, R12, UR8, R19 ;  /* 0x000000080c0d7c23 */ /* 0x002fca0008000013 */
[----:B------:R3:W-:Y:S04]  /*04a0*/  STG.E desc[UR6][R2.64], R13 ;  /* 0x0000000d02007986 */ /* 0x0007e8000c101906 */
[----:B------:R-:W2:Y:S01]  /*04b0*/  LDG.E R12, desc[UR6][R4.64+0x18] ;  /* 0x00001806040c7981 */ /* 0x000ea2000c1e1900 */
[----:B------:R-:W-:Y:S01]  /*04c0*/  IADD3 R9, PT, PT, R9, 0x10, RZ ;  /* 0x0000001009097810 */ /* 0x000fe20007ffe0ff */
[----:B--2---:R-:W-:-:S05]  /*04d0*/  FFMA R15, R12, UR8, R13 ;  /* 0x000000080c0f7c23 */ /* 0x004fca000800000d */
[----:B------:R3:W-:Y:S04]  /*04e0*/  STG.E desc[UR6][R2.64], R15 ;  /* 0x0000000f02007986 */ /* 0x0007e8000c101906 */
[----:B------:R-:W2:Y:S01]  /*04f0*/  LDG.E R12, desc[UR6][R4.64+0x1c] ;  /* 0x00001c06040c7981 */ /* 0x000ea2000c1e1900 */
[----:B------:R-:W-:Y:S02]  /*0500*/  ISETP.NE.AND P1, PT, R9, RZ, PT ;  /* 0x000000ff0900720c */ /* 0x000fe40003f25270 */
[----:B------:R-:W-:Y:S01]  /*0510*/  IADD3 R10, PT, PT, R10, 0x10, RZ ;  /* 0x000000100a0a7810 */ /* 0x000fe20007ffe0ff */
[----:B--2---:R-:W-:-:S05]  /*0520*/  FFMA R11, R12, UR8, R15 ;  /* 0x000000080c0b7c23 */ /* 0x004fca000800000f */
[----:B------:R3:W-:Y:S05]  /*0530*/  STG.E desc[UR6][R2.64], R11 ;  /* 0x0000000b02007986 */ /* 0x0007ea000c101906 */
[----:B------:R-:W-:Y:S05]  /*0540*/  @P1 BRA `(.L_x_364) ;  /* 0xfffffffc00241947 */ /* 0x000fea000383ffff */
.L_x_363:
[----:B------:R-:W-:Y:S05]  /*0550*/  @!P0 EXIT ;  /* 0x000000000000894d */ /* 0x000fea0003800000 */
[----:B------:R-:W-:Y:S02]  /*0560*/  ISETP.GE.U32.AND P0, PT, R8, 0x8, PT ;  /* 0x000000080800780c */ /* 0x000fe40003f06070 */
[----:B------:R-:W-:-:S04]  /*0570*/  LOP3.LUT R10, R6, 0x7, RZ, 0xc0, !PT ;  /* 0x00000007060a7812 */ /* 0x000fc800078ec0ff */
[----:B------:R-:W-:-:S07]  /*0580*/  ISETP.NE.AND P1, PT, R10, RZ, PT ;  /* 0x000000ff0a00720c */ /* 0x000fce0003f25270 */
[----:B------:R-:W-:Y:S06]  /*0590*/  @!P0 BRA `(.L_x_365) ;  /* 0x0000000000748947 */ /* 0x000fec0003800000 */
[----:B------:R-:W1:Y:S01]  /*05a0*/  LDC.64 R4, c[0x0][0x388] ;  /* 0x0000e200ff047b82 */ /* 0x000e620000000a00 */
[----:B------:R-:W-:Y:S01]  /*05b0*/  IADD3 R9, PT, PT, R0, R7, RZ ;  /* 0x0000000700097210 */ /* 0x000fe20007ffe0ff */
[----:B------:R-:W3:Y:S04]  /*05c0*/  LDCU UR4, c[0x0][0x390] ;  /* 0x00007200ff0477ac */ /* 0x000ee80008000800 */
[----:B-1----:R-:W-:-:S05]  /*05d0*/  IMAD.WIDE R4, R9, 0x4, R4 ;  /* 0x0000000409047825 */ /* 0x002fca00078e0204 */
[----:B------:R-:W3:Y:S02]  /*05e0*/  LDG.E R8, desc[UR6][R4.64] ;  /* 0x0000000604087981 */ /* 0x000ee4000c1e1900 */
[----:B---3-5:R-:W-:-:S05]  /*05f0*/  FFMA R11, R8, UR4, R11 ;  /* 0x00000004080b7c23 */ /* 0x028fca000800000b */
[----:B------:R-:W-:Y:S04]  /*0600*/  STG.E desc[UR6][R2.64], R11 ;  /* 0x0000000b02007986 */ /* 0x000fe8000c101906 */
[----:B------:R-:W2:Y:S02]  /*0610*/  LDG.E R8, desc[UR6][R4.64+0x4] ;  /* 0x0000040604087981 */ /* 0x000ea4000c1e1900 */
[----:B--2---:R-:W-:-:S05]  /*0620*/  FFMA R9, R8, UR4, R11 ;  /* 0x0000000408097c23 */ /* 0x004fca000800000b */
[----:B------:R1:W-:Y:S04]  /*0630*/  STG.E desc[UR6][R2.64], R9 ;  /* 0x0000000902007986 */ /* 0x0003e8000c101906 */
[----:B------:R-:W2:Y:S02]  /*0640*/  LDG.E R8, desc[UR6][R4.64+0x8] ;  /* 0x0000080604087981 */ /* 0x000ea4000c1e1900 */
[----:B--2---:R-:W-:-:S05]  /*0650*/  FFMA R13, R8, UR4, R9 ;  /* 0x00000004080d7c23 */ /* 0x004fca0008000009 */
[----:B------:R2:W-:Y:S04]  /*0660*/  STG.E desc[UR6][R2.64], R13 ;  /* 0x0000000d02007986 */ /* 0x0005e8000c101906 */
[----:B------:R-:W3:Y:S02]  /*0670*/  LDG.E R8, desc[UR6][R4.64+0xc] ;  /* 0x00000c0604087981 */ /* 0x000ee4000c1e1900 */
[----:B---3--:R-:W-:-:S05]  /*0680*/  FFMA R15, R8, UR4, R13 ;  /* 0x00000004080f7c23 */ /* 0x008fca000800000d */
[----:B------:R4:W-:Y:S04]  /*0690*/  STG.E desc[UR6][R2.64], R15 ;  /* 0x0000000f02007986 */ /* 0x0009e8000c101906 */
[----:B------:R-:W3:Y:S02]  /*06a0*/  LDG.E R8, desc[UR6][R4.64+0x10] ;  /* 0x0000100604087981 */ /* 0x000ee4000c1e1900 */
[----:B---3--:R-:W-:-:S05]  /*06b0*/  FFMA R17, R8, UR4, R15 ;  /* 0x0000000408117c23 */ /* 0x008fca000800000f */
[----:B------:R4:W-:Y:S04]  /*06c0*/  STG.E desc[UR6][R2.64], R17 ;  /* 0x0000001102007986 */ /* 0x0009e8000c101906 */
[----:B------:R-:W1:Y:S02]  /*06d0*/  LDG.E R8, desc[UR6][R4.64+0x14] ;  /* 0x0000140604087981 */ /* 0x000e64000c1e1900 */
[----:B-1----:R-:W-:-:S05]  /*06e0*/  FFMA R9, R8, UR4, R17 ;  /* 0x0000000408097c23 */ /* 0x002fca0008000011 */
[----:B------:R4:W-:Y:S04]  /*06f0*/  STG.E desc[UR6][R2.64], R9 ;  /* 0x0000000902007986 */ /* 0x0009e8000c101906 */
[----:B------:R-:W2:Y:S02]  /*0700*/  LDG.E R8, desc[UR6][R4.64+0x18] ;  /* 0x0000180604087981 */ /* 0x000ea4000c1e1900 */
[----:B--2---:R-:W-:-:S05]  /*0710*/  FFMA R13, R8, UR4, R9 ;  /* 0x00000004080d7c23 */ /* 0x004fca0008000009 */
[----:B------:R4:W-:Y:S04]  /*0720*/  STG.E desc[UR6][R2.64], R13 ;  /* 0x0000000d02007986 */ /* 0x0009e8000c101906 */
[----:B------:R-:W2:Y:S01]  /*0730*/  LDG.E R8, desc[UR6][R4.64+0x1c] ;  /* 0x00001c0604087981 */ /* 0x000ea2000c1e1900 */
[----:B------:R-:W-:Y:S01]  /*0740*/  IADD3 R7, PT, PT, R7, 0x8, RZ ;  /* 0x0000000807077810 */ /* 0x000fe20007ffe0ff */
[----:B--2---:R-:W-:-:S05]  /*0750*/  FFMA R11, R8, UR4, R13 ;  /* 0x00000004080b7c23 */ /* 0x004fca000800000d */
[----:B------:R4:W-:Y:S02]  /*0760*/  STG.E desc[UR6][R2.64], R11 ;  /* 0x0000000b02007986 */ /* 0x0009e4000c101906 */
.L_x_365:
[----:B------:R-:W-:Y:S05]  /*0770*/  @!P1 EXIT ;  /* 0x000000000000994d */ /* 0x000fea0003800000 */
[----:B------:R-:W-:Y:S02]  /*0780*/  ISETP.GE.U32.AND P0, PT, R10, 0x4, PT ;  /* 0x000000040a00780c */ /* 0x000fe40003f06070 */
[----:B------:R-:W-:-:S04]  /*0790*/  LOP3.LUT R6, R6, 0x3, RZ, 0xc0, !PT ;  /* 0x0000000306067812 */ /* 0x000fc800078ec0ff */
[----:B------:R-:W-:-:S07]  /*07a0*/  ISETP.NE.AND P1, PT, R6, RZ, PT ;  /* 0x000000ff0600720c */ /* 0x000fce0003f25270 */
[----:B------:R-:W-:Y:S06]  /*07b0*/  @!P0 BRA `(.L_x_366) ;  /* 0x0000000000448947 */ /* 0x000fec0003800000 */
[----:B------:R-:W1:Y:S01]  /*07c0*/  LDC.64 R4, c[0x0][0x388] ;  /* 0x0000e200ff047b82 */ /* 0x000e620000000a00 */
[----:B----4-:R-:W-:Y:S01]  /*07d0*/  IADD3 R9, PT, PT, R0, R7, RZ ;  /* 0x0000000700097210 */ /* 0x010fe20007ffe0ff */
[----:B------:R-:W2:Y:S04]  /*07e0*/  LDCU UR4, c[0x0][0x390] ;  /* 0x00007200ff0477ac */ /* 0x000ea80008000800 */
[----:B-1----:R-:W-:-:S05]  /*07f0*/  IMAD.WIDE R4, R9, 0x4, R4 ;  /* 0x0000000409047825 */ /* 0x002fca00078e0204 */
[----:B------:R-:W2:Y:S02]  /*0800*/  LDG.E R8, desc[UR6][R4.64] ;  /* 0x0000000604087981 */ /* 0x000ea4000c1e1900 */
[----:B--2--5:R-:W-:-:S05]  /*0810*/  FFMA R9, R8, UR4, R11 ;  /* 0x0000000408097c23 */ /* 0x024fca000800000b */
[----:B------:R1:W-:Y:S04]  /*0820*/  STG.E desc[UR6][R2.64], R9 ;  /* 0x0000000902007986 */ /* 0x0003e8000c101906 */
[----:B------:R-:W3:Y:S02]  /*0830*/  LDG.E R8, desc[UR6][R4.64+0x4] ;  /* 0x0000040604087981 */ /* 0x000ee4000c1e1900 */
[----:B---3--:R-:W-:-:S05]  /*0840*/  FFMA R13, R8, UR4, R9 ;  /* 0x00000004080d7c23 */ /* 0x008fca0008000009 */
        /* <DEDUP_REMOVED lines=8> */
.L_x_366:
[----:B------:R-:W-:Y:S05]  /*08d0*/  @!P1 EXIT ;  /* 0x000000000000994d */ /* 0x000fea0003800000 */
[----:B-1--4-:R-:W1:Y:S01]  /*08e0*/  LDC.64 R8, c[0x0][0x388] ;  /* 0x0000e200ff087b82 */ /* 0x012e620000000a00 */
[----:B------:R-:W-:Y:S01]  /*08f0*/  IADD3 R7, PT, PT, R0, R7, RZ ;  /* 0x0000000700077210 */ /* 0x000fe20007ffe0ff */
[----:B------:R-:W2:Y:S01]  /*0900*/  LDCU UR4, c[0x0][0x390] ;  /* 0x00007200ff0477ac */ /* 0x000ea20008000800 */
[----:B------:R-:W-:-:S07]  /*0910*/  IADD3 R6, PT, PT, -R6, RZ, RZ ;  /* 0x000000ff06067210 */ /* 0x000fce0007ffe1ff */
.L_x_367:
[----:B-1----:R-:W-:-:S06]  /*0920*/  IMAD.WIDE R4, R7, 0x4, R8 ;  /* 0x0000000407047825 */ /* 0x002fcc00078e0208 */
[----:B------:R-:W2:Y:S01]  /*0930*/  LDG.E R4, desc[UR6][R4.64] ;  /* 0x0000000604047981 */ /* 0x000ea2000c1e1900 */
[----:B------:R-:W-:Y:S02]  /*0940*/  IADD3 R6, PT, PT, R6, 0x1, RZ ;  /* 0x0000000106067810 */ /* 0x000fe40007ffe0ff */
[----:B------:R-:W-:Y:S02]  /*0950*/  IADD3 R7, PT, PT, R7, 0x1, RZ ;  /* 0x0000000107077810 */ /* 0x000fe40007ffe0ff */
[----:B------:R-:W-:Y:S01]  /*0960*/  ISETP.NE.AND P0, PT, R6, RZ, PT ;  /* 0x000000ff0600720c */ /* 0x000fe20003f05270 */
[----:B--2345:R-:W-:-:S05]  /*0970*/  FFMA R11, R4, UR4, R11 ;  /* 0x00000004040b7c23 */ /* 0x03cfca000800000b */
[----:B------:R4:W-:Y:S07]  /*0980*/  STG.E desc[UR6][R2.64], R11 ;  /* 0x0000000b02007986 */ /* 0x0009ee000c101906 */
[----:B------:R-:W-:Y:S05]  /*0990*/  @P0 BRA `(.L_x_367) ;  /* 0xfffffffc00e00947 */ /* 0x000fea000383ffff */
[----:B------:R-:W-:Y:S05]  /*09a0*/  EXIT ;  /* 0x000000000000794d */ /* 0x000fea0003800000 */
.L_x_368:
        /* <DEDUP_REMOVED lines=13> */
.L_x_564:


//--------------------- .text.mul_plus_scalar_kernel --------------------------
	.section	.text.mul_plus_scalar_kernel,"ax",@progbits
	.align	128
        .global         mul_plus_scalar_kernel
        .type           mul_plus_scalar_kernel,@function
        .size           mul_plus_scalar_kernel,(.L_x_565 - mul_plus_scalar_kernel)
        .other          mul_plus_scalar_kernel,@"STO_CUDA_ENTRY STV_DEFAULT"
mul_plus_scalar_kernel:
.text.mul_plus_scalar_kernel:
        /* <DEDUP_REMOVED lines=16> */
[----:B-1----:R-:W2:Y:S01]  /*0100*/  LDG.E R2, desc[UR4][R2.64] ;  /* 0x0000000402027981 */ /* 0x002ea2000c1e1900 */
[----:B---3--:R-:W-:-:S05]  /*0110*/  IMAD.WIDE R4, R7, 0x4, R4 ;  /* 0x0000000407047825 */ /* 0x008fca00078e0204 */
[----:B------:R-:W2:Y:S02]  /*0120*/  LDG.E R7, desc[UR4][R4.64] ;  /* 0x0000000404077981 */ /* 0x000ea4000c1e1900 */
[----:B--2---:R-:W-:-:S05]  /*0130*/  FFMA R7, R2, UR6, R7 ;  /* 0x0000000602077c23 */ /* 0x004fca0008000007 */
[----:B------:R-:W-:Y:S01]  /*0140*/  STG.E desc[UR4][R4.64], R7 ;  /* 0x0000000704007986 */ /* 0x000fe2000c101904 */
[----:B------:R-:W-:Y:S05]  /*0150*/  EXIT ;  /* 0x000000000000794d */ /* 0x000fea0003800000 */
.L_x_369:
        /* <DEDUP_REMOVED lines=10> */
.L_x_565:


//--------------------- .text.mul_plus_kernel     --------------------------
	.section	.text.mul_plus_kernel,"ax",@progbits
	.align	128
        .global         mul_plus_kernel
        .type           mul_plus_kernel,@function
        .size           mul_plus_kernel,(.L_x_566 - mul_plus_kernel)
        .other          mul_plus_kernel,@"STO_CUDA_ENTRY STV_DEFAULT"
mul_plus_kernel:
.text.mul_plus_kernel:
        /* <DEDUP_REMOVED lines=18> */
[----:B------:R-:W4:Y:S01]  /*0120*/  LDG.E R5, desc[UR4][R4.64] ;  /* 0x0000000404057981 */ /* 0x000f22000c1e1900 */
[----:B---3--:R-:W-:-:S05]  /*0130*/  IMAD.WIDE R6, R9, 0x4, R6 ;  /* 0x0000000409067825 */ /* 0x008fca00078e0206 */
[----:B------:R-:W4:Y:S02]  /*0140*/  LDG.E R9, desc[UR4][R6.64] ;  /* 0x0000000406097981 */ /* 0x000f24000c1e1900 */
[----:B----4-:R-:W-:-:S05]  /*0150*/  FFMA R9, R2, R5, R9 ;  /* 0x0000000502097223 */ /* 0x010fca0000000009 */
[----:B------:R-:W-:Y:S01]  /*0160*/  STG.E desc[UR4][R6.64], R9 ;  /* 0x0000000906007986 */ /* 0x000fe2000c101904 */
[----:B------:R-:W-:Y:S05]  /*0170*/  EXIT ;  /* 0x000000000000794d */ /* 0x000fea0003800000 */
.L_x_370:
        /* <DEDUP_REMOVED lines=16> */
.L_x_566:


//--------------------- .text.mul_scalar_kernel   --------------------------
	.section	.text.mul_scalar_kernel,"ax",@progbits
	.align	128
        .global         mul_scalar_kernel
        .type           mul_scalar_kernel,@function
        .size           mul_scalar_kernel,(.L_x_567 - mul_scalar_kernel)
        .other          mul_scalar_kernel,@"STO_CUDA_ENTRY STV_DEFAULT"
mul_scalar_kernel:
.text.mul_scalar_kernel:
        /* <DEDUP_REMOVED lines=17> */
[----:B---3--:R-:W-:-:S04]  /*0110*/  IMAD.WIDE R4, R7, 0x4, R4 ;  /* 0x0000000407047825 */ /* 0x008fc800078e0204 */
[----:B--2---:R-:W-:-:S05]  /*0120*/  FMUL R7, R2, UR6 ;  /* 0x0000000602077c20 */ /* 0x004fca0008400000 */
[----:B------:R-:W-:Y:S01]  /*0130*/  STG.E desc[UR4][R4.64], R7 ;  /* 0x0000000704007986 */ /* 0x000fe2000c101904 */
[----:B------:R-:W-:Y:S05]  /*0140*/  EXIT ;  /* 0x000000000000794d */ /* 0x000fea0003800000 */
.L_x_371:
        /* <DEDUP_REMOVED lines=11> */
.L_x_567:


//--------------------- .text.mul_kernel          --------------------------
	.section	.text.mul_kernel,"ax",@progbits
	.align	128
        .global         mul_kernel
        .type           mul_kernel,@function
        .size           mul_kernel,(.L_x_568 - mul_kernel)
        .other          mul_kernel,@"STO_CUDA_ENTRY STV_DEFAULT"
mul_kernel:
.text.mul_kernel:
        /* <DEDUP_REMOVED lines=19> */
[----:B---3--:R-:W-:-:S04]  /*0130*/  IMAD.WIDE R6, R9, 0x4, R6 ;  /* 0x0000000409067825 */ /* 0x008fc800078e0206 */
[----:B----4-:R-:W-:-:S05]  /*0140*/  FMUL R9, R2, R5 ;  /* 0x0000000502097220 */ /* 0x010fca0000400000 */
[----:B------:R-:W-:Y:S01]  /*0150*/  STG.E desc[UR4][R6.64], R9 ;  /* 0x0000000906007986 */ /* 0x000fe2000c101904 */
[----:B------:R-:W-:Y:S05]  /*0160*/  EXIT ;  /* 0x000000000000794d */ /* 0x000fea0003800000 */
.L_x_372:
        /* <DEDUP_REMOVED lines=9> */
.L_x_568:


//--------------------- .text.mask_kernel         --------------------------
	.section	.text.mask_kernel,"ax",@progbits
	.align	128
        .global         mask_kernel
        .type           mask_kernel,@function
        .size           mask_kernel,(.L_x_569 - mask_kernel)
        .other          mask_kernel,@"STO_CUDA_ENTRY STV_DEFAULT"
mask_kernel:
.text.mask_kernel:
        /* <DEDUP_REMOVED lines=12> */
[----:B------:R-:W-:Y:S01]  /*00c0*/  ISETP.GE.AND P2, PT, R0, RZ, PT ;  /* 0x000000ff0000720c */ /* 0x000fe20003f46270 */
[----:B------:R-:W1:Y:S01]  /*00d0*/  LDCU.64 UR4, c[0x0][0x358] ;  /* 0x00006b00ff0477ac */ /* 0x000e620008000a00 */
[----:B0-----:R-:W-:-:S04]  /*00e0*/  IABS R5, R8 ;  /* 0x0000000800057213 */ /* 0x001fc80000000000 */
[----:B------:R-:W0:Y:S08]  /*00f0*/  I2F.RP R4, R5 ;  /* 0x0000000500047306 */ /* 0x000e300000209400 */
[----:B0-----:R-:W0:Y:S02]  /*0100*/  MUFU.RCP R4, R4 ;  /* 0x0000000400047308 */ /* 0x001e240000001000 */
[----:B0-----:R-:W-:-:S06]  /*0110*/  IADD3 R2, PT, PT, R4, 0xffffffe, RZ ;  /* 0x0ffffffe04027810 */ /* 0x001fcc0007ffe0ff */
[----:B------:R0:W2:Y:S02]  /*0120*/  F2I.FTZ.U32.TRUNC.NTZ R3, R2 ;  /* 0x0000000200037305 */ /* 0x0000a4000021f000 */
[----:B0-----:R-:W-:Y:S01]  /*0130*/  IMAD.MOV.U32 R2, RZ, RZ, RZ ;  /* 0x000000ffff027224 */ /* 0x001fe200078e00ff */
[----:B--2---:R-:W-:-:S05]  /*0140*/  IADD3 R6, PT, PT, RZ, -R3, RZ ;  /* 0x80000003ff067210 */ /* 0x004fca0007ffe0ff */
[----:B------:R-:W-:Y:S01]  /*0150*/  IMAD R7, R6, R5, RZ ;  /* 0x0000000506077224 */ /* 0x000fe200078e02ff */
[----:B------:R-:W-:-:S03]  /*0160*/  IABS R6, R0 ;  /* 0x0000000000067213 */ /* 0x000fc60000000000 */
[----:B------:R-:W-:-:S06]  /*0170*/  IMAD.HI.U32 R3, R3, R7, R2 ;  /* 0x0000000703037227 */ /* 0x000fcc00078e0002 */
[----:B------:R-:W-:-:S05]  /*0180*/  IMAD.HI.U32 R3, R3, R6, RZ ;  /* 0x0000000603037227 */ /* 0x000fca00078e00ff */
[----:B------:R-:W-:-:S05]  /*0190*/  IADD3 R3, PT, PT, -R3, RZ, RZ ;  /* 0x000000ff03037210 */ /* 0x000fca0007ffe1ff */
[C---:B------:R-:W-:Y:S02]  /*01a0*/  IMAD R4, R5.reuse, R3, R6 ;  /* 0x0000000305047224 */ /* 0x040fe400078e0206 */
[----:B------:R-:W0:Y:S03]  /*01b0*/  LDC.64 R2, c[0x0][0x390] ;  /* 0x0000e400ff027b82 */ /* 0x000e260000000a00 */
[----:B------:R-:W-:-:S13]  /*01c0*/  ISETP.GT.U32.AND P0, PT, R5, R4, PT ;  /* 0x000000040500720c */ /* 0x000fda0003f04070 */
[----:B------:R-:W-:Y:S01]  /*01d0*/  @!P0 IMAD.IADD R4, R4, 0x1, -R5 ;  /* 0x0000000104048824 */ /* 0x000fe200078e0a05 */
[----:B------:R-:W-:-:S04]  /*01e0*/  ISETP.NE.AND P0, PT, R8, RZ, PT ;  /* 0x000000ff0800720c */ /* 0x000fc80003f05270 */
[----:B------:R-:W-:-:S13]  /*01f0*/  ISETP.GT.U32.AND P1, PT, R5, R4, PT ;  /* 0x000000040500720c */ /* 0x000fda0003f24070 */
[----:B------:R-:W-:-:S05]  /*0200*/  @!P1 IADD3 R4, PT, PT, R4, -R5, RZ ;  /* 0x8000000504049210 */ /* 0x000fca0007ffe0ff */
[----:B------:R-:W-:Y:S01]  /*0210*/  @!P2 IMAD.MOV R4, RZ, RZ, -R4 ;  /* 0x000000ffff04a224 */ /* 0x000fe200078e0a04 */
[----:B------:R-:W-:-:S05]  /*0220*/  @!P0 LOP3.LUT R4, RZ, R8, RZ, 0x33, !PT ;  /* 0x00000008ff048212 */ /* 0x000fca00078e33ff */
[----:B0-----:R-:W-:-:S06]  /*0230*/  IMAD.WIDE R2, R4, 0x4, R2 ;  /* 0x0000000404027825 */ /* 0x001fcc00078e0202 */
[----:B-1----:R-:W2:Y:S02]  /*0240*/  LDG.E R2, desc[UR4][R2.64] ;  /* 0x0000000402027981 */ /* 0x002ea4000c1e1900 */
[----:B--2---:R-:W-:-:S13]  /*0250*/  FSETP.NEU.AND P0, PT, R2, 1, PT ;  /* 0x3f8000000200780b */ /* 0x004fda0003f0d000 */
[----:B------:R-:W0:Y:S08]  /*0260*/  @!P0 LDC.64 R4, c[0x0][0x398] ;  /* 0x0000e600ff048b82 */ /* 0x000e300000000a00 */
[----:B------:R-:W1:Y:S01]  /*0270*/  @!P0 LDC R7, c[0x0][0x3a4] ;  /* 0x0000e900ff078b82 */ /* 0x000e620000000800 */
[----:B0-----:R-:W-:-:S05]  /*0280*/  @!P0 IMAD.WIDE R4, R0, 0x4, R4 ;  /* 0x0000000400048825 */ /* 0x001fca00078e0204 */
[----:B-1----:R0:W-:Y:S01]  /*0290*/  @!P0 STG.E desc[UR4][R4.64], R7 ;  /* 0x0000000704008986 */ /* 0x0021e2000c101904 */
[----:B------:R-:W-:Y:S05]  /*02a0*/  @!P0 EXIT ;  /* 0x000000000000894d */ /* 0x000fea0003800000 */
[----:B------:R-:W1:Y:S08]  /*02b0*/  LDC.64 R2, c[0x0][0x388] ;  /* 0x0000e200ff027b82 */ /* 0x000e700000000a00 */
[----:B0-----:R-:W0:Y:S01]  /*02c0*/  LDC.64 R4, c[0x0][0x398] ;  /* 0x0000e600ff047b82 */ /* 0x001e220000000a00 */
[----:B-1----:R-:W-:-:S06]  /*02d0*/  IMAD.WIDE R2, R0, 0x4, R2 ;  /* 0x0000000400027825 */ /* 0x002fcc00078e0202 */
[----:B------:R-:W2:Y:S01]  /*02e0*/  LDG.E R3, desc[UR4][R2.64] ;  /* 0x0000000402037981 */ /* 0x000ea2000c1e1900 */
[----:B0-----:R-:W-:-:S05]  /*02f0*/  IMAD.WIDE R4, R0, 0x4, R4 ;  /* 0x0000000400047825 */ /* 0x001fca00078e0204 */
[----:B--2---:R-:W-:Y:S01]  /*0300*/  STG.E desc[UR4][R4.64], R3 ;  /* 0x0000000304007986 */ /* 0x004fe2000c101904 */
[----:B------:R-:W-:Y:S05]  /*0310*/  EXIT ;  /* 0x000000000000794d */ /* 0x000fea0003800000 */
.L_x_373:
        /* <DEDUP_REMOVED lines=14> */
.L_x_569:


//--------------------- .text.bool_kernel         --------------------------
	.section	.text.bool_kernel,"ax",@progbits
	.align	128
        .global         bool_kernel
        .type           bool_kernel,@function
        .size           bool_kernel,(.L_x_570 - bool_kernel)
        .other          bool_kernel,@"STO_CUDA_ENTRY STV_DEFAULT"
bool_kernel:
.text.bool_kernel:
        /* <DEDUP_REMOVED lines=28> */
.L_x_374:
        /* <DEDUP_REMOVED lines=12> */
.L_x_570:


//--------------------- .text.scalar_sub_kernel   --------------------------
	.section	.text.scalar_sub_kernel,"ax",@progbits
	.align	128
        .global         scalar_sub_kernel
        .type           scalar_sub_kernel,@function
        .size           scalar_sub_kernel,(.L_x_571 - scalar_sub_kernel)
        .other          scalar_sub_kernel,@"STO_CUDA_ENTRY STV_DEFAULT"
scalar_sub_kernel:
.text.scalar_sub_kernel:
        /* <DEDUP_REMOVED lines=18> */
[----:B--2---:R-:W-:-:S05]  /*0120*/  FADD R7, -R2, UR6 ;  /* 0x0000000602077e21 */ /* 0x004fca0008000100 */
[----:B------:R-:W-:Y:S01]  /*0130*/  STG.E desc[UR4][R4.64], R7 ;  /* 0x0000000704007986 */ /* 0x000fe2000c101904 */
[----:B------:R-:W-:Y:S05]  /*0140*/  EXIT ;  /* 0x000000000000794d */ /* 0x000fea0003800000 */
.L_x_375:
        /* <DEDUP_REMOVED lines=11> */
.L_x_571:


//--------------------- .text.sub_scalar_kernel   --------------------------
	.section	.text.sub_scalar_kernel,"ax",@progbits
	.align	128
        .global         sub_scalar_kernel
        .type           sub_scalar_kernel,@function
        .size           sub_scalar_kernel,(.L_x_572 - sub_scalar_kernel)
        .other          sub_scalar_kernel,@"STO_CUDA_ENTRY STV_DEFAULT"
sub_scalar_kernel:
.text.sub_scalar_kernel:
        /* <DEDUP_REMOVED lines=18> */
[----:B--2---:R-:W-:-:S05]  /*0120*/  FADD R7, R2, -UR6 ;  /* 0x8000000602077e21 */ /* 0x004fca0008000000 */
[----:B------:R-:W-:Y:S01]  /*0130*/  STG.E desc[UR4][R4.64], R7 ;  /* 0x0000000704007986 */ /* 0x000fe2000c101904 */
[----:B------:R-:W-:Y:S05]  /*0140*/  EXIT ;  /* 0x000000000000794d */ /* 0x000fea0003800000 */
.L_x_376:
        /* <DEDUP_REMOVED lines=11> */
.L_x_572:


//--------------------- .text.sub_axis_kernel     --------------------------
	.section	.text.sub_axis_kernel,"ax",@progbits
	.align	128
        .global         sub_axis_kernel
        .type           sub_axis_kernel,@function
        .size           sub_axis_kernel,(.L_x_573 - sub_axis_kernel)
        .other          sub_axis_kernel,@"STO_CUDA_ENTRY STV_DEFAULT"
sub_axis_kernel:
.text.sub_axis_kernel:
        /* <DEDUP_REMOVED lines=12> */
[----:B------:R-:W-:Y:S01]  /*00c0*/  IABS R6, R0 ;  /* 0x0000000000067213 */ /* 0x000fe20000000000 */
        /* <DEDUP_REMOVED lines=8> */
[----:B------:R-:W-:-:S04]  /*0150*/  IMAD R5, R5, R8, RZ ;  /* 0x0000000805057224 */ /* 0x000fc800078e02ff */
[----:B------:R-:W-:Y:S01]  /*0160*/  IMAD.HI.U32 R3, R3, R5, R2 ;  /* 0x0000000503037227 */ /* 0x000fe200078e0002 */
[----:B------:R-:W-:-:S05]  /*0170*/  MOV R5, R6 ;  /* 0x0000000600057202 */ /* 0x000fca0000000f00 */
[----:B------:R-:W-:-:S04]  /*0180*/  IMAD.HI.U32 R6, R3, R5, RZ ;  /* 0x0000000503067227 */ /* 0x000fc800078e00ff */
[----:B------:R-:W-:-:S04]  /*0190*/  IMAD.MOV R3, RZ, RZ, -R6 ;  /* 0x000000ffff037224 */ /* 0x000fc800078e0a06 */
[C---:B------:R-:W-:Y:S02]  /*01a0*/  IMAD R3, R8.reuse, R3, R5 ;  /* 0x0000000308037224 */ /* 0x040fe400078e0205 */
[----:B------:R-:W0:Y:S03]  /*01b0*/  LDC.64 R4, c[0x0][0x390] ;  /* 0x0000e400ff047b82 */ /* 0x000e260000000a00 */
[----:B------:R-:W-:-:S13]  /*01c0*/  ISETP.GT.U32.AND P2, PT, R8, R3, PT ;  /* 0x000000030800720c */ /* 0x000fda0003f44070 */
[-C--:B------:R-:W-:Y:S01]  /*01d0*/  @!P2 IADD3 R3, PT, PT, R3, -R8.reuse, RZ ;  /* 0x800000080303a210 */ /* 0x080fe20007ffe0ff */
[----:B------:R-:W-:Y:S01]  /*01e0*/  @!P2 VIADD R6, R6, 0x1 ;  /* 0x000000010606a836 */ /* 0x000fe20000000000 */
[----:B------:R-:W-:Y:S02]  /*01f0*/  ISETP.NE.AND P2, PT, R7, RZ, PT ;  /* 0x000000ff0700720c */ /* 0x000fe40003f45270 */
[----:B------:R-:W-:Y:S02]  /*0200*/  ISETP.GE.U32.AND P0, PT, R3, R8, PT ;  /* 0x000000080300720c */ /* 0x000fe40003f06070 */
[----:B------:R-:W2:Y:S01]  /*0210*/  LDC.64 R2, c[0x0][0x388] ;  /* 0x0000e200ff027b82 */ /* 0x000ea20000000a00 */
[----:B------:R-:W-:-:S04]  /*0220*/  LOP3.LUT R8, R0, R7, RZ, 0x3c, !PT ;  /* 0x0000000700087212 */ /* 0x000fc800078e3cff */
[----:B------:R-:W-:-:S06]  /*0230*/  ISETP.GE.AND P1, PT, R8, RZ, PT ;  /* 0x000000ff0800720c */ /* 0x000fcc0003f26270 */
[----:B------:R-:W-:-:S07]  /*0240*/  @P0 IADD3 R6, PT, PT, R6, 0x1, RZ ;  /* 0x0000000106060810 */ /* 0x000fce0007ffe0ff */
[----:B------:R-:W-:Y:S01]  /*0250*/  @!P1 IMAD.MOV R6, RZ, RZ, -R6 ;  /* 0x000000ffff069224 */ /* 0x000fe200078e0a06 */
[----:B------:R-:W-:Y:S01]  /*0260*/  @!P2 LOP3.LUT R6, RZ, R7, RZ, 0x33, !PT ;  /* 0x00000007ff06a212 */ /* 0x000fe200078e33ff */
[----:B--2---:R-:W-:-:S04]  /*0270*/  IMAD.WIDE R2, R0, 0x4, R2 ;  /* 0x0000000400027825 */ /* 0x004fc800078e0202 */
[----:B0-----:R-:W-:Y:S02]  /*0280*/  IMAD.WIDE R4, R6, 0x4, R4 ;  /* 0x0000000406047825 */ /* 0x001fe400078e0204 */
[----:B-1----:R-:W2:Y:S01]  /*0290*/  LDG.E R2, desc[UR4][R2.64] ;  /* 0x0000000402027981 */ /* 0x002ea2000c1e1900 */
[----:B------:R-:W0:Y:S03]  /*02a0*/  LDC.64 R6, c[0x0][0x398] ;  /* 0x0000e600ff067b82 */ /* 0x000e260000000a00 */
[----:B------:R-:W2:Y:S01]  /*02b0*/  LDG.E R5, desc[UR4][R4.64] ;  /* 0x0000000404057981 */ /* 0x000ea2000c1e1900 */
[----:B0-----:R-:W-:-:S04]  /*02c0*/  IMAD.WIDE R6, R0, 0x4, R6 ;  /* 0x0000000400067825 */ /* 0x001fc800078e0206 */
[----:B--2---:R-:W-:-:S05]  /*02d0*/  FADD R9, R2, -R5 ;  /* 0x8000000502097221 */ /* 0x004fca0000000000 */
[----:B------:R-:W-:Y:S01]  /*02e0*/  STG.E desc[UR4][R6.64], R9 ;  /* 0x0000000906007986 */ /* 0x000fe2000c101904 */
[----:B------:R-:W-:Y:S05]  /*02f0*/  EXIT ;  /* 0x000000000000794d */ /* 0x000fea0003800000 */
.L_x_377:
        /* <DEDUP_REMOVED lines=16> */
.L_x_573:


//--------------------- .text.sub_kernel          --------------------------
	.section	.text.sub_kernel,"ax",@progbits
	.align	128
        .global         sub_kernel
        .type           sub_kernel,@function
        .size           sub_kernel,(.L_x_574 - sub_kernel)
        .other          sub_kernel,@"STO_CUDA_ENTRY STV_DEFAULT"
sub_kernel:
.text.sub_kernel:
        /* <DEDUP_REMOVED lines=20> */
[----:B----4-:R-:W-:-:S05]  /*0140*/  FADD R9, R2, -R5 ;  /* 0x8000000502097221 */ /* 0x010fca0000000000 */
[----:B------:R-:W-:Y:S01]  /*0150*/  STG.E desc[UR4][R6.64], R9 ;  /* 0x0000000906007986 */ /* 0x000fe2000c101904 */
[----:B------:R-:W-:Y:S05]  /*0160*/  EXIT ;  /* 0x000000000000794d */ /* 0x000fea0003800000 */
.L_x_378:
        /* <DEDUP_REMOVED lines=9> */
.L_x_574:


//--------------------- .text.add_channel_kernel  --------------------------
	.section	.text.add_channel_kernel,"ax",@progbits
	.align	128
        .global         add_channel_kernel
        .type           add_channel_kernel,@function
        .size           add_channel_kernel,(.L_x_575 - add_channel_kernel)
        .other          add_channel_kernel,@"STO_CUDA_ENTRY STV_DEFAULT"
add_channel_kernel:
.text.add_channel_kernel:
[----:B------:R-:W-:Y:S01]  /*0000*/  LDC R1, c[0x0][0x37c] ;  /* 0x0000df00ff017b82 */ /* 0x000fe20000000800 */
[----:B------:R-:W0:Y:S07]  /*0010*/  S2R R3, SR_TID.X ;  /* 0x0000000000037919 */ /* 0x000e2e0000002100 */
[----:B------:R-:W-:Y:S01]  /*0020*/  S2UR UR4, SR_CTAID.X ;  /* 0x00000000000479c3 */ /* 0x000fe20000002500 */
[----:B------:R-:W1:Y:S07]  /*0030*/  LDCU UR6, c[0x0][0x370] ;  /* 0x00006e00ff0677ac */ /* 0x000e6e0008000800 */
[----:B------:R-:W1:Y:S08]  /*0040*/  S2UR UR5, SR_CTAID.Y ;  /* 0x00000000000579c3 */ /* 0x000e700000002600 */
[----:B------:R-:W0:Y:S08]  /*0050*/  LDC R0, c[0x0][0x360] ;  /* 0x0000d800ff007b82 */ /* 0x000e300000000800 */
[----:B------:R-:W2:Y:S01]  /*0060*/  LDC R11, c[0x0][0x380] ;  /* 0x0000e000ff0b7b82 */ /* 0x000ea20000000800 */
[----:B-1----:R-:W-:-:S06]  /*0070*/  UIMAD UR4, UR5, UR6, UR4 ;  /* 0x00000006050472a4 */ /* 0x002fcc000f8e0204 */
[----:B0-----:R-:W-:-:S05]  /*0080*/  IMAD R0, R0, UR4, R3 ;  /* 0x0000000400007c24 */ /* 0x001fca000f8e0203 */
[----:B--2---:R-:W-:-:S13]  /*0090*/  ISETP.GE.AND P0, PT, R0, R11, PT ;  /* 0x0000000b0000720c */ /* 0x004fda0003f06270 */
[----:B------:R-:W-:Y:S05]  /*00a0*/  @P0 EXIT ;  /* 0x000000000000094d */ /* 0x000fea0003800000 */
[----:B------:R-:W0:Y:S01]  /*00b0*/  LDC R2, c[0x0][0x398] ;  /* 0x0000e600ff027b82 */ /* 0x000e220000000800 */
[----:B------:R-:W-:Y:S01]  /*00c0*/  IABS R10, R11 ;  /* 0x0000000b000a7213 */ /* 0x000fe20000000000 */
[----:B------:R-:W1:Y:S01]  /*00d0*/  LDCU UR4, c[0x0][0x3a8] ;  /* 0x00007500ff0477ac */ /* 0x000e620008000800 */
[----:B------:R-:W2:Y:S05]  /*00e0*/  LDCU UR5, c[0x0][0x39c] ;  /* 0x00007380ff0577ac */ /* 0x000eaa0008000800 */
[----:B------:R-:W3:Y:S01]  /*00f0*/  LDC R6, c[0x0][0x3a0] ;  /* 0x0000e800ff067b82 */ /* 0x000ee20000000800 */
[----:B0-----:R-:W-:-:S04]  /*0100*/  IABS R7, R2 ;  /* 0x0000000200077213 */ /* 0x001fc80000000000 */
[----:B------:R-:W0:Y:S08]  /*0110*/  I2F.RP R3, R7 ;  /* 0x0000000700037306 */ /* 0x000e300000209400 */
[----:B0-----:R-:W0:Y:S02]  /*0120*/  MUFU.RCP R3, R3 ;  /* 0x0000000300037308 */ /* 0x001e240000001000 */
[----:B0-----:R-:W-:-:S06]  /*0130*/  VIADD R4, R3, 0xffffffe ;  /* 0x0ffffffe03047836 */ /* 0x001fcc0000000000 */
[----:B------:R0:W4:Y:S02]  /*0140*/  F2I.FTZ.U32.TRUNC.NTZ R5, R4 ;  /* 0x0000000400057305 */ /* 0x000124000021f000 */
[----:B0-----:R-:W-:Y:S02]  /*0150*/  IMAD.MOV.U32 R4, RZ, RZ, RZ ;  /* 0x000000ffff047224 */ /* 0x001fe400078e00ff */
[----:B----4-:R-:W-:-:S04]  /*0160*/  IMAD.MOV R8, RZ, RZ, -R5 ;  /* 0x000000ffff087224 */ /* 0x010fc800078e0a05 */
[----:B------:R-:W-:Y:S01]  /*0170*/  IMAD R9, R8, R7, RZ ;  /* 0x0000000708097224 */ /* 0x000fe200078e02ff */
[----:B---3--:R-:W-:-:S03]  /*0180*/  IABS R8, R6 ;  /* 0x0000000600087213 */ /* 0x008fc60000000000 */
[----:B------:R-:W-:Y:S02]  /*0190*/  IMAD.HI.U32 R5, R5, R9, R4 ;  /* 0x0000000905057227 */ /* 0x000fe400078e0004 */
[----:B------:R-:W0:Y:S04]  /*01a0*/  I2F.RP R9, R8 ;  /* 0x0000000800097306 */ /* 0x000e280000209400 */
[----:B------:R-:W-:-:S05]  /*01b0*/  IMAD.HI.U32 R3, R5, R10, RZ ;  /* 0x0000000a05037227 */ /* 0x000fca00078e00ff */
[----:B------:R-:W-:-:S05]  /*01c0*/  IADD3 R4, PT, PT, -R3, RZ, RZ ;  /* 0x000000ff03047210 */ /* 0x000fca0007ffe1ff */
[C---:B------:R-:W-:Y:S01]  /*01d0*/  IMAD R4, R7.reuse, R4, R10 ;  /* 0x0000000407047224 */ /* 0x040fe200078e020a */
[----:B0-----:R-:W0:Y:S04]  /*01e0*/  MUFU.RCP R9, R9 ;  /* 0x0000000900097308 */ /* 0x001e280000001000 */
[----:B------:R-:W-:-:S13]  /*01f0*/  ISETP.GT.U32.AND P1, PT, R7, R4, PT ;  /* 0x000000040700720c */ /* 0x000fda0003f24070 */
[----:B------:R-:W-:Y:S01]  /*0200*/  @!P1 IMAD.IADD R4, R4, 0x1, -R7 ;  /* 0x0000000104049824 */ /* 0x000fe200078e0a07 */
[----:B------:R-:W-:Y:S01]  /*0210*/  @!P1 IADD3 R3, PT, PT, R3, 0x1, RZ ;  /* 0x0000000103039810 */ /* 0x000fe20007ffe0ff */
[----:B0-----:R-:W-:Y:S01]  /*0220*/  VIADD R5, R9, 0xffffffe ;  /* 0x0ffffffe09057836 */ /* 0x001fe20000000000 */
[----:B------:R-:W-:Y:S02]  /*0230*/  ISETP.NE.AND P1, PT, R2, RZ, PT ;  /* 0x000000ff0200720c */ /* 0x000fe40003f25270 */
[----:B------:R-:W-:Y:S02]  /*0240*/  ISETP.GE.U32.AND P0, PT, R4, R7, PT ;  /* 0x000000070400720c */ /* 0x000fe40003f06070 */
[----:B------:R-:W-:Y:S01]  /*0250*/  LOP3.LUT R4, R11, R2, RZ, 0x3c, !PT ;  /* 0x000000020b047212 */ /* 0x000fe200078e3cff */
[----:B------:R-:W0:Y:S01]  /*0260*/  F2I.FTZ.U32.TRUNC.NTZ R5, R5 ;  /* 0x0000000500057305 */ /* 0x000e22000021f000 */
[----:B------:R-:W3:Y:S02]  /*0270*/  LDC R7, c[0x0][0x3a4] ;  /* 0x0000e900ff077b82 */ /* 0x000ee40000000800 */
[----:B------:R-:W-:Y:S01]  /*0280*/  ISETP.GE.AND P2, PT, R4, RZ, PT ;  /* 0x000000ff0400720c */ /* 0x000fe20003f46270 */
[----:B------:R-:W-:-:S06]  /*0290*/  IMAD.MOV.U32 R4, RZ, RZ, RZ ;  /* 0x000000ffff047224 */ /* 0x000fcc00078e00ff */
[----:B------:R-:W-:Y:S02]  /*02a0*/  @P0 VIADD R3, R3, 0x1 ;  /* 0x0000000103030836 */ /* 0x000fe40000000000 */
[----:B0-----:R-:W-:-:S04]  /*02b0*/  IMAD.MOV R9, RZ, RZ, -R5 ;  /* 0x000000ffff097224 */ /* 0x001fc800078e0a05 */
[----:B------:R-:W-:Y:S02]  /*02c0*/  @!P2 IADD3 R3, PT, PT, -R3, RZ, RZ ;  /* 0x000000ff0303a210 */ /* 0x000fe40007ffe1ff */
[----:B------:R-:W-:Y:S01]  /*02d0*/  @!P1 LOP3.LUT R3, RZ, R2, RZ, 0x33, !PT ;  /* 0x00000002ff039212 */ /* 0x000fe200078e33ff */
[----:B------:R-:W-:-:S03]  /*02e0*/  IMAD R9, R9, R8, RZ ;  /* 0x0000000809097224 */ /* 0x000fc600078e02ff */
[----:B------:R-:W-:Y:S01]  /*02f0*/  IABS R10, R3 ;  /* 0x00000003000a7213 */ /* 0x000fe20000000000 */
[----:B------:R-:W-:Y:S01]  /*0300*/  IMAD.HI.U32 R9, R5, R9, R4 ;  /* 0x0000000905097227 */ /* 0x000fe200078e0004 */
[----:B------:R-:W-:Y:S02]  /*0310*/  LOP3.LUT R3, R3, R6, RZ, 0x3c, !PT ;  /* 0x0000000603037212 */ /* 0x000fe400078e3cff */
[----:B---3--:R-:W-:Y:S01]  /*0320*/  IABS R2, R7 ;  /* 0x0000000700027213 */ /* 0x008fe20000000000 */
[----:B------:R-:W-:Y:S01]  /*0330*/  IMAD.MOV.U32 R5, RZ, RZ, R10 ;  /* 0x000000ffff057224 */ /* 0x000fe200078e000a */
[----:B------:R-:W-:Y:S02]  /*0340*/  ISETP.GE.AND P2, PT, R3, RZ, PT ;  /* 0x000000ff0300720c */ /* 0x000fe40003f46270 */
[----:B------:R-:W0:Y:S01]  /*0350*/  I2F.RP R10, R2 ;  /* 0x00000002000a7306 */ /* 0x000e220000209400 */
        /* <DEDUP_REMOVED lines=8> */
[----:B------:R-:W-:Y:S02]  /*03e0*/  LOP3.LUT R10, RZ, R6, RZ, 0x33, !PT ;  /* 0x00000006ff0a7212 */ /* 0x000fe400078e33ff */
[----:B------:R-:W-:Y:S02]  /*03f0*/  ISETP.GE.U32.AND P0, PT, R5, R8, PT ;  /* 0x000000080500720c */ /* 0x000fe40003f06070 */
[----:B------:R0:W3:Y:S02]  /*0400*/  F2I.FTZ.U32.TRUNC.NTZ R5, R11 ;  /* 0x0000000b00057305 */ /* 0x0000e4000021f000 */
[----:B0-----:R-:W-:-:S09]  /*0410*/  IABS R11, R0 ;  /* 0x00000000000b7213 */ /* 0x001fd20000000000 */
[----:B------:R-:W-:Y:S01]  /*0420*/  @P0 VIADD R4, R4, 0x1 ;  /* 0x0000000104040836 */ /* 0x000fe20000000000 */
[----:B------:R-:W-:Y:S01]  /*0430*/  ISETP.NE.AND P0, PT, R6, RZ, PT ;  /* 0x000000ff0600720c */ /* 0x000fe20003f05270 */
[----:B---3--:R-:W-:-:S03]  /*0440*/  IMAD.MOV R3, RZ, RZ, -R5 ;  /* 0x000000ffff037224 */ /* 0x008fc600078e0a05 */
[----:B------:R-:W-:Y:S01]  /*0450*/  @!P2 IADD3 R4, PT, PT, -R4, RZ, RZ ;  /* 0x000000ff0404a210 */ /* 0x000fe20007ffe1ff */
[----:B------:R-:W-:-:S03]  /*0460*/  IMAD R3, R3, R2, RZ ;  /* 0x0000000203037224 */ /* 0x000fc600078e02ff */
[----:B------:R-:W-:Y:S01]  /*0470*/  SEL R12, R10, R4, !P0 ;  /* 0x000000040a0c7207 */ /* 0x000fe20004000000 */
[----:B------:R-:W-:-:S03]  /*0480*/  IMAD.MOV.U32 R4, RZ, RZ, RZ ;  /* 0x000000ffff047224 */ /* 0x000fc600078e00ff */
[----:B------:R-:W-:Y:S01]  /*0490*/  IABS R13, R12 ;  /* 0x0000000c000d7213 */ /* 0x000fe20000000000 */
[----:B------:R-:W-:Y:S01]  /*04a0*/  IMAD.HI.U32 R16, R5, R3, R4 ;  /* 0x0000000305107227 */ /* 0x000fe200078e0004 */
[----:B------:R-:W-:-:S03]  /*04b0*/  LOP3.LUT R12, R12, R7, RZ, 0x3c, !PT ;  /* 0x000000070c0c7212 */ /* 0x000fc600078e3cff */
[----:B------:R-:W-:-:S04]  /*04c0*/  IMAD.HI.U32 R4, R9, R11, RZ ;  /* 0x0000000b09047227 */ /* 0x000fc800078e00ff */
[----:B------:R-:W-:Y:S01]  /*04d0*/  IMAD.MOV.U32 R5, RZ, RZ, R13 ;  /* 0x000000ffff057224 */ /* 0x000fe200078e000d */
[----:B------:R-:W-:-:S03]  /*04e0*/  IADD3 R13, PT, PT, -R4, RZ, RZ ;  /* 0x000000ff040d7210 */ /* 0x000fc60007ffe1ff */
[----:B------:R-:W-:-:S04]  /*04f0*/  IMAD.HI.U32 R3, R16, R5, RZ ;  /* 0x0000000510037227 */ /* 0x000fc800078e00ff */
[----:B------:R-:W-:Y:S02]  /*0500*/  IMAD R13, R8, R13, R11 ;  /* 0x0000000d080d7224 */ /* 0x000fe400078e020b */
[----:B------:R-:W-:-:S03]  /*0510*/  IMAD.MOV R14, RZ, RZ, -R3 ;  /* 0x000000ffff0e7224 */ /* 0x000fc600078e0a03 */
[----:B------:R-:W-:Y:S01]  /*0520*/  ISETP.GT.U32.AND P4, PT, R8, R13, PT ;  /* 0x0000000d0800720c */ /* 0x000fe20003f84070 */
[----:B------:R-:W-:-:S05]  /*0530*/  IMAD R5, R2, R14, R5 ;  /* 0x0000000e02057224 */ /* 0x000fca00078e0205 */
[----:B------:R-:W-:-:S07]  /*0540*/  ISETP.GT.U32.AND P3, PT, R2, R5, PT ;  /* 0x000000050200720c */ /* 0x000fce0003f64070 */
[----:B------:R-:W-:Y:S02]  /*0550*/  @!P4 IMAD.IADD R13, R13, 0x1, -R8 ;  /* 0x000000010d0dc824 */ /* 0x000fe400078e0a08 */
[----:B------:R-:W-:-:S03]  /*0560*/  @!P4 VIADD R4, R4, 0x1 ;  /* 0x000000010404c836 */ /* 0x000fc60000000000 */
[----:B------:R-:W-:Y:S02]  /*0570*/  ISETP.GE.U32.AND P2, PT, R13, R8, PT ;  /* 0x000000080d00720c */ /* 0x000fe40003f46070 */
[----:B------:R-:W-:Y:S02]  /*0580*/  LOP3.LUT R13, R0, R6, RZ, 0x3c, !PT ;  /* 0x00000006000d7212 */ /* 0x000fe400078e3cff */
[-C--:B------:R-:W-:Y:S02]  /*0590*/  @!P3 IADD3 R5, PT, PT, R5, -R2.reuse, RZ ;  /* 0x800000020505b210 */ /* 0x080fe40007ffe0ff */
[----:B------:R-:W-:Y:S01]  /*05a0*/  ISETP.GE.AND P5, PT, R13, RZ, PT ;  /* 0x000000ff0d00720c */ /* 0x000fe20003fa6270 */
[----:B------:R-:W-:Y:S01]  /*05b0*/  IMAD R13, R6, R7, RZ ;  /* 0x00000007060d7224 */ /* 0x000fe200078e02ff */
[----:B------:R-:W-:Y:S02]  /*05c0*/  ISETP.GE.U32.AND P1, PT, R5, R2, PT ;  /* 0x000000020500720c */ /* 0x000fe40003f26070 */
[----:B------:R-:W-:-:S03]  /*05d0*/  @!P3 IADD3 R3, PT, PT, R3, 0x1, RZ ;  /* 0x000000010303b810 */ /* 0x000fc60007ffe0ff */
[----:B------:R-:W-:Y:S01]  /*05e0*/  @P2 VIADD R4, R4, 0x1 ;  /* 0x0000000104042836 */ /* 0x000fe20000000000 */
[----:B------:R-:W-:-:S05]  /*05f0*/  ISETP.GE.AND P2, PT, R12, RZ, PT ;  /* 0x000000ff0c00720c */ /* 0x000fca0003f46270 */
[----:B------:R-:W-:Y:S02]  /*0600*/  @!P5 IMAD.MOV R4, RZ, RZ, -R4 ;  /* 0x000000ffff04d224 */ /* 0x000fe400078e0a04 */
[----:B------:R-:W-:Y:S01]  /*0610*/  @P1 VIADD R3, R3, 0x1 ;  /* 0x0000000103031836 */ /* 0x000fe20000000000 */
[----:B------:R-:W-:Y:S02]  /*0620*/  ISETP.NE.AND P1, PT, R7, RZ, PT ;  /* 0x000000ff0700720c */ /* 0x000fe40003f25270 */
[----:B------:R-:W-:Y:S02]  /*0630*/  SEL R18, R10, R4, !P0 ;  /* 0x000000040a127207 */ /* 0x000fe40004000000 */
[----:B------:R-:W-:Y:S02]  /*0640*/  LOP3.LUT R4, RZ, R7, RZ, 0x33, !PT ;  /* 0x00000007ff047212 */ /* 0x000fe400078e33ff */
[----:B------:R-:W-:Y:S02]  /*0650*/  @!P2 IADD3 R3, PT, PT, -R3, RZ, RZ ;  /* 0x000000ff0303a210 */ /* 0x000fe40007ffe1ff */
[----:B------:R-:W-:-:S02]  /*0660*/  IABS R5, R18 ;  /* 0x0000001200057213 */ /* 0x000fc40000000000 */
[----:B------:R-:W-:Y:S02]  /*0670*/  SEL R12, R4, R3, !P1 ;  /* 0x00000003040c7207 */ /* 0x000fe40004800000 */
[----:B------:R-:W-:Y:S01]  /*0680*/  LOP3.LUT R18, R18, R7, RZ, 0x3c, !PT ;  /* 0x0000000712127212 */ /* 0x000fe200078e3cff */
[----:B------:R-:W-:Y:S01]  /*0690*/  IMAD.MOV.U32 R3, RZ, RZ, R5 ;  /* 0x000000ffff037224 */ /* 0x000fe200078e0005 */
[-C--:B------:R-:W-:Y:S01]  /*06a0*/  IABS R14, R12.reuse ;  /* 0x0000000c000e7213 */ /* 0x080fe20000000000 */
[----:B------:R-:W-:Y:S01]  /*06b0*/  IMAD R13, R12, R13, RZ ;  /* 0x0000000d0c0d7224 */ /* 0x000fe200078e02ff */
[----:B------:R-:W-:Y:S01]  /*06c0*/  ISETP.GE.AND P2, PT, R18, RZ, PT ;  /* 0x000000ff1200720c */ /* 0x000fe20003f46270 */
[C---:B------:R-:W-:Y:S01]  /*06d0*/  IMAD.HI.U32 R5, R16.reuse, R3, RZ ;  /* 0x0000000310057227 */ /* 0x040fe200078e00ff */
[----:B------:R-:W0:Y:S01]  /*06e0*/  I2F.RP R19, R14 ;  /* 0x0000000e00137306 */ /* 0x000e220000209400 */
[----:B------:R-:W-:Y:S02]  /*06f0*/  IABS R20, R12 ;  /* 0x0000000c00147213 */ /* 0x000fe40000000000 */
[----:B------:R-:W-:Y:S01]  /*0700*/  IMAD.MOV R17, RZ, RZ, -R5 ;  /* 0x000000ffff117224 */ /* 0x000fe200078e0a05 */
[----:B------:R-:W-:Y:S01]  /*0710*/  IABS R15, R13 ;  /* 0x0000000d000f7213 */ /* 0x000fe20000000000 */
[----:B------:R-:W-:-:S04]  /*0720*/  IMAD.HI.U32 R16, R16, R11, RZ ;  /* 0x0000000b10107227 */ /* 0x000fc800078e00ff */
[----:B------:R-:W-:Y:S01]  /*0730*/  IMAD R3, R2, R17, R3 ;  /* 0x0000001102037224 */ /* 0x000fe200078e0203 */
[----:B------:R-:W-:Y:S01]  /*0740*/  IADD3 R21, PT, PT, -R16, RZ, RZ ;  /* 0x000000ff10157210 */ /* 0x000fe20007ffe1ff */
[----:B------:R-:W3:Y:S03]  /*0750*/  I2F.RP R17, R15 ;  /* 0x0000000f00117306 */ /* 0x000ee60000209400 */
[C---:B------:R-:W-:Y:S01]  /*0760*/  ISETP.GT.U32.AND P6, PT, R2.reuse, R3, PT ;  /* 0x000000030200720c */ /* 0x040fe20003fc4070 */
[----:B------:R-:W-:-:S04]  /*0770*/  IMAD R21, R2, R21, R11 ;  /* 0x0000001502157224 */ /* 0x000fc800078e020b */
[----:B0-----:R-:W0:Y:S01]  /*0780*/  MUFU.RCP R19, R19 ;  /* 0x0000001300137308 */ /* 0x001e220000001000 */
[----:B------:R-:W-:-:S07]  /*0790*/  ISETP.GT.U32.AND P5, PT, R2, R21, PT ;  /* 0x000000150200720c */ /* 0x000fce0003fa4070 */
[----:B------:R-:W-:Y:S01]  /*07a0*/  @!P6 IMAD.IADD R3, R3, 0x1, -R2 ;  /* 0x000000010303e824 */ /* 0x000fe200078e0a02 */
[----:B---3--:R-:W3:Y:S01]  /*07b0*/  MUFU.RCP R17, R17 ;  /* 0x0000001100117308 */ /* 0x008ee20000001000 */
[----:B------:R-:W-:-:S03]  /*07c0*/  @!P6 VIADD R5, R5, 0x1 ;  /* 0x000000010505e836 */ /* 0x000fc60000000000 */
[-C--:B------:R-:W-:Y:S01]  /*07d0*/  ISETP.GE.U32.AND P4, PT, R3, R2.reuse, PT ;  /* 0x000000020300720c */ /* 0x080fe20003f86070 */
[----:B------:R-:W-:Y:S02]  /*07e0*/  @!P5 IMAD.IADD R21, R21, 0x1, -R2 ;  /* 0x000000011515d824 */ /* 0x000fe400078e0a02 */
[----:B------:R-:W-:Y:S01]  /*07f0*/  @!P5 VIADD R16, R16, 0x1 ;  /* 0x000000011010d836 */ /* 0x000fe20000000000 */
[----:B0-----:R-:W-:Y:S02]  /*0800*/  IADD3 R3, PT, PT, R19, 0xffffffe, RZ ;  /* 0x0ffffffe13037810 */ /* 0x001fe40007ffe0ff */
[----:B------:R-:W-:Y:S02]  /*0810*/  ISETP.GE.U32.AND P3, PT, R21, R2, PT ;  /* 0x000000021500720c */ /* 0x000fe40003f66070 */
[----:B------:R-:W-:Y:S02]  /*0820*/  LOP3.LUT R2, R0, R7, RZ, 0x3c, !PT ;  /* 0x0000000700027212 */ /* 0x000fe400078e3cff */
[----:B------:R-:W0:Y:S02]  /*0830*/  F2I.FTZ.U32.TRUNC.NTZ R3, R3 ;  /* 0x0000000300037305 */ /* 0x000e24000021f000 */
[----:B------:R-:W-:Y:S01]  /*0840*/  ISETP.GE.AND P6, PT, R2, RZ, PT ;  /* 0x000000ff0200720c */ /* 0x000fe20003fc6270 */
[----:B---3--:R-:W-:Y:S01]  /*0850*/  VIADD R2, R17, 0xffffffe ;  /* 0x0ffffffe11027836 */ /* 0x008fe20000000000 */
[----:B------:R-:W-:-:S04]  /*0860*/  @P4 IADD3 R5, PT, PT, R5, 0x1, RZ ;  /* 0x0000000105054810 */ /* 0x000fc80007ffe0ff */
[----:B------:R-:W-:Y:S01]  /*0870*/  MOV R17, R5 ;  /* 0x0000000500117202 */ /* 0x000fe20000000f00 */
[----:B------:R-:W-:Y:S01]  /*0880*/  @P3 VIADD R16, R16, 0x1 ;  /* 0x0000000110103836 */ /* 0x000fe20000000000 */
[----:B------:R3:W4:Y:S03]  /*0890*/  F2I.FTZ.U32.TRUNC.NTZ R5, R2 ;  /* 0x0000000200057305 */ /* 0x000726000021f000 */
[----:B------:R-:W-:Y:S02]  /*08a0*/  @!P2 IMAD.MOV R17, RZ, RZ, -R17 ;  /* 0x000000ffff11a224 */ /* 0x000fe400078e0a11 */
[----:B0-----:R-:W-:Y:S01]  /*08b0*/  IMAD.MOV R19, RZ, RZ, -R3 ;  /* 0x000000ffff137224 */ /* 0x001fe200078e0a03 */
[----:B------:R-:W-:Y:S02]  /*08c0*/  @!P6 IADD3 R16, PT, PT, -R16, RZ, RZ ;  /* 0x000000ff1010e210 */ /* 0x000fe40007ffe1ff */
[C---:B------:R-:W-:Y:S01]  /*08d0*/  SEL R17, R4.reuse, R17, !P1 ;  /* 0x0000001104117207 */ /* 0x040fe20004800000 */
[----:B------:R-:W-:Y:S01]  /*08e0*/  IMAD R19, R19, R14, RZ ;  /* 0x0000000e13137224 */ /* 0x000fe200078e02ff */
[----:B------:R-:W-:Y:S01]  /*08f0*/  SEL R16, R4, R16, !P1 ;  /* 0x0000001004107207 */ /* 0x000fe20004800000 */
[----:B---3--:R-:W-:Y:S01]  /*0900*/  IMAD.MOV.U32 R2, RZ, RZ, RZ ;  /* 0x000000ffff027224 */ /* 0x008fe200078e00ff */
[----:B------:R-:W-:-:S02]  /*0910*/  IABS R18, R17 ;  /* 0x0000001100127213 */ /* 0x000fc40000000000 */
[----:B------:R-:W-:Y:S01]  /*0920*/  IABS R21, R16 ;  /* 0x0000001000157213 */ /* 0x000fe20000000000 */
[----:B----4-:R-:W-:Y:S01]  /*0930*/  IMAD.MOV R4, RZ, RZ, -R5 ;  /* 0x000000ffff047224 */ /* 0x010fe200078e0a05 */
[----:B------:R-:W-:Y:S01]  /*0940*/  ISETP.GE.AND P6, PT, R17, RZ, PT ;  /* 0x000000ff1100720c */ /* 0x000fe20003fc6270 */
[----:B------:R-:W-:Y:S01]  /*0950*/  IMAD.HI.U32 R2, R3, R19, R2 ;  /* 0x0000001303027227 */ /* 0x000fe200078e0002 */
[----:B------:R-:W-:-:S03]  /*0960*/  MOV R19, R18 ;  /* 0x0000001200137202 */ /* 0x000fc60000000f00 */
[----:B------:R-:W-:Y:S02]  /*0970*/  IMAD R3, R4, R15, RZ ;  /* 0x0000000f04037224 */ /* 0x000fe400078e02ff */
[----:B------:R-:W-:Y:S02]  /*0980*/  IMAD.MOV.U32 R4, RZ, RZ, RZ ;  /* 0x000000ffff047224 */ /* 0x000fe400078e00ff */
[----:B------:R-:W-:Y:S01]  /*0990*/  IMAD.MOV R18, RZ, RZ, -R20 ;  /* 0x000000ffff127224 */ /* 0x000fe200078e0a14 */
[----:B------:R-:W-:Y:S01]  /*09a0*/  IABS R20, R13 ;  /* 0x0000000d00147213 */ /* 0x000fe20000000000 */
[----:B------:R-:W-:-:S04]  /*09b0*/  IMAD.HI.U32 R2, R2, R19, RZ ;  /* 0x0000001302027227 */ /* 0x000fc800078e00ff */
[----:B------:R-:W-:Y:S01]  /*09c0*/  IMAD.HI.U32 R4, R5, R3, R4 ;  /* 0x0000000305047227 */ /* 0x000fe200078e0004 */
[----:B------:R-:W-:-:S03]  /*09d0*/  MOV R5, R21 ;  /* 0x0000001500057202 */ /* 0x000fc60000000f00 */
[----:B------:R-:W-:Y:S02]  /*09e0*/  IMAD R3, R2, R18, R19 ;  /* 0x0000001202037224 */ /* 0x000fe400078e0213 */
[----:B------:R-:W-:Y:S02]  /*09f0*/  IMAD.MOV R2, RZ, RZ, -R20 ;  /* 0x000000ffff027224 */ /* 0x000fe400078e0a14 */
[----:B------:R-:W-:Y:S01]  /*0a00*/  IMAD.HI.U32 R4, R4, R11, RZ ;  /* 0x0000000b04047227 */ /* 0x000fe200078e00ff */
[----:B------:R-:W-:-:S03]  /*0a10*/  ISETP.GT.U32.AND P1, PT, R14, R3, PT ;  /* 0x000000030e00720c */ /* 0x000fc60003f24070 */
[----:B------:R-:W-:-:S04]  /*0a20*/  IMAD.HI.U32 R9, R9, R5, RZ ;  /* 0x0000000509097227 */ /* 0x000fc800078e00ff */
[----:B------:R-:W-:Y:S02]  /*0a30*/  IMAD R2, R4, R2, R11 ;  /* 0x0000000204027224 */ /* 0x000fe400078e020b */
[----:B------:R-:W-:-:S03]  /*0a40*/  IMAD.MOV R9, RZ, RZ, -R9 ;  /* 0x000000ffff097224 */ /* 0x000fc600078e0a09 */
[----:B------:R-:W-:Y:S01]  /*0a50*/  ISETP.GT.U32.AND P5, PT, R15, R2, PT ;  /* 0x000000020f00720c */ /* 0x000fe20003fa4070 */
[----:B------:R-:W-:Y:S01]  /*0a60*/  IMAD R11, R8, R9, R5 ;  /* 0x00000009080b7224 */ /* 0x000fe200078e0205 */
[----:B------:R-:W-:-:S04]  /*0a70*/  @!P1 IADD3 R3, PT, PT, R3, -R14, RZ ;  /* 0x8000000e03039210 */ /* 0x000fc80007ffe0ff */
[----:B------:R-:W-:Y:S02]  /*0a80*/  ISETP.GT.U32.AND P1, PT, R14, R3, PT ;  /* 0x000000030e00720c */ /* 0x000fe40003f24070 */
[----:B------:R-:W-:-:S05]  /*0a90*/  ISETP.GT.U32.AND P2, PT, R8, R11, PT ;  /* 0x0000000b0800720c */ /* 0x000fca0003f44070 */
[----:B------:R-:W-:Y:S02]  /*0aa0*/  @!P5 IMAD.IADD R2, R2, 0x1, -R15 ;  /* 0x000000010202d824 */ /* 0x000fe400078e0a0f */
[----:B------:R-:W-:Y:S01]  /*0ab0*/  @!P5 VIADD R4, R4, 0x1 ;  /* 0x000000010404d836 */ /* 0x000fe20000000000 */
[----:B------:R-:W-:Y:S02]  /*0ac0*/  ISETP.NE.AND P5, PT, R13, RZ, PT ;  /* 0x000000ff0d00720c */ /* 0x000fe40003fa5270 */
[----:B------:R-:W-:Y:S02]  /*0ad0*/  ISETP.GE.U32.AND P4, PT, R2, R15, PT ;  /* 0x0000000f0200720c */ /* 0x000fe40003f86070 */
[----:B------:R-:W-:Y:S01]  /*0ae0*/  @!P1 IADD3 R3, PT, PT, R3, -R14, RZ ;  /* 0x8000000e03039210 */ /* 0x000fe20007ffe0ff */
[----:B------:R-:W-:Y:S01]  /*0af0*/  @!P2 IMAD.IADD R11, R11, 0x1, -R8 ;  /* 0x000000010b0ba824 */ /* 0x000fe200078e0a08 */
[----:B------:R-:W-:Y:S02]  /*0b00*/  LOP3.LUT R2, R0, R13, RZ, 0x3c, !PT ;  /* 0x0000000d00027212 */ /* 0x000fe400078e3cff */
[----:B------:R-:W-:Y:S01]  /*0b10*/  ISETP.NE.AND P2, PT, R12, RZ, PT ;  /* 0x000000ff0c00720c */ /* 0x000fe20003f45270 */
[----:B------:R-:W-:Y:S01]  /*0b20*/  IMAD.MOV.U32 R9, RZ, RZ, R3 ;  /* 0x000000ffff097224 */ /* 0x000fe200078e0003 */
[----:B------:R-:W-:-:S02]  /*0b30*/  ISETP.GT.U32.AND P3, PT, R8, R11, PT ;  /* 0x0000000b0800720c */ /* 0x000fc40003f64070 */
[----:B------:R-:W-:Y:S02]  /*0b40*/  ISETP.GE.AND P1, PT, R2, RZ, PT ;  /* 0x000000ff0200720c */ /* 0x000fe40003f26270 */
[----:B------:R-:W-:Y:S01]  /*0b50*/  @!P6 IADD3 R9, PT, PT, -R9, RZ, RZ ;  /* 0x000000ff0909e210 */ /* 0x000fe20007ffe1ff */
[----:B------:R-:W-:Y:S01]  /*0b60*/  @P4 VIADD R4, R4, 0x1 ;  /* 0x0000000104044836 */ /* 0x000fe20000000000 */
[----:B------:R-:W-:Y:S01]  /*0b70*/  ISETP.GE.AND P6, PT, R16, RZ, PT ;  /* 0x000000ff1000720c */ /* 0x000fe20003fc6270 */
[----:B------:R-:W0:Y:S01]  /*0b80*/  LDC.64 R2, c[0x0][0x388] ;  /* 0x0000e200ff027b82 */ /* 0x000e220000000a00 */
[----:B------:R-:W-:Y:S02]  /*0b90*/  IMAD.MOV R16, RZ, RZ, -R16 ;  /* 0x000000ffff107224 */ /* 0x000fe400078e0a10 */
[----:B------:R-:W-:Y:S01]  /*0ba0*/  IMAD.MOV.U32 R14, RZ, RZ, R4 ;  /* 0x000000ffff0e7224 */ /* 0x000fe200078e0004 */
[----:B------:R-:W-:Y:S02]  /*0bb0*/  @!P2 LOP3.LUT R9, RZ, R12, RZ, 0x33, !PT ;  /* 0x0000000cff09a212 */ /* 0x000fe400078e33ff */
[----:B------:R-:W-:-:S02]  /*0bc0*/  @!P3 IADD3 R11, PT, PT, R11, -R8, RZ ;  /* 0x800000080b0bb210 */ /* 0x000fc40007ffe0ff */
[----:B------:R-:W3:Y:S01]  /*0bd0*/  LDC.64 R4, c[0x0][0x390] ;  /* 0x0000e400ff047b82 */ /* 0x000ee20000000a00 */
[----:B------:R-:W-:Y:S01]  /*0be0*/  @!P1 IMAD.MOV R14, RZ, RZ, -R14 ;  /* 0x000000ffff0e9224 */ /* 0x000fe200078e0a0e */
[----:B------:R-:W-:Y:S02]  /*0bf0*/  @!P5 LOP3.LUT R14, RZ, R13, RZ, 0x33, !PT ;  /* 0x0000000dff0ed212 */ /* 0x000fe400078e33ff */
[----:B------:R-:W-:Y:S01]  /*0c00*/  @!P6 IMAD.MOV R11, RZ, RZ, -R11 ;  /* 0x000000ffff0be224 */ /* 0x000fe200078e0a0b */
[----:B-1----:R-:W-:-:S04]  /*0c10*/  IADD3 R9, PT, PT, R9, UR4, RZ ;  /* 0x0000000409097c10 */ /* 0x002fc8000fffe0ff */
[----:B------:R-:W-:Y:S01]  /*0c20*/  SEL R11, R10, R11, !P0 ;  /* 0x0000000b0a0b7207 */ /* 0x000fe20004000000 */
[----:B--2---:R-:W-:Y:S01]  /*0c30*/  IMAD R8, R14, UR5, R9 ;  /* 0x000000050e087c24 */ /* 0x004fe2000f8e0209 */
[----:B------:R-:W1:Y:S03]  /*0c40*/  LDCU.64 UR4, c[0x0][0x358] ;  /* 0x00006b00ff0477ac */ /* 0x000e660008000a00 */
[----:B------:R-:W-:Y:S02]  /*0c50*/  IMAD R8, R8, R6, R11 ;  /* 0x0000000608087224 */ /* 0x000fe400078e020b */
[----:B------:R-:W-:-:S04]  /*0c60*/  IMAD R6, R7, R16, R0 ;  /* 0x0000001007067224 */ /* 0x000fc800078e0200 */
[----:B------:R-:W-:Y:S02]  /*0c70*/  IMAD R7, R8, R7, R6 ;  /* 0x0000000708077224 */ /* 0x000fe400078e0206 */
[----:B---3--:R-:W-:-:S04]  /*0c80*/  IMAD.WIDE R4, R0, 0x4, R4 ;  /* 0x0000000400047825 */ /* 0x008fc800078e0204 */
[----:B0-----:R-:W-:Y:S02]  /*0c90*/  IMAD.WIDE R2, R7, 0x4, R2 ;  /* 0x0000000407027825 */ /* 0x001fe400078e0202 */
[----:B-1----:R-:W2:Y:S04]  /*0ca0*/  LDG.E R4, desc[UR4][R4.64] ;  /* 0x0000000404047981 */ /* 0x002ea8000c1e1900 */
[----:B------:R-:W2:Y:S02]  /*0cb0*/  LDG.E R7, desc[UR4][R2.64] ;  /* 0x0000000402077981 */ /* 0x000ea4000c1e1900 */
[----:B--2---:R-:W-:-:S05]  /*0cc0*/  FADD R7, R4, R7 ;  /* 0x0000000704077221 */ /* 0x004fca0000000000 */
[----:B------:R-:W-:Y:S01]  /*0cd0*/  STG.E desc[UR4][R2.64], R7 ;  /* 0x0000000702007986 */ /* 0x000fe2000c101904 */
[----:B------:R-:W-:Y:S05]  /*0ce0*/  EXIT ;  /* 0x000000000000794d */ /* 0x000fea0003800000 */
.L_x_379:
        /* <DEDUP_REMOVED lines=9> */
.L_x_575:


//--------------------- .text.add_number_kernel   --------------------------
	.section	.text.add_number_kernel,"ax",@progbits
	.align	128
        .global         add_number_kernel
        .type           add_number_kernel,@function
        .size           add_number_kernel,(.L_x_576 - add_number_kernel)
        .other          add_number_kernel,@"STO_CUDA_ENTRY STV_DEFAULT"
add_number_kernel:
.text.add_number_kernel:
        /* <DEDUP_REMOVED lines=12> */
[----:B------:R-:W-:Y:S01]  /*00c0*/  HFMA2 R6, -RZ, RZ, 0, 0 ;  /* 0x00000000ff067431 */ /* 0x000fe200000001ff */
[----:B------:R-:W-:Y:S01]  /*00d0*/  IABS R13, R0 ;  /* 0x00000000000d7213 */ /* 0x000fe20000000000 */
[----:B------:R-:W1:Y:S01]  /*00e0*/  LDCU UR6, c[0x0][0x3a8] ;  /* 0x00007500ff0677ac */ /* 0x000e620008000800 */
[----:B------:R-:W2:Y:S04]  /*00f0*/  LDCU.64 UR4, c[0x0][0x358] ;  /* 0x00006b00ff0477ac */ /* 0x000ea80008000a00 */
[----:B------:R-:W3:Y:S01]  /*0100*/  LDC R9, c[0x0][0x39c] ;  /* 0x0000e700ff097b82 */ /* 0x000ee20000000800 */
[----:B0-----:R-:W-:Y:S02]  /*0110*/  IABS R10, R2 ;  /* 0x00000002000a7213 */ /* 0x001fe40000000000 */
[----:B------:R-:W-:-:S02]  /*0120*/  IABS R12, R3 ;  /* 0x00000003000c7213 */ /* 0x000fc40000000000 */
[----:B------:R-:W0:Y:S01]  /*0130*/  I2F.RP R4, R10 ;  /* 0x0000000a00047306 */ /* 0x000e220000209400 */
[----:B---3--:R-:W-:-:S07]  /*0140*/  IMAD R14, R2, R9, RZ ;  /* 0x00000009020e7224 */ /* 0x008fce00078e02ff */
[----:B------:R-:W3:Y:S01]  /*0150*/  I2F.RP R8, R12 ;  /* 0x0000000c00087306 */ /* 0x000ee20000209400 */
[----:B------:R-:W-:-:S05]  /*0160*/  IMAD R11, R14, R3, RZ ;  /* 0x000000030e0b7224 */ /* 0x000fca00078e02ff */
[----:B------:R-:W-:Y:S02]  /*0170*/  IABS R15, R11 ;  /* 0x0000000b000f7213 */ /* 0x000fe40000000000 */
[----:B0-----:R-:W0:Y:S08]  /*0180*/  MUFU.RCP R4, R4 ;  /* 0x0000000400047308 */ /* 0x001e300000001000 */
[----:B---3--:R-:W-:Y:S01]  /*0190*/  MUFU.RCP R8, R8 ;  /* 0x0000000800087308 */ /* 0x008fe20000001000 */
[----:B0-----:R-:W-:-:S07]  /*01a0*/  VIADD R7, R4, 0xffffffe ;  /* 0x0ffffffe04077836 */ /* 0x001fce0000000000 */
[----:B------:R-:W0:Y:S02]  /*01b0*/  F2I.FTZ.U32.TRUNC.NTZ R7, R7 ;  /* 0x0000000700077305 */ /* 0x000e24000021f000 */
[----:B0-----:R-:W-:-:S04]  /*01c0*/  IMAD.MOV R5, RZ, RZ, -R7 ;  /* 0x000000ffff057224 */ /* 0x001fc800078e0a07 */
[----:B------:R-:W-:-:S04]  /*01d0*/  IMAD R5, R5, R10, RZ ;  /* 0x0000000a05057224 */ /* 0x000fc800078e02ff */
[----:B------:R-:W-:-:S04]  /*01e0*/  IMAD.HI.U32 R6, R7, R5, R6 ;  /* 0x0000000507067227 */ /* 0x000fc800078e0006 */
[----:B------:R-:W-:Y:S01]  /*01f0*/  VIADD R5, R8, 0xffffffe ;  /* 0x0ffffffe08057836 */ /* 0x000fe20000000000 */
[----:B------:R-:W-:Y:S01]  /*0200*/  LOP3.LUT R8, RZ, R2, RZ, 0x33, !PT ;  /* 0x00000002ff087212 */ /* 0x000fe200078e33ff */
[----:B------:R-:W-:-:S04]  /*0210*/  IMAD.HI.U32 R4, R6, R13, RZ ;  /* 0x0000000d06047227 */ /* 0x000fc800078e00ff */
[----:B------:R-:W-:Y:S01]  /*0220*/  IMAD.MOV R7, RZ, RZ, -R4 ;  /* 0x000000ffff077224 */ /* 0x000fe200078e0a04 */
[----:B------:R-:W0:Y:S03]  /*0230*/  F2I.FTZ.U32.TRUNC.NTZ R5, R5 ;  /* 0x0000000500057305 */ /* 0x000e26000021f000 */
[----:B------:R-:W-:-:S05]  /*0240*/  IMAD R7, R10, R7, R13 ;  /* 0x000000070a077224 */ /* 0x000fca00078e020d */
[----:B------:R-:W-:-:S13]  /*0250*/  ISETP.GT.U32.AND P1, PT, R10, R7, PT ;  /* 0x000000070a00720c */ /* 0x000fda0003f24070 */
[----:B------:R-:W-:Y:S01]  /*0260*/  @!P1 IADD3 R7, PT, PT, R7, -R10, RZ ;  /* 0x8000000a07079210 */ /* 0x000fe20007ffe0ff */
[----:B------:R-:W-:-:S03]  /*0270*/  @!P1 VIADD R4, R4, 0x1 ;  /* 0x0000000104049836 */ /* 0x000fc60000000000 */
[----:B------:R-:W-:Y:S02]  /*0280*/  ISETP.GE.U32.AND P0, PT, R7, R10, PT ;  /* 0x0000000a0700720c */ /* 0x000fe40003f06070 */
[----:B------:R-:W-:-:S04]  /*0290*/  LOP3.LUT R7, R0, R2, RZ, 0x3c, !PT ;  /* 0x0000000200077212 */ /* 0x000fc800078e3cff */
[----:B------:R-:W-:Y:S02]  /*02a0*/  ISETP.GE.AND P2, PT, R7, RZ, PT ;  /* 0x000000ff0700720c */ /* 0x000fe40003f46270 */
[----:B0-----:R-:W-:-:S05]  /*02b0*/  IADD3 R7, PT, PT, RZ, -R5, RZ ;  /* 0x80000005ff077210 */ /* 0x001fca0007ffe0ff */
[----:B------:R-:W-:Y:S01]  /*02c0*/  @P0 VIADD R4, R4, 0x1 ;  /* 0x0000000104040836 */ /* 0x000fe20000000000 */
[----:B------:R-:W-:Y:S01]  /*02d0*/  ISETP.NE.AND P0, PT, R2, RZ, PT ;  /* 0x000000ff0200720c */ /* 0x000fe20003f05270 */
[----:B------:R-:W-:-:S04]  /*02e0*/  IMAD R7, R7, R12, RZ ;  /* 0x0000000c07077224 */ /* 0x000fc800078e02ff */
[----:B------:R-:W-:-:S05]  /*02f0*/  @!P2 IMAD.MOV R4, RZ, RZ, -R4 ;  /* 0x000000ffff04a224 */ /* 0x000fca00078e0a04 */
[----:B------:R-:W-:Y:S01]  /*0300*/  SEL R18, R8, R4, !P0 ;  /* 0x0000000408127207 */ /* 0x000fe20004000000 */
[----:B------:R-:W-:-:S04]  /*0310*/  IMAD.MOV.U32 R4, RZ, RZ, RZ ;  /* 0x000000ffff047224 */ /* 0x000fc800078e00ff */
[----:B------:R-:W-:Y:S01]  /*0320*/  IMAD.HI.U32 R4, R5, R7, R4 ;  /* 0x0000000705047227 */ /* 0x000fe200078e0004 */
[----:B------:R-:W-:Y:S02]  /*0330*/  IABS R7, R9 ;  /* 0x0000000900077213 */ /* 0x000fe40000000000 */
[----:B------:R-:W-:Y:S02]  /*0340*/  IABS R5, R18 ;  /* 0x0000001200057213 */ /* 0x000fe40000000000 */
[----:B------:R-:W-:Y:S01]  /*0350*/  MOV R14, R7 ;  /* 0x00000007000e7202 */ /* 0x000fe20000000f00 */
[----:B------:R-:W-:Y:S01]  /*0360*/  IMAD.HI.U32 R16, R4, R13, RZ ;  /* 0x0000000d04107227 */ /* 0x000fe200078e00ff */
[----:B------:R-:W0:Y:S01]  /*0370*/  I2F.RP R7, R15 ;  /* 0x0000000f00077306 */ /* 0x000e220000209400 */
[----:B------:R-:W-:Y:S02]  /*0380*/  LOP3.LUT R18, R18, R3, RZ, 0x3c, !PT ;  /* 0x0000000312127212 */ /* 0x000fe400078e3cff */
[----:B------:R-:W-:-:S04]  /*0390*/  IMAD.HI.U32 R4, R4, R5, RZ ;  /* 0x0000000504047227 */ /* 0x000fc800078e00ff */
[----:B------:R-:W-:Y:S01]  /*03a0*/  IMAD.MOV R20, RZ, RZ, -R4 ;  /* 0x000000ffff147224 */ /* 0x000fe200078e0a04 */
[----:B------:R-:W3:Y:S01]  /*03b0*/  I2F.RP R17, R14 ;  /* 0x0000000e00117306 */ /* 0x000ee20000209400 */
[----:B------:R-:W-:Y:S02]  /*03c0*/  IMAD.MOV R19, RZ, RZ, -R16 ;  /* 0x000000ffff137224 */ /* 0x000fe400078e0a10 */
[C---:B------:R-:W-:Y:S01]  /*03d0*/  IMAD R5, R12.reuse, R20, R5 ;  /* 0x000000140c057224 */ /* 0x040fe200078e0205 */
[----:B------:R-:W-:Y:S01]  /*03e0*/  IABS R20, R11 ;  /* 0x0000000b00147213 */ /* 0x000fe20000000000 */
[----:B------:R-:W-:-:S03]  /*03f0*/  IMAD R19, R12, R19, R13 ;  /* 0x000000130c137224 */ /* 0x000fc600078e020d */
[C---:B------:R-:W-:Y:S01]  /*0400*/  ISETP.GT.U32.AND P4, PT, R12.reuse, R5, PT ;  /* 0x000000050c00720c */ /* 0x040fe20003f84070 */
[----:B0-----:R-:W0:Y:S01]  /*0410*/  MUFU.RCP R7, R7 ;  /* 0x0000000700077308 */ /* 0x001e220000001000 */
[----:B------:R-:W-:Y:S01]  /*0420*/  ISETP.GT.U32.AND P1, PT, R12, R19, PT ;  /* 0x000000130c00720c */ /* 0x000fe20003f24070 */
[----:B------:R-:W-:-:S06]  /*0430*/  IMAD.MOV R20, RZ, RZ, -R20 ;  /* 0x000000ffff147224 */ /* 0x000fcc00078e0a14 */
[----:B---3--:R-:W3:Y:S04]  /*0440*/  MUFU.RCP R17, R17 ;  /* 0x0000001100117308 */ /* 0x008ee80000001000 */
[----:B------:R-:W-:Y:S02]  /*0450*/  @!P4 IMAD.IADD R5, R5, 0x1, -R12 ;  /* 0x000000010505c824 */ /* 0x000fe400078e0a0c */
[-C--:B------:R-:W-:Y:S01]  /*0460*/  @!P1 IADD3 R19, PT, PT, R19, -R12.reuse, RZ ;  /* 0x8000000c13139210 */ /* 0x080fe20007ffe0ff */
[----:B------:R-:W-:Y:S01]  /*0470*/  @!P4 VIADD R4, R4, 0x1 ;  /* 0x000000010404c836 */ /* 0x000fe20000000000 */
[----:B------:R-:W-:Y:S01]  /*0480*/  @!P1 IADD3 R16, PT, PT, R16, 0x1, RZ ;  /* 0x0000000110109810 */ /* 0x000fe20007ffe0ff */
[----:B0-----:R-:W-:Y:S01]  /*0490*/  VIADD R7, R7, 0xffffffe ;  /* 0x0ffffffe07077836 */ /* 0x001fe20000000000 */
[----:B------:R-:W-:-:S02]  /*04a0*/  ISETP.GE.U32.AND P5, PT, R19, R12, PT ;  /* 0x0000000c1300720c */ /* 0x000fc40003fa6070 */
[----:B------:R-:W-:Y:S02]  /*04b0*/  ISETP.GE.U32.AND P3, PT, R5, R12, PT ;  /* 0x0000000c0500720c */ /* 0x000fe40003f66070 */
[-C--:B------:R-:W-:Y:S01]  /*04c0*/  LOP3.LUT R12, R0, R3.reuse, RZ, 0x3c, !PT ;  /* 0x00000003000c7212 */ /* 0x080fe200078e3cff */
[----:B------:R-:W0:Y:S01]  /*04d0*/  F2I.FTZ.U32.TRUNC.NTZ R7, R7 ;  /* 0x0000000700077305 */ /* 0x000e22000021f000 */
[----:B------:R-:W-:Y:S01]  /*04e0*/  ISETP.GE.AND P1, PT, R18, RZ, PT ;  /* 0x000000ff1200720c */ /* 0x000fe20003f26270 */
[----:B---3--:R-:W-:Y:S01]  /*04f0*/  VIADD R19, R17, 0xffffffe ;  /* 0x0ffffffe11137836 */ /* 0x008fe20000000000 */
[----:B------:R-:W-:Y:S02]  /*0500*/  ISETP.GE.AND P2, PT, R12, RZ, PT ;  /* 0x000000ff0c00720c */ /* 0x000fe40003f46270 */
[----:B------:R-:W-:Y:S02]  /*0510*/  ISETP.NE.AND P4, PT, R3, RZ, PT ;  /* 0x000000ff0300720c */ /* 0x000fe40003f85270 */
[----:B------:R-:W-:Y:S01]  /*0520*/  LOP3.LUT R17, RZ, R3, RZ, 0x33, !PT ;  /* 0x00000003ff117212 */ /* 0x000fe200078e33ff */
[----:B------:R-:W3:Y:S01]  /*0530*/  F2I.FTZ.U32.TRUNC.NTZ R5, R19 ;  /* 0x0000001300057305 */ /* 0x000ee2000021f000 */
[----:B------:R-:W-:Y:S01]  /*0540*/  @P5 IADD3 R16, PT, PT, R16, 0x1, RZ ;  /* 0x0000000110105810 */ /* 0x000fe20007ffe0ff */
[----:B------:R-:W-:-:S04]  /*0550*/  @P3 VIADD R4, R4, 0x1 ;  /* 0x0000000104043836 */ /* 0x000fc80000000000 */
[----:B------:R-:W-:Y:S01]  /*0560*/  @!P1 IMAD.MOV R4, RZ, RZ, -R4 ;  /* 0x000000ffff049224 */ /* 0x000fe200078e0a04 */
[----:B0-----:R-:W-:Y:S02]  /*0570*/  IADD3 R18, PT, PT, RZ, -R7, RZ ;  /* 0x80000007ff127210 */ /* 0x001fe40007ffe0ff */
[----:B------:R-:W-:-:S04]  /*0580*/  @!P2 IADD3 R16, PT, PT, -R16, RZ, RZ ;  /* 0x000000ff1010a210 */ /* 0x000fc80007ffe1ff */
[C---:B------:R-:W-:Y:S01]  /*0590*/  SEL R12, R17.reuse, R16, !P4 ;  /* 0x00000010110c7207 */ /* 0x040fe20006000000 */
[----:B---3--:R-:W-:Y:S01]  /*05a0*/  IMAD.MOV R19, RZ, RZ, -R5 ;  /* 0x000000ffff137224 */ /* 0x008fe200078e0a05 */
[----:B------:R-:W-:Y:S01]  /*05b0*/  SEL R16, R17, R4, !P4 ;  /* 0x0000000411107207 */ /* 0x000fe20006000000 */
[----:B------:R-:W-:Y:S01]  /*05c0*/  IMAD.MOV.U32 R4, RZ, RZ, RZ ;  /* 0x000000ffff047224 */ /* 0x000fe200078e00ff */
[----:B------:R-:W-:Y:S01]  /*05d0*/  IABS R17, R12 ;  /* 0x0000000c00117213 */ /* 0x000fe20000000000 */
[----:B------:R-:W-:Y:S01]  /*05e0*/  IMAD R19, R19, R14, RZ ;  /* 0x0000000e13137224 */ /* 0x000fe200078e02ff */
[----:B------:R-:W-:-:S03]  /*05f0*/  IABS R21, R16 ;  /* 0x0000001000157213 */ /* 0x000fc60000000000 */
[----:B------:R-:W-:-:S04]  /*0600*/  IMAD.HI.U32 R4, R5, R19, R4 ;  /* 0x0000001305047227 */ /* 0x000fc800078e0004 */
[----:B------:R-:W-:-:S04]  /*0610*/  IMAD.HI.U32 R6, R6, R17, RZ ;  /* 0x0000001106067227 */ /* 0x000fc800078e00ff */
[----:B------:R-:W-:-:S04]  /*0620*/  IMAD.HI.U32 R4, R4, R21, RZ ;  /* 0x0000001504047227 */ /* 0x000fc800078e00ff */
[----:B------:R-:W-:Y:S01]  /*0630*/  IMAD.MOV R19, RZ, RZ, -R6 ;  /* 0x000000ffff137224 */ /* 0x000fe200078e0a06 */
[----:B------:R-:W-:Y:S01]  /*0640*/  IADD3 R4, PT, PT, -R4, RZ, RZ ;  /* 0x000000ff04047210 */ /* 0x000fe20007ffe1ff */
[----:B------:R-:W-:Y:S02]  /*0650*/  IMAD R5, R18, R15, RZ ;  /* 0x0000000f12057224 */ /* 0x000fe400078e02ff */
[----:B------:R-:W-:Y:S02]  /*0660*/  IMAD.MOV.U32 R6, RZ, RZ, RZ ;  /* 0x000000ffff067224 */ /* 0x000fe400078e00ff */
[----:B------:R-:W-:Y:S02]  /*0670*/  IMAD R19, R10, R19, R17 ;  /* 0x000000130a137224 */ /* 0x000fe400078e0211 */
[----:B------:R-:W-:-:S03]  /*0680*/  IMAD.HI.U32 R6, R7, R5, R6 ;  /* 0x0000000507067227 */ /* 0x000fc600078e0006 */
[----:B------:R-:W-:Y:S01]  /*0690*/  ISETP.GT.U32.AND P2, PT, R10, R19, PT ;  /* 0x000000130a00720c */ /* 0x000fe20003f44070 */
[----:B------:R-:W-:Y:S02]  /*06a0*/  IMAD R17, R14, R4, R21 ;  /* 0x000000040e117224 */ /* 0x000fe400078e0215 */
[----:B------:R-:W-:Y:S02]  /*06b0*/  IMAD.MOV.U32 R4, RZ, RZ, R20 ;  /* 0x000000ffff047224 */ /* 0x000fe400078e0014 */
[----:B------:R-:W-:Y:S01]  /*06c0*/  IMAD.HI.U32 R18, R6, R13, RZ ;  /* 0x0000000d06127227 */ /* 0x000fe200078e00ff */
[----:B------:R-:W-:Y:S01]  /*06d0*/  ISETP.GT.U32.AND P1, PT, R14, R17, PT ;  /* 0x000000110e00720c */ /* 0x000fe20003f24070 */
[----:B------:R-:W0:Y:S02]  /*06e0*/  LDC.64 R6, c[0x0][0x390] ;  /* 0x0000e400ff067b82 */ /* 0x000e240000000a00 */
[----:B------:R-:W-:-:S04]  /*06f0*/  IMAD R4, R18, R4, R13 ;  /* 0x0000000412047224 */ /* 0x000fc800078e020d */
[----:B------:R-:W-:Y:S02]  /*0700*/  @!P2 IADD3 R19, PT, PT, R19, -R10, RZ ;  /* 0x8000000a1313a210 */ /* 0x000fe40007ffe0ff */
[----:B------:R-:W-:Y:S02]  /*0710*/  ISETP.GT.U32.AND P3, PT, R15, R4, PT ;  /* 0x000000040f00720c */ /* 0x000fe40003f64070 */
[----:B------:R-:W-:Y:S02]  /*0720*/  ISETP.GT.U32.AND P2, PT, R10, R19, PT ;  /* 0x000000130a00720c */ /* 0x000fe40003f44070 */
[----:B------:R-:W-:-:S05]  /*0730*/  @!P1 IMAD.IADD R17, R17, 0x1, -R14 ;  /* 0x0000000111119824 */ /* 0x000fca00078e0a0e */
[----:B------:R-:W-:-:S04]  /*0740*/  ISETP.GT.U32.AND P5, PT, R14, R17, PT ;  /* 0x000000110e00720c */ /* 0x000fc80003fa4070 */
[----:B------:R-:W-:Y:S02]  /*0750*/  @!P3 IMAD.IADD R4, R4, 0x1, -R15 ;  /* 0x000000010404b824 */ /* 0x000fe400078e0a0f */
[----:B------:R-:W-:Y:S01]  /*0760*/  @!P3 VIADD R18, R18, 0x1 ;  /* 0x000000011212b836 */ /* 0x000fe20000000000 */
[----:B------:R-:W-:Y:S01]  /*0770*/  ISETP.GE.AND P3, PT, R12, RZ, PT ;  /* 0x000000ff0c00720c */ /* 0x000fe20003f66270 */
[----:B------:R-:W-:Y:S01]  /*0780*/  IMAD.MOV R12, RZ, RZ, -R12 ;  /* 0x000000ffff0c7224 */ /* 0x000fe200078e0a0c */
[----:B------:R-:W-:Y:S01]  /*0790*/  ISETP.GE.U32.AND P4, PT, R4, R15, PT ;  /* 0x0000000f0400720c */ /* 0x000fe20003f86070 */
[C---:B0-----:R-:W-:Y:S01]  /*07a0*/  IMAD.WIDE R6, R0.reuse, 0x4, R6 ;  /* 0x0000000400067825 */ /* 0x041fe200078e0206 */
[----:B------:R-:W-:Y:S02]  /*07b0*/  LOP3.LUT R4, R0, R11, RZ, 0x3c, !PT ;  /* 0x0000000b00047212 */ /* 0x000fe400078e3cff */
[----:B------:R-:W-:Y:S02]  /*07c0*/  @!P5 IADD3 R17, PT, PT, R17, -R14, RZ ;  /* 0x8000000e1111d210 */ /* 0x000fe40007ffe0ff */
[----:B------:R-:W-:Y:S01]  /*07d0*/  ISETP.GE.AND P1, PT, R4, RZ, PT ;  /* 0x000000ff0400720c */ /* 0x000fe20003f26270 */
[----:B--2---:R-:W2:Y:S01]  /*07e0*/  LDG.E R6, desc[UR4][R6.64] ;  /* 0x0000000406067981 */ /* 0x004ea2000c1e1900 */
[----:B------:R-:W-:Y:S01]  /*07f0*/  ISETP.NE.AND P5, PT, R11, RZ, PT ;  /* 0x000000ff0b00720c */ /* 0x000fe20003fa5270 */
[----:B------:R-:W0:Y:S01]  /*0800*/  LDC.64 R4, c[0x0][0x388] ;  /* 0x0000e200ff047b82 */ /* 0x000e220000000a00 */
[----:B------:R-:W-:-:S02]  /*0810*/  @!P2 IADD3 R19, PT, PT, R19, -R10, RZ ;  /* 0x8000000a1313a210 */ /* 0x000fc40007ffe0ff */
[----:B------:R-:W-:Y:S01]  /*0820*/  ISETP.GE.AND P2, PT, R16, RZ, PT ;  /* 0x000000ff1000720c */ /* 0x000fe20003f46270 */
[----:B------:R-:W-:Y:S01]  /*0830*/  @P4 VIADD R18, R18, 0x1 ;  /* 0x0000000112124836 */ /* 0x000fe20000000000 */
[----:B------:R-:W-:Y:S01]  /*0840*/  ISETP.NE.AND P4, PT, R9, RZ, PT ;  /* 0x000000ff0900720c */ /* 0x000fe20003f85270 */
[----:B------:R-:W-:-:S04]  /*0850*/  @!P3 IMAD.MOV R19, RZ, RZ, -R19 ;  /* 0x000000ffff13b224 */ /* 0x000fc800078e0a13 */
[----:B------:R-:W-:Y:S02]  /*0860*/  @!P1 IADD3 R18, PT, PT, -R18, RZ, RZ ;  /* 0x000000ff12129210 */ /* 0x000fe40007ffe1ff */
[----:B------:R-:W-:Y:S02]  /*0870*/  @!P5 LOP3.LUT R18, RZ, R11, RZ, 0x33, !PT ;  /* 0x0000000bff12d212 */ /* 0x000fe400078e33ff */
[----:B------:R-:W-:Y:S01]  /*0880*/  SEL R19, R8, R19, !P0 ;  /* 0x0000001308137207 */ /* 0x000fe20004000000 */
[----:B------:R-:W-:Y:S01]  /*0890*/  IMAD R8, R3, R12, R0 ;  /* 0x0000000c03087224 */ /* 0x000fe200078e0200 */
[----:B------:R-:W-:Y:S02]  /*08a0*/  @!P2 IADD3 R17, PT, PT, -R17, RZ, RZ ;  /* 0x000000ff1111a210 */ /* 0x000fe40007ffe1ff */
[----:B------:R-:W-:Y:S02]  /*08b0*/  @!P4 LOP3.LUT R17, RZ, R9, RZ, 0x33, !PT ;  /* 0x00000009ff11c212 */ /* 0x000fe400078e33ff */
[----:B-1----:R-:W-:-:S03]  /*08c0*/  IADD3 R18, PT, PT, R18, UR6, RZ ;  /* 0x0000000612127c10 */ /* 0x002fc6000fffe0ff */
[----:B------:R-:W-:Y:S02]  /*08d0*/  IMAD R2, R17, R2, R19 ;  /* 0x0000000211027224 */ /* 0x000fe400078e0213 */
[----:B------:R-:W-:-:S04]  /*08e0*/  IMAD R8, R11, R18, R8 ;  /* 0x000000120b087224 */ /* 0x000fc800078e0208 */
[----:B------:R-:W-:-:S04]  /*08f0*/  IMAD R3, R2, R3, R8 ;  /* 0x0000000302037224 */ /* 0x000fc800078e0208 */
[----:B0-----:R-:W-:-:S05]  /*0900*/  IMAD.WIDE R4, R3, 0x4, R4 ;  /* 0x0000000403047825 */ /* 0x001fca00078e0204 */
[----:B------:R-:W2:Y:S02]  /*0910*/  LDG.E R3, desc[UR4][R4.64] ;  /* 0x0000000404037981 */ /* 0x000ea4000c1e1900 */
[----:B--2---:R-:W-:-:S05]  /*0920*/  FADD R3, R6, R3 ;  /* 0x0000000306037221 */ /* 0x004fca0000000000 */
[----:B------:R-:W-:Y:S01]  /*0930*/  STG.E desc[UR4][R4.64], R3 ;  /* 0x0000000304007986 */ /* 0x000fe2000c101904 */
[----:B------:R-:W-:Y:S05]  /*0940*/  EXIT ;  /* 0x000000000000794d */ /* 0x000fea0003800000 */
.L_x_380:
        /* <DEDUP_REMOVED lines=11> */
.L_x_576:


//--------------------- .text.add_scalar_kernel   --------------------------
	.section	.text.add_scalar_kernel,"ax",@progbits
	.align	128
        .global         add_scalar_kernel
        .type           add_scalar_kernel,@function
        .size           add_scalar_kernel,(.L_x_577 - add_scalar_kernel)
        .other          add_scalar_kernel,@"STO_CUDA_ENTRY STV_DEFAULT"
add_scalar_kernel:
.text.add_scalar_kernel:
        /* <DEDUP_REMOVED lines=18> */
[----:B--2---:R-:W-:-:S05]  /*0120*/  FADD R7, R2, UR6 ;  /* 0x0000000602077e21 */ /* 0x004fca0008000000 */
[----:B------:R-:W-:Y:S01]  /*0130*/  STG.E desc[UR4][R4.64], R7 ;  /* 0x0000000704007986 */ /* 0x000fe2000c101904 */
[----:B------:R-:W-:Y:S05]  /*0140*/  EXIT ;  /* 0x000000000000794d */ /* 0x000fea0003800000 */
.L_x_381:
        /* <DEDUP_REMOVED lines=11> */
.L_x_577:


//--------------------- .text.max_channel_backward_kernel --------------------------
	.section	.text.max_channel_backward_kernel,"ax",@progbits
	.align	128
        .global         max_channel_backward_kernel
        .type           max_channel_backward_kernel,@function
        .size           max_channel_backward_kernel,(.L_x_578 - max_channel_backward_kernel)
        .other          max_channel_backward_kernel,@"STO_CUDA_ENTRY STV_DEFAULT"
max_channel_backward_kernel:
.text.max_channel_backward_kernel:
        /* <DEDUP_REMOVED lines=11> */
[----:B------:R-:W0:Y:S01]  /*00b0*/  LDCU.64 UR4, c[0x0][0x3a0] ;  /* 0x00007400ff0477ac */ /* 0x000e220008000a00 */
[----:B------:R-:W-:Y:S01]  /*00c0*/  CS2R R2, SRZ ;  /* 0x0000000000027805 */ /* 0x000fe2000001ff00 */
[----:B------:R-:W1:Y:S01]  /*00d0*/  LDCU UR6, c[0x0][0x3a8] ;  /* 0x00007500ff0677ac */ /* 0x000e620008000800 */
[----:B------:R-:W2:Y:S01]  /*00e0*/  LDCU.64 UR8, c[0x0][0x358] ;  /* 0x00006b00ff0877ac */ /* 0x000ea20008000a00 */
[----:B0-----:R-:W-:-:S04]  /*00f0*/  UIMAD UR4, UR5, UR4, URZ ;  /* 0x00000004050472a4 */ /* 0x001fc8000f8e02ff */
[----:B-1----:R-:W-:-:S04]  /*0100*/  UIMAD UR6, UR4, UR6, URZ ;  /* 0x00000006040672a4 */ /* 0x002fc8000f8e02ff */
[----:B------:R-:W-:-:S09]  /*0110*/  UISETP.GE.AND UP0, UPT, UR6, 0x1, UPT ;  /* 0x000000010600788c */ /* 0x000fd2000bf06270 */
[----:B--2---:R-:W-:Y:S05]  /*0120*/  BRA.U !UP0, `(.L_x_382) ;  /* 0x0000000908887547 */ /* 0x004fea000b800000 */
[----:B------:R-:W-:Y:S02]  /*0130*/  UISETP.GE.U32.AND UP1, UPT, UR6, 0x10, UPT ;  /* 0x000000100600788c */ /* 0x000fe4000bf26070 */
[----:B------:R-:W-:Y:S01]  /*0140*/  IMAD R6, R0, UR6, RZ ;  /* 0x0000000600067c24 */ /* 0x000fe2000f8e02ff */
[----:B------:R-:W-:Y:S01]  /*0150*/  ULOP3.LUT UR7, UR6, 0xf, URZ, 0xc0, !UPT ;  /* 0x0000000f06077892 */ /* 0x000fe2000f8ec0ff */
[----:B------:R-:W-:Y:S01]  /*0160*/  IMAD.MOV.U32 R3, RZ, RZ, -0x800001 ;  /* 0xff7fffffff037424 */ /* 0x000fe200078e00ff */
[----:B------:R-:W-:Y:S01]  /*0170*/  UMOV UR4, URZ ;  /* 0x000000ff00047c82 */ /* 0x000fe20008000000 */
[----:B------:R-:W-:Y:S01]  /*0180*/  IMAD.MOV.U32 R2, RZ, RZ, RZ ;  /* 0x000000ffff027224 */ /* 0x000fe200078e00ff */
[----:B------:R-:W-:Y:S02]  /*0190*/  UISETP.NE.AND UP0, UPT, UR7, URZ, UPT ;  /* 0x000000ff0700728c */ /* 0x000fe4000bf05270 */
[----:B------:R-:W-:Y:S09]  /*01a0*/  BRA.U !UP1, `(.L_x_383) ;  /* 0x0000000509287547 */ /* 0x000ff2000b800000 */
[----:B------:R-:W-:Y:S01]  /*01b0*/  IMAD.MOV.U32 R3, RZ, RZ, -0x800001 ;  /* 0xff7fffffff037424 */ /* 0x000fe200078e00ff */
[----:B------:R-:W-:Y:S01]  /*01c0*/  ULOP3.LUT UR4, UR6, 0x7ffffff0, URZ, 0xc0, !UPT ;  /* 0x7ffffff006047892 */ /* 0x000fe2000f8ec0ff */
[----:B------:R-:W-:Y:S01]  /*01d0*/  IMAD.MOV.U32 R2, RZ, RZ, RZ ;  /* 0x000000ffff027224 */ /* 0x000fe200078e00ff */
[----:B------:R-:W-:-:S10]  /*01e0*/  UMOV UR5, URZ ;  /* 0x000000ff00057c82 */ /* 0x000fd40008000000 */
.L_x_384:
        /* <DEDUP_REMOVED lines=19> */
[----:B------:R-:W-:-:S04]  /*0320*/  UIADD3 UR5, UPT, UPT, UR5, 0x10, URZ ;  /* 0x0000001005057890 */ /* 0x000fc8000fffe0ff */
[----:B------:R-:W-:Y:S01]  /*0330*/  UISETP.NE.AND UP1, UPT, UR5, UR4, UPT ;  /* 0x000000040500728c */ /* 0x000fe2000bf25270 */
[----:B--2---:R-:W-:-:S04]  /*0340*/  FSETP.GTU.AND P3, PT, R3, R18, PT ;  /* 0x000000120300720b */ /* 0x004fc80003f6c000 */
[----:B------:R-:W-:Y:S02]  /*0350*/  FSEL R3, R3, R18, P3 ;  /* 0x0000001203037208 */ /* 0x000fe40001800000 */
[----:B------:R-:W-:Y:S02]  /*0360*/  SEL R2, R2, R7, P3 ;  /* 0x0000000702027207 */ /* 0x000fe40001800000 */
[----:B---3--:R-:W-:-:S04]  /*0370*/  FSETP.GTU.AND P4, PT, R3, R20, PT ;  /* 0x000000140300720b */ /* 0x008fc80003f8c000 */
[----:B------:R-:W-:-:S04]  /*0380*/  FSEL R3, R3, R20, P4 ;  /* 0x0000001403037208 */ /* 0x000fc80002000000 */
[----:B----4-:R-:W-:-:S04]  /*0390*/  FSETP.GTU.AND P5, PT, R3, R22, PT ;  /* 0x000000160300720b */ /* 0x010fc80003fac000 */
[----:B------:R-:W-:Y:S01]  /*03a0*/  FSEL R3, R3, R22, P5 ;  /* 0x0000001603037208 */ /* 0x000fe20002800000 */
[----:B------:R-:W-:-:S03]  /*03b0*/  @!P4 VIADD R2, R7, 0x1 ;  /* 0x000000010702c836 */ /* 0x000fc60000000000 */
[----:B-----5:R-:W-:-:S04]  /*03c0*/  FSETP.GTU.AND P6, PT, R3, R24, PT ;  /* 0x000000180300720b */ /* 0x020fc80003fcc000 */
[----:B------:R-:W-:Y:S01]  /*03d0*/  FSEL R3, R3, R24, P6 ;  /* 0x0000001803037208 */ /* 0x000fe20003000000 */
[----:B------:R-:W-:-:S03]  /*03e0*/  @!P5 VIADD R2, R7, 0x2 ;  /* 0x000000020702d836 */ /* 0x000fc60000000000 */
[----:B------:R-:W-:-:S04]  /*03f0*/  FSETP.GTU.AND P0, PT, R3, R26, PT ;  /* 0x0000001a0300720b */ /* 0x000fc80003f0c000 */
        /* <DEDUP_REMOVED lines=34> */
[----:B------:R-:W-:-:S08]  /*0620*/  @!P3 VIADD R2, R7, 0xe ;  /* 0x0000000e0702b836 */ /* 0x000fd00000000000 */
[----:B------:R-:W-:Y:S01]  /*0630*/  @!P0 VIADD R2, R7, 0xf ;  /* 0x0000000f07028836 */ /* 0x000fe20000000000 */
[----:B------:R-:W-:Y:S06]  /*0640*/  BRA.U UP1, `(.L_x_384) ;  /* 0xfffffff901e87547 */ /* 0x000fec000b83ffff */
.L_x_383:
        /* <DEDUP_REMOVED lines=40> */
[----:B------:R-:W-:-:S07]  /*08d0*/  @!P3 VIADD R2, R7, 0x7 ;  /* 0x000000070702b836 */ /* 0x000fce0000000000 */
.L_x_386:
        /* <DEDUP_REMOVED lines=23> */
[----:B------:R-:W-:-:S08]  /*0a50*/  @!P2 VIADD R2, R7, 0x2 ;  /* 0x000000020702a836 */ /* 0x000fd00000000000 */
[----:B------:R-:W-:-:S07]  /*0a60*/  @!P3 VIADD R2, R7, 0x3 ;  /* 0x000000030702b836 */ /* 0x000fce0000000000 */
.L_x_387:
[----:B------:R-:W-:Y:S05]  /*0a70*/  BRA.U !UP1, `(.L_x_385) ;  /* 0x0000000109307547 */ /* 0x000fea000b800000 */
[----:B------:R-:W0:Y:S01]  /*0a80*/  LDC.64 R8, c[0x0][0x390] ;  /* 0x0000e400ff087b82 */ /* 0x000e220000000a00 */
[----:B------:R-:W-:Y:S01]  /*0a90*/  VIADD R7, R6, UR4 ;  /* 0x0000000406077c36 */ /* 0x000fe20008000000 */
[----:B------:R-:W-:-:S12]  /*0aa0*/  UIADD3 UR6, UPT, UPT, -UR6, URZ, URZ ;  /* 0x000000ff06067290 */ /* 0x000fd8000fffe1ff */
.L_x_388:
[----:B0-----:R-:W-:-:S06]  /*0ab0*/  IMAD.WIDE R4, R7, 0x4, R8 ;  /* 0x0000000407047825 */ /* 0x001fcc00078e0208 */
[----:B------:R-:W2:Y:S01]  /*0ac0*/  LDG.E R4, desc[UR8][R4.64] ;  /* 0x0000000804047981 */ /* 0x000ea2000c1e1900 */
[----:B------:R-:W-:-:S04]  /*0ad0*/  UIADD3 UR6, UPT, UPT, UR6, 0x1, URZ ;  /* 0x0000000106067890 */ /* 0x000fc8000fffe0ff */
[----:B------:R-:W-:Y:S01]  /*0ae0*/  UISETP.NE.AND UP0, UPT, UR6, URZ, UPT ;  /* 0x000000ff0600728c */ /* 0x000fe2000bf05270 */
[----:B--2---:R-:W-:-:S04]  /*0af0*/  FSETP.GTU.AND P0, PT, R3, R4, PT ;  /* 0x000000040300720b */ /* 0x004fc80003f0c000 */
[----:B------:R-:W-:Y:S01]  /*0b00*/  SEL R2, R2, R7, P0 ;  /* 0x0000000702027207 */ /* 0x000fe20000000000 */
[----:B------:R-:W-:Y:S01]  /*0b10*/  VIADD R7, R7, 0x1 ;  /* 0x0000000107077836 */ /* 0x000fe20000000000 */
[----:B------:R-:W-:Y:S02]  /*0b20*/  FSEL R3, R3, R4, P0 ;  /* 0x0000000403037208 */ /* 0x000fe40000000000 */
[----:B------:R-:W-:Y:S05]  /*0b30*/  BRA.U UP0, `(.L_x_388) ;  /* 0xfffffffd00dc7547 */ /* 0x000fea000b83ffff */
.L_x_385:
[----:B------:R-:W-:-:S07]  /*0b40*/  SHF.R.S32.HI R3, RZ, 0x1f, R2 ;  /* 0x0000001fff037819 */ /* 0x000fce0000011402 */
.L_x_382:
        /* <DEDUP_REMOVED lines=10> */
.L_x_389:
        /* <DEDUP_REMOVED lines=9> */
.L_x_578:


//--------------------- .text.max_backward_kernel --------------------------
	.section	.text.max_backward_kernel,"ax",@progbits
	.align	128
        .global         max_backward_kernel
        .type           max_backward_kernel,@function
        .size           max_backward_kernel,(.L_x_579 - max_backward_kernel)
        .other          max_backward_kernel,@"STO_CUDA_ENTRY STV_DEFAULT"
max_backward_kernel:
.text.max_backward_kernel:
[----:B------:R-:W-:Y:S01]  /*0000*/  LDC R1, c[0x0][0x37c] ;  /* 0x0000df00ff017b82 */ /* 0x000fe20000000800 */
[----:B------:R-:W0:Y:S07]  /*0010*/  S2R R3, SR_TID.X ;  /* 0x0000000000037919 */ /* 0x000e2e0000002100 */
[----:B------:R-:W-:Y:S01]  /*0020*/  S2UR UR4, SR_CTAID.X ;  /* 0x00000000000479c3 */ /* 0x000fe20000002500 */
[----:B------:R-:W1:Y:S07]  /*0030*/  LDCU UR6, c[0x0][0x370] ;  /* 0x00006e00ff0677ac */ /* 0x000e6e0008000800 */
[----:B------:R-:W1:Y:S08]  /*0040*/  S2UR UR5, SR_CTAID.Y ;  /* 0x00000000000579c3 */ /* 0x000e700000002600 */
[----:B------:R-:W0:Y:S01]  /*0050*/  LDC R0, c[0x0][0x360] ;  /* 0x0000d800ff007b82 */ /* 0x000e220000000800 */
[----:B-1----:R-:W-:-:S06]  /*0060*/  UIMAD UR4, UR5, UR6, UR4 ;  /* 0x00000006050472a4 */ /* 0x002fcc000f8e0204 */
[----:B0-----:R-:W-:-:S05]  /*0070*/  IMAD R0, R0, UR4, R3 ;  /* 0x0000000400007c24 */ /* 0x001fca000f8e0203 */
[----:B------:R-:W-:-:S13]  /*0080*/  ISETP.GT.AND P0, PT, R0, RZ, PT ;  /* 0x000000ff0000720c */ /* 0x000fda0003f04270 */
[----:B------:R-:W-:Y:S05]  /*0090*/  @P0 EXIT ;  /* 0x000000000000094d */ /* 0x000fea0003800000 */
[----:B------:R-:W0:Y:S01]  /*00a0*/  LDCU UR6, c[0x0][0x380] ;  /* 0x00007000ff0677ac */ /* 0x000e220008000800 */
[----:B------:R-:W-:Y:S01]  /*00b0*/  CS2R R2, SRZ ;  /* 0x0000000000027805 */ /* 0x000fe2000001ff00 */
[----:B------:R-:W1:Y:S01]  /*00c0*/  LDCU.64 UR10, c[0x0][0x358] ;  /* 0x00006b00ff0a77ac */ /* 0x000e620008000a00 */
[----:B0-----:R-:W-:-:S09]  /*00d0*/  UISETP.GE.AND UP0, UPT, UR6, 0x1, UPT ;  /* 0x000000010600788c */ /* 0x001fd2000bf06270 */
[----:B-1----:R-:W-:Y:S05]  /*00e0*/  BRA.U !UP0, `(.L_x_390) ;  /* 0x0000000908a07547 */ /* 0x002fea000b800000 */
[----:B------:R-:W-:Y:S01]  /*00f0*/  UISETP.GE.U32.AND UP1, UPT, UR6, 0x10, UPT ;  /* 0x000000100600788c */ /* 0x000fe2000bf26070 */
[----:B------:R-:W-:Y:S01]  /*0100*/  IMAD.MOV.U32 R2, RZ, RZ, -0x800001 ;  /* 0xff7fffffff027424 */ /* 0x000fe200078e00ff */
[----:B------:R-:W-:Y:S01]  /*0110*/  ULOP3.LUT UR7, UR6, 0xf, URZ, 0xc0, !UPT ;  /* 0x0000000f06077892 */ /* 0x000fe2000f8ec0ff */
[----:B------:R-:W-:Y:S02]  /*0120*/  IMAD.MOV.U32 R3, RZ, RZ, RZ ;  /* 0x000000ffff037224 */ /* 0x000fe400078e00ff */
[----:B------:R-:W-:Y:S01]  /*0130*/  IMAD.MOV.U32 R0, RZ, RZ, RZ ;  /* 0x000000ffff007224 */ /* 0x000fe200078e00ff */
[----:B------:R-:W-:-:S03]  /*0140*/  UISETP.NE.AND UP0, UPT, UR7, URZ, UPT ;  /* 0x000000ff0700728c */ /* 0x000fc6000bf05270 */
[----:B------:R-:W-:Y:S08]  /*0150*/  BRA.U !UP1, `(.L_x_391) ;  /* 0x00000005093c7547 */ /* 0x000ff0000b800000 */
[----:B------:R-:W0:Y:S01]  /*0160*/  LDCU.64 UR4, c[0x0][0x390] ;  /* 0x00007200ff0477ac */ /* 0x000e220008000a00 */
[----:B------:R-:W-:Y:S02]  /*0170*/  IMAD.MOV.U32 R2, RZ, RZ, -0x800001 ;  /* 0xff7fffffff027424 */ /* 0x000fe400078e00ff */
[----:B------:R-:W-:Y:S01]  /*0180*/  IMAD.MOV.U32 R8, RZ, RZ, RZ ;  /* 0x000000ffff087224 */ /* 0x000fe200078e00ff */
[----:B------:R-:W-:Y:S01]  /*0190*/  ULOP3.LUT UR8, UR6, 0x7ffffff0, URZ, 0xc0, !UPT ;  /* 0x7ffffff006087892 */ /* 0x000fe2000f8ec0ff */
[----:B------:R-:W-:-:S05]  /*01a0*/  IMAD.MOV.U32 R0, RZ, RZ, RZ ;  /* 0x000000ffff007224 */ /* 0x000fca00078e00ff */
[----:B------:R-:W-:Y:S01]  /*01b0*/  IMAD.U32 R3, RZ, RZ, UR8 ;  /* 0x00000008ff037e24 */ /* 0x000fe2000f8e00ff */
[----:B0-----:R-:W-:-:S04]  /*01c0*/  UIADD3 UR4, UP1, UPT, UR4, 0x20, URZ ;  /* 0x0000002004047890 */ /* 0x001fc8000ff3e0ff */
[----:B------:R-:W-:Y:S02]  /*01d0*/  UIADD3.X UR5, UPT, UPT, URZ, UR5, URZ, UP1, !UPT ;  /* 0x00000005ff057290 */ /* 0x000fe40008ffe4ff */
[----:B------:R-:W-:-:S04]  /*01e0*/  IMAD.U32 R4, RZ, RZ, UR4 ;  /* 0x00000004ff047e24 */ /* 0x000fc8000f8e00ff */
[----:B------:R-:W-:-:S07]  /*01f0*/  IMAD.U32 R5, RZ, RZ, UR5 ;  /* 0x00000005ff057e24 */ /* 0x000fce000f8e00ff */
.L_x_392:
        /* <DEDUP_REMOVED lines=15> */
[----:B------:R0:W5:Y:S01]  /*02f0*/  LDG.E R7, desc[UR10][R4.64+0x1c] ;  /* 0x00001c0a04077981 */ /* 0x000162000c1e1900 */
        /* <DEDUP_REMOVED lines=43> */
[----:B------:R-:W-:Y:S01]  /*05b0*/  @!P2 VIADD R0, R8, 0xd ;  /* 0x0000000d0800a836 */ /* 0x000fe20000000000 */
[----:B0-----:R-:W-:Y:S02]  /*05c0*/  IADD3 R4, P2, PT, R4, 0x40, RZ ;  /* 0x0000004004047810 */ /* 0x001fe40007f5e0ff */
[----:B------:R-:W-:-:S03]  /*05d0*/  FSETP.GTU.AND P0, PT, R2, R7, PT ;  /* 0x000000070200720b */ /* 0x000fc60003f0c000 */
[----:B------:R-:W-:Y:S01]  /*05e0*/  IMAD.X R5, RZ, RZ, R5, P2 ;  /* 0x000000ffff057224 */ /* 0x000fe200010e0605 */
[----:B------:R-:W-:Y:S01]  /*05f0*/  FSEL R2, R2, R7, P0 ;  /* 0x0000000702027208 */ /* 0x000fe20000000000 */
[----:B------:R-:W-:-:S08]  /*0600*/  @!P3 VIADD R0, R8, 0xe ;  /* 0x0000000e0800b836 */ /* 0x000fd00000000000 */
[C---:B------:R-:W-:Y:S02]  /*0610*/  @!P0 VIADD R0, R8.reuse, 0xf ;  /* 0x0000000f08008836 */ /* 0x040fe40000000000 */
[----:B------:R-:W-:-:S05]  /*0620*/  VIADD R8, R8, 0x10 ;  /* 0x0000001008087836 */ /* 0x000fca0000000000 */
[----:B------:R-:W-:-:S13]  /*0630*/  ISETP.NE.AND P1, PT, R8, R3, PT ;  /* 0x000000030800720c */ /* 0x000fda0003f25270 */
[----:B------:R-:W-:Y:S05]  /*0640*/  @P1 BRA `(.L_x_392) ;  /* 0xfffffff800ec1947 */ /* 0x000fea000383ffff */
.L_x_391:
[----:B------:R-:W-:Y:S05]  /*0650*/  BRA.U !UP0, `(.L_x_393) ;  /* 0x00000005083c7547 */ /* 0x000fea000b800000 */
[----:B------:R-:W-:Y:S02]  /*0660*/  UISETP.GE.U32.AND UP0, UPT, UR7, 0x8, UPT ;  /* 0x000000080700788c */ /* 0x000fe4000bf06070 */
[----:B------:R-:W-:-:S04]  /*0670*/  ULOP3.LUT UR5, UR6, 0x7, URZ, 0xc0, !UPT ;  /* 0x0000000706057892 */ /* 0x000fc8000f8ec0ff */
[----:B------:R-:W-:-:S03]  /*0680*/  UISETP.NE.AND UP1, UPT, UR5, URZ, UPT ;  /* 0x000000ff0500728c */ /* 0x000fc6000bf25270 */
[----:B------:R-:W-:Y:S08]  /*0690*/  BRA.U !UP0, `(.L_x_394) ;  /* 0x00000001088c7547 */ /* 0x000ff0000b800000 */
[----:B------:R-:W0:Y:S02]  /*06a0*/  LDC.64 R4, c[0x0][0x390] ;  /* 0x0000e400ff047b82 */ /* 0x000e240000000a00 */
[----:B0-----:R-:W-:-:S05]  /*06b0*/  IMAD.WIDE.U32 R4, R3, 0x4, R4 ;  /* 0x0000000403047825 */ /* 0x001fca00078e0004 */
        /* <DEDUP_REMOVED lines=31> */
[C---:B------:R-:W-:Y:S02]  /*08b0*/  @!P3 VIADD R0, R3.reuse, 0x7 ;  /* 0x000000070300b836 */ /* 0x040fe40000000000 */
[----:B------:R-:W-:-:S07]  /*08c0*/  VIADD R3, R3, 0x8 ;  /* 0x0000000803037836 */ /* 0x000fce0000000000 */
.L_x_394:
        /* <DEDUP_REMOVED lines=22> */
[C---:B------:R-:W-:Y:S02]  /*0a30*/  @!P3 VIADD R0, R3.reuse, 0x3 ;  /* 0x000000030300b836 */ /* 0x040fe40000000000 */
[----:B------:R-:W-:-:S07]  /*0a40*/  VIADD R3, R3, 0x4 ;  /* 0x0000000403037836 */ /* 0x000fce0000000000 */
.L_x_395:
[----:B------:R-:W-:Y:S05]  /*0a50*/  BRA.U !UP1, `(.L_x_393) ;  /* 0x00000001093c7547 */ /* 0x000fea000b800000 */
[----:B------:R-:W0:Y:S01]  /*0a60*/  LDC.64 R4, c[0x0][0x390] ;  /* 0x0000e400ff047b82 */ /* 0x000e220000000a00 */
[----:B------:R-:W-:Y:S01]  /*0a70*/  UIADD3 UR4, UPT, UPT, -UR4, URZ, URZ ;  /* 0x000000ff04047290 */ /* 0x000fe2000fffe1ff */
[----:B0-----:R-:W-:-:S04]  /*0a80*/  IMAD.WIDE.U32 R4, R3, 0x4, R4 ;  /* 0x0000000403047825 */ /* 0x001fc800078e0004 */
[----:B------:R-:W-:-:S07]  /*0a90*/  IMAD.MOV.U32 R7, RZ, RZ, R5 ;  /* 0x000000ffff077224 */ /* 0x000fce00078e0005 */
.L_x_396:
[----:B------:R-:W-:-:S06]  /*0aa0*/  IMAD.MOV.U32 R5, RZ, RZ, R7 ;  /* 0x000000ffff057224 */ /* 0x000fcc00078e0007 */
[----:B------:R0:W2:Y:S01]  /*0ab0*/  LDG.E R5, desc[UR10][R4.64] ;  /* 0x0000000a04057981 */ /* 0x0000a2000c1e1900 */
[----:B------:R-:W-:-:S04]  /*0ac0*/  UIADD3 UR4, UPT, UPT, UR4, 0x1, URZ ;  /* 0x0000000104047890 */ /* 0x000fc8000fffe0ff */
[----:B------:R-:W-:Y:S01]  /*0ad0*/  UISETP.NE.AND UP0, UPT, UR4, URZ, UPT ;  /* 0x000000ff0400728c */ /* 0x000fe2000bf05270 */
[----:B0-----:R-:W-:-:S05]  /*0ae0*/  IADD3 R4, P1, PT, R4, 0x4, RZ ;  /* 0x0000000404047810 */ /* 0x001fca0007f3e0ff */
[----:B------:R-:W-:Y:S01]  /*0af0*/  IMAD.X R7, RZ, RZ, R7, P1 ;  /* 0x000000ffff077224 */ /* 0x000fe200008e0607 */
[----:B--2---:R-:W-:-:S04]  /*0b00*/  FSETP.GTU.AND P0, PT, R2, R5, PT ;  /* 0x000000050200720b */ /* 0x004fc80003f0c000 */
[----:B------:R-:W-:Y:S01]  /*0b10*/  SEL R0, R0, R3, P0 ;  /* 0x0000000300007207 */ /* 0x000fe20000000000 */
[----:B------:R-:W-:Y:S01]  /*0b20*/  VIADD R3, R3, 0x1 ;  /* 0x0000000103037836 */ /* 0x000fe20000000000 */
[----:B------:R-:W-:Y:S01]  /*0b30*/  FSEL R2, R2, R5, P0 ;  /* 0x0000000502027208 */ /* 0x000fe20000000000 */
[----:B------:R-:W-:Y:S06]  /*0b40*/  BRA.U UP0, `(.L_x_396) ;  /* 0xfffffffd00d47547 */ /* 0x000fec000b83ffff */
.L_x_393:
[----:B------:R-:W-:Y:S02]  /*0b50*/  IMAD.MOV.U32 R2, RZ, RZ, R0 ;  /* 0x000000ffff027224 */ /* 0x000fe400078e0000 */
[----:B------:R-:W-:-:S07]  /*0b60*/  IMAD.MOV.U32 R3, RZ, RZ, RZ ;  /* 0x000000ffff037224 */ /* 0x000fce00078e00ff */
.L_x_390:
[----:B------:R-:W0:Y:S08]  /*0b70*/  LDC.64 R6, c[0x0][0x398] ;  /* 0x0000e600ff067b82 */ /* 0x000e300000000a00 */
[----:B------:R-:W1:Y:S01]  /*0b80*/  LDC.64 R4, c[0x0][0x388] ;  /* 0x0000e200ff047b82 */ /* 0x000e620000000a00 */
[----:B0-----:R-:W-:-:S04]  /*0b90*/  LEA R6, P0, R2, R6, 0x2 ;  /* 0x0000000602067211 */ /* 0x001fc800078010ff */
[----:B------:R-:W-:Y:S01]  /*0ba0*/  LEA.HI.X R7, R2, R7, R3, 0x2, P0 ;  /* 0x0000000702077211 */ /* 0x000fe200000f1403 */
[----:B-1----:R-:W2:Y:S04]  /*0bb0*/  LDG.E R4, desc[UR10][R4.64] ;  /* 0x0000000a04047981 */ /* 0x002ea8000c1e1900 */
[----:B------:R-:W2:Y:S02]  /*0bc0*/  LDG.E R3, desc[UR10][R6.64] ;  /* 0x0000000a06037981 */ /* 0x000ea4000c1e1900 */
[----:B--2---:R-:W-:-:S05]  /*0bd0*/  FADD R3, R4, R3 ;  /* 0x0000000304037221 */ /* 0x004fca0000000000 */
[----:B------:R-:W-:Y:S01]  /*0be0*/  STG.E desc[UR10][R6.64], R3 ;  /* 0x0000000306007986 */ /* 0x000fe2000c10190a */
[----:B------:R-:W-:Y:S05]  /*0bf0*/  EXIT ;  /* 0x000000000000794d */ /* 0x000fea0003800000 */
.L_x_397:
        /* <DEDUP_REMOVED lines=16> */
.L_x_579:


//--------------------- .text.max_channel_kernel  --------------------------
	.section	.text.max_channel_kernel,"ax",@progbits
	.align	128
        .global         max_channel_kernel
        .type           max_channel_kernel,@function
        .size           max_channel_kernel,(.L_x_580 - max_channel_kernel)
        .other          max_channel_kernel,@"STO_CUDA_ENTRY STV_DEFAULT"
max_channel_kernel:
.text.max_channel_kernel:
        /* <DEDUP_REMOVED lines=12> */
[----:B------:R-:W-:Y:S01]  /*00c0*/  IMAD.MOV.U32 R0, RZ, RZ, -0x800001 ;  /* 0xff7fffffff007424 */ /* 0x000fe200078e00ff */
        /* <DEDUP_REMOVED lines=10> */
[----:B------:R-:W-:Y:S02]  /*0170*/  UMOV UR4, URZ ;  /* 0x000000ff00047c82 */ /* 0x000fe40008000000 */
[----:B------:R-:W-:Y:S02]  /*0180*/  UISETP.NE.AND UP0, UPT, UR8, URZ, UPT ;  /* 0x000000ff0800728c */ /* 0x000fe4000bf05270 */
[----:B------:R-:W-:Y:S09]  /*0190*/  BRA.U !UP1, `(.L_x_399) ;  /* 0x0000000109f87547 */ /* 0x000ff2000b800000 */
[----:B------:R-:W0:Y:S01]  /*01a0*/  LDCU.64 UR6, c[0x0][0x388] ;  /* 0x00007100ff0677ac */ /* 0x000e220008000a00 */
[----:B------:R-:W-:Y:S02]  /*01b0*/  IMAD.MOV.U32 R0, RZ, RZ, -0x800001 ;  /* 0xff7fffffff007424 */ /* 0x000fe400078e00ff */
[----:B------:R-:W-:Y:S01]  /*01c0*/  IMAD.MOV.U32 R6, RZ, RZ, R3 ;  /* 0x000000ffff067224 */ /* 0x000fe200078e0003 */
[----:B------:R-:W-:-:S04]  /*01d0*/  ULOP3.LUT UR4, UR5, 0x7ffffff0, URZ, 0xc0, !UPT ;  /* 0x7ffffff005047892 */ /* 0x000fc8000f8ec0ff */
[----:B------:R-:W-:Y:S02]  /*01e0*/  UIADD3 UR9, UPT, UPT, -UR4, URZ, URZ ;  /* 0x000000ff04097290 */ /* 0x000fe4000fffe1ff */
[----:B0-----:R-:W-:-:S04]  /*01f0*/  UIADD3 UR6, UP1, UPT, UR6, 0x20, URZ ;  /* 0x0000002006067890 */ /* 0x001fc8000ff3e0ff */
[----:B------:R-:W-:-:S12]  /*0200*/  UIADD3.X UR7, UPT, UPT, URZ, UR7, URZ, UP1, !UPT ;  /* 0x00000007ff077290 */ /* 0x000fd80008ffe4ff */
.L_x_400:
[----:B------:R-:W-:Y:S02]  /*0210*/  IMAD.U32 R4, RZ, RZ, UR6 ;  /* 0x00000006ff047e24 */ /* 0x000fe4000f8e00ff */
[----:B------:R-:W-:Y:S02]  /*0220*/  IMAD.U32 R5, RZ, RZ, UR7 ;  /* 0x00000007ff057e24 */ /* 0x000fe4000f8e00ff */
        /* <DEDUP_REMOVED lines=18> */
[----:B------:R-:W-:-:S03]  /*0350*/  VIADD R6, R6, 0x10 ;  /* 0x0000001006067836 */ /* 0x000fc60000000000 */
[----:B------:R-:W-:Y:S01]  /*0360*/  UISETP.NE.AND UP1, UPT, UR9, URZ, UPT ;  /* 0x000000ff0900728c */ /* 0x000fe2000bf25270 */
[----:B--2---:R-:W-:-:S04]  /*0370*/  FSETP.GTU.AND P0, PT, R0, R15, PT ;  /* 0x0000000f0000720b */ /* 0x004fc80003f0c000 */
[----:B------:R-:W-:-:S04]  /*0380*/  FSEL R0, R15, R0, !P0 ;  /* 0x000000000f007208 */ /* 0x000fc80004000000 */
[----:B---3--:R-:W-:-:S04]  /*0390*/  FSETP.GTU.AND P0, PT, R0, R17, PT ;  /* 0x000000110000720b */ /* 0x008fc80003f0c000 */
[----:B------:R-:W-:-:S04]  /*03a0*/  FSEL R0, R17, R0, !P0 ;  /* 0x0000000011007208 */ /* 0x000fc80004000000 */
[----:B----4-:R-:W-:-:S04]  /*03b0*/  FSETP.GTU.AND P0, PT, R0, R19, PT ;  /* 0x000000130000720b */ /* 0x010fc80003f0c000 */
[----:B------:R-:W-:-:S04]  /*03c0*/  FSEL R0, R19, R0, !P0 ;  /* 0x0000000013007208 */ /* 0x000fc80004000000 */
[----:B-----5:R-:W-:-:S04]  /*03d0*/  FSETP.GTU.AND P0, PT, R0, R21, PT ;  /* 0x000000150000720b */ /* 0x020fc80003f0c000 */
[----:B------:R-:W-:-:S04]  /*03e0*/  FSEL R0, R21, R0, !P0 ;  /* 0x0000000015007208 */ /* 0x000fc80004000000 */
[----:B------:R-:W-:-:S04]  /*03f0*/  FSETP.GTU.AND P0, PT, R0, R23, PT ;  /* 0x000000170000720b */ /* 0x000fc80003f0c000 */
        /* <DEDUP_REMOVED lines=22> */
[----:B------:R-:W-:Y:S01]  /*0560*/  FSEL R0, R14, R7, !P0 ;  /* 0x000000070e007208 */ /* 0x000fe20004000000 */
[----:B------:R-:W-:Y:S08]  /*0570*/  BRA.U UP1, `(.L_x_400) ;  /* 0xfffffffd01247547 */ /* 0x000ff0000b83ffff */
.L_x_399:
        /* <DEDUP_REMOVED lines=32> */
[----:B------:R-:W-:-:S09]  /*0780*/  FSEL R0, R21, R0, !P0 ;  /* 0x0000000015007208 */ /* 0x000fd20004000000 */
.L_x_401:
        /* <DEDUP_REMOVED lines=20> */
[----:B------:R-:W-:-:S09]  /*08d0*/  FSEL R0, R13, R0, !P0 ;  /* 0x000000000d007208 */ /* 0x000fd20004000000 */
.L_x_402:
[----:B------:R-:W-:Y:S05]  /*08e0*/  BRA.U !UP1, `(.L_x_398) ;  /* 0x00000001092c7547 */ /* 0x000fea000b800000 */
[----:B------:R-:W0:Y:S01]  /*08f0*/  LDC.64 R6, c[0x0][0x388] ;  /* 0x0000e200ff067b82 */ /* 0x000e220000000a00 */
[----:B------:R-:W-:Y:S01]  /*0900*/  VIADD R3, R3, UR4 ;  /* 0x0000000403037c36 */ /* 0x000fe20008000000 */
[----:B------:R-:W-:-:S12]  /*0910*/  UIADD3 UR5, UPT, UPT, -UR5, URZ, URZ ;  /* 0x000000ff05057290 */ /* 0x000fd8000fffe1ff */
.L_x_403:
[----:B0-----:R-:W-:-:S06]  /*0920*/  IMAD.WIDE R4, R3, 0x4, R6 ;  /* 0x0000000403047825 */ /* 0x001fcc00078e0206 */
[----:B------:R-:W2:Y:S01]  /*0930*/  LDG.E R5, desc[UR10][R4.64] ;  /* 0x0000000a04057981 */ /* 0x000ea2000c1e1900 */
[----:B------:R-:W-:Y:S01]  /*0940*/  UIADD3 UR5, UPT, UPT, UR5, 0x1, URZ ;  /* 0x0000000105057890 */ /* 0x000fe2000fffe0ff */
[----:B------:R-:W-:-:S03]  /*0950*/  VIADD R3, R3, 0x1 ;  /* 0x0000000103037836 */ /* 0x000fc60000000000 */
[----:B------:R-:W-:Y:S01]  /*0960*/  UISETP.NE.AND UP0, UPT, UR5, URZ, UPT ;  /* 0x000000ff0500728c */ /* 0x000fe2000bf05270 */
[----:B--2---:R-:W-:-:S04]  /*0970*/  FSETP.GTU.AND P0, PT, R0, R5, PT ;  /* 0x000000050000720b */ /* 0x004fc80003f0c000 */
[----:B------:R-:W-:-:S04]  /*0980*/  FSEL R0, R5, R0, !P0 ;  /* 0x0000000005007208 */ /* 0x000fc80004000000 */
[----:B------:R-:W-:Y:S05]  /*0990*/  BRA.U UP0, `(.L_x_403) ;  /* 0xfffffffd00e07547 */ /* 0x000fea000b83ffff */
.L_x_398:
[----:B------:R-:W0:Y:S02]  /*09a0*/  LDC.64 R4, c[0x0][0x390] ;  /* 0x0000e400ff047b82 */ /* 0x000e240000000a00 */
[----:B0-----:R-:W-:-:S05]  /*09b0*/  IMAD.WIDE R2, R2, 0x4, R4 ;  /* 0x0000000402027825 */ /* 0x001fca00078e0204 */
[----:B------:R-:W-:Y:S01]  /*09c0*/  STG.E desc[UR10][R2.64], R0 ;  /* 0x0000000002007986 */ /* 0x000fe2000c10190a */
[----:B------:R-:W-:Y:S05]  /*09d0*/  EXIT ;  /* 0x000000000000794d */ /* 0x000fea0003800000 */
.L_x_404:
        /* <DEDUP_REMOVED lines=10> */
.L_x_580:


//--------------------- .text.max_kernel          --------------------------
	.section	.text.max_kernel,"ax",@progbits
	.align	128
        .global         max_kernel
        .type           max_kernel,@function
        .size           max_kernel,(.L_x_581 - max_kernel)
        .other          max_kernel,@"STO_CUDA_ENTRY STV_DEFAULT"
max_kernel:
.text.max_kernel:
        /* <DEDUP_REMOVED lines=11> */
[----:B------:R-:W-:Y:S01]  /*00b0*/  IMAD.MOV.U32 R0, RZ, RZ, -0x800001 ;  /* 0xff7fffffff007424 */ /* 0x000fe200078e00ff */
[----:B------:R-:W1:Y:S01]  /*00c0*/  LDCU.64 UR10, c[0x0][0x358] ;  /* 0x00006b00ff0a77ac */ /* 0x000e620008000a00 */
[----:B0-----:R-:W-:-:S09]  /*00d0*/  UISETP.GE.AND UP0, UPT, UR6, 0x1, UPT ;  /* 0x000000010600788c */ /* 0x001fd2000bf06270 */
[----:B-1----:R-:W-:Y:S05]  /*00e0*/  BRA.U !UP0, `(.L_x_405) ;  /* 0x0000000908187547 */ /* 0x002fea000b800000 */
[----:B------:R-:W-:Y:S01]  /*00f0*/  UISETP.GE.U32.AND UP1, UPT, UR6, 0x10, UPT ;  /* 0x000000100600788c */ /* 0x000fe2000bf26070 */
[----:B------:R-:W-:Y:S01]  /*0100*/  IMAD.MOV.U32 R0, RZ, RZ, -0x800001 ;  /* 0xff7fffffff007424 */ /* 0x000fe200078e00ff */
[----:B------:R-:W-:Y:S01]  /*0110*/  ULOP3.LUT UR7, UR6, 0xf, URZ, 0xc0, !UPT ;  /* 0x0000000f06077892 */ /* 0x000fe2000f8ec0ff */
[----:B------:R-:W-:-:S03]  /*0120*/  IMAD.MOV.U32 R4, RZ, RZ, RZ ;  /* 0x000000ffff047224 */ /* 0x000fc600078e00ff */
[----:B------:R-:W-:-:S03]  /*0130*/  UISETP.NE.AND UP0, UPT, UR7, URZ, UPT ;  /* 0x000000ff0700728c */ /* 0x000fc6000bf05270 */
[----:B------:R-:W-:Y:S08]  /*0140*/  BRA.U !UP1, `(.L_x_406) ;  /* 0x0000000109f87547 */ /* 0x000ff0000b800000 */
[----:B------:R-:W0:Y:S01]  /*0150*/  LDCU.64 UR4, c[0x0][0x388] ;  /* 0x00007100ff0477ac */ /* 0x000e220008000a00 */
[----:B------:R-:W-:Y:S01]  /*0160*/  IMAD.MOV.U32 R0, RZ, RZ, -0x800001 ;  /* 0xff7fffffff007424 */ /* 0x000fe200078e00ff */
[----:B------:R-:W-:-:S04]  /*0170*/  ULOP3.LUT UR8, UR6, 0x7ffffff0, URZ, 0xc0, !UPT ;  /* 0x7ffffff006087892 */ /* 0x000fc8000f8ec0ff */
[----:B------:R-:W-:Y:S02]  /*0180*/  UIADD3 UR9, UPT, UPT, -UR8, URZ, URZ ;  /* 0x000000ff08097290 */ /* 0x000fe4000fffe1ff */
[----:B------:R-:W-:Y:S01]  /*0190*/  IMAD.U32 R4, RZ, RZ, UR8 ;  /* 0x00000008ff047e24 */ /* 0x000fe2000f8e00ff */
[----:B0-----:R-:W-:-:S04]  /*01a0*/  UIADD3 UR4, UP1, UPT, UR4, 0x20, URZ ;  /* 0x0000002004047890 */ /* 0x001fc8000ff3e0ff */
[----:B------:R-:W-:Y:S02]  /*01b0*/  UIADD3.X UR5, UPT, UPT, URZ, UR5, URZ, UP1, !UPT ;  /* 0x00000005ff057290 */ /* 0x000fe40008ffe4ff */
[----:B------:R-:W-:-:S04]  /*01c0*/  IMAD.U32 R2, RZ, RZ, UR4 ;  /* 0x00000004ff027e24 */ /* 0x000fc8000f8e00ff */
[----:B------:R-:W-:-:S07]  /*01d0*/  IMAD.U32 R3, RZ, RZ, UR5 ;  /* 0x00000005ff037e24 */ /* 0x000fce000f8e00ff */
.L_x_407:
        /* <DEDUP_REMOVED lines=16> */
[----:B------:R-:W-:-:S04]  /*02e0*/  UIADD3 UR9, UPT, UPT, UR9, 0x10, URZ ;  /* 0x0000001009097890 */ /* 0x000fc8000fffe0ff */
[----:B------:R-:W-:Y:S01]  /*02f0*/  UISETP.NE.AND UP1, UPT, UR9, URZ, UPT ;  /* 0x000000ff0900728c */ /* 0x000fe2000bf25270 */
[----:B0-----:R-:W-:-:S05]  /*0300*/  IADD3 R2, P1, PT, R2, 0x40, RZ ;  /* 0x0000004002027810 */ /* 0x001fca0007f3e0ff */
[----:B------:R-:W-:Y:S01]  /*0310*/  IMAD.X R3, RZ, RZ, R3, P1 ;  /* 0x000000ffff037224 */ /* 0x000fe200008e0603 */
        /* <DEDUP_REMOVED lines=33> */
.L_x_406:
        /* <DEDUP_REMOVED lines=15> */
[----:B------:R-:W-:Y:S01]  /*0620*/  VIADD R4, R4, 0x8 ;  /* 0x0000000804047836 */ /* 0x000fe20000000000 */
        /* <DEDUP_REMOVED lines=16> */
.L_x_408:
        /* <DEDUP_REMOVED lines=20> */
.L_x_409:
[----:B------:R-:W-:Y:S05]  /*0870*/  BRA.U !UP1, `(.L_x_405) ;  /* 0x0000000109347547 */ /* 0x000fea000b800000 */
[----:B------:R-:W0:Y:S01]  /*0880*/  LDC.64 R2, c[0x0][0x388] ;  /* 0x0000e200ff027b82 */ /* 0x000e220000000a00 */
[----:B------:R-:W-:Y:S01]  /*0890*/  UIADD3 UR4, UPT, UPT, -UR4, URZ, URZ ;  /* 0x000000ff04047290 */ /* 0x000fe2000fffe1ff */
[----:B0-----:R-:W-:-:S11]  /*08a0*/  IMAD.WIDE.U32 R4, R4, 0x4, R2 ;  /* 0x0000000404047825 */ /* 0x001fd600078e0002 */
.L_x_410:
[----:B------:R-:W-:Y:S02]  /*08b0*/  IMAD.MOV.U32 R3, RZ, RZ, R5 ;  /* 0x000000ffff037224 */ /* 0x000fe400078e0005 */
[----:B------:R-:W-:-:S05]  /*08c0*/  IMAD.MOV.U32 R2, RZ, RZ, R4 ;  /* 0x000000ffff027224 */ /* 0x000fca00078e0004 */
[----:B------:R-:W2:Y:S01]  /*08d0*/  LDG.E R3, desc[UR10][R2.64] ;  /* 0x0000000a02037981 */ /* 0x000ea2000c1e1900 */
[----:B------:R-:W-:Y:S01]  /*08e0*/  UIADD3 UR4, UPT, UPT, UR4, 0x1, URZ ;  /* 0x0000000104047890 */ /* 0x000fe2000fffe0ff */
[----:B------:R-:W-:-:S03]  /*08f0*/  IADD3 R4, P1, PT, R4, 0x4, RZ ;  /* 0x0000000404047810 */ /* 0x000fc60007f3e0ff */
[----:B------:R-:W-:Y:S02]  /*0900*/  UISETP.NE.AND UP0, UPT, UR4, URZ, UPT ;  /* 0x000000ff0400728c */ /* 0x000fe4000bf05270 */
[----:B------:R-:W-:Y:S01]  /*0910*/  IMAD.X R5, RZ, RZ, R5, P1 ;  /* 0x000000ffff057224 */ /* 0x000fe200008e0605 */
[----:B--2---:R-:W-:-:S04]  /*0920*/  FSETP.GTU.AND P0, PT, R0, R3, PT ;  /* 0x000000030000720b */ /* 0x004fc80003f0c000 */
[----:B------:R-:W-:Y:S02]  /*0930*/  FSEL R0, R3, R0, !P0 ;  /* 0x0000000003007208 */ /* 0x000fe40004000000 */
[----:B------:R-:W-:Y:S07]  /*0940*/  BRA.U UP0, `(.L_x_410) ;  /* 0xfffffffd00d87547 */ /* 0x000fee000b83ffff */
.L_x_405:
[----:B------:R-:W0:Y:S02]  /*0950*/  LDC.64 R2, c[0x0][0x390] ;  /* 0x0000e400ff027b82 */ /* 0x000e240000000a00 */
[----:B0-----:R-:W-:Y:S01]  /*0960*/  STG.E desc[UR10][R2.64], R0 ;  /* 0x0000000002007986 */ /* 0x001fe2000c10190a */
[----:B------:R-:W-:Y:S05]  /*0970*/  EXIT ;  /* 0x000000000000794d */ /* 0x000fea0003800000 */
.L_x_411:
        /* <DEDUP_REMOVED lines=16> */
.L_x_581:


//--------------------- .text.sum_pow_height_kernel --------------------------
	.section	.text.sum_pow_height_kernel,"ax",@progbits
	.align	128
        .global         sum_pow_height_kernel
        .type           sum_pow_height_kernel,@function
        .size           sum_pow_height_kernel,(.L_x_582 - sum_pow_height_kernel)
        .other          sum_pow_height_kernel,@"STO_CUDA_ENTRY STV_DEFAULT"
sum_pow_height_kernel:
.text.sum_pow_height_kernel:
        /* <DEDUP_REMOVED lines=12> */
[----:B------:R-:W0:Y:S01]  /*00c0*/  LDCU UR6, c[0x0][0x3a8] ;  /* 0x00007500ff0677ac */ /* 0x000e220008000800 */
[----:B------:R-:W1:Y:S06]  /*00d0*/  LDCU.64 UR4, c[0x0][0x358] ;  /* 0x00006b00ff0477ac */ /* 0x000e6c0008000a00 */
[----:B------:R-:W2:Y:S01]  /*00e0*/  LDC.64 R2, c[0x0][0x398] ;  /* 0x0000e600ff027b82 */ /* 0x000ea20000000a00 */
[----:B0-----:R-:W-:-:S05]  /*00f0*/  IMAD R6, R6, UR6, RZ ;  /* 0x0000000606067c24 */ /* 0x001fca000f8e02ff */
[----:B------:R-:W-:Y:S01]  /*0100*/  ISETP.GE.AND P0, PT, R6, 0x1, PT ;  /* 0x000000010600780c */ /* 0x000fe20003f06270 */
[----:B--2---:R-:W-:-:S05]  /*0110*/  IMAD.WIDE R2, R7, 0x4, R2 ;  /* 0x0000000407027825 */ /* 0x004fca00078e0202 */
[----:B-1----:R0:W-:Y:S07]  /*0120*/  STG.E desc[UR4][R2.64], RZ ;  /* 0x000000ff02007986 */ /* 0x0021ee000c101904 */
[----:B------:R-:W-:Y:S05]  /*0130*/  @!P0 EXIT ;  /* 0x000000000000894d */ /* 0x000fea0003800000 */
[----:B------:R-:W1:Y:S01]  /*0140*/  LDCU.64 UR6, c[0x0][0x388] ;  /* 0x00007100ff0677ac */ /* 0x000e620008000a00 */
[----:B------:R-:W2:Y:S01]  /*0150*/  LDC.64 R4, c[0x0][0x390] ;  /* 0x0000e400ff047b82 */ /* 0x000ea20000000a00 */
[----:B------:R-:W-:Y:S01]  /*0160*/  IMAD R7, R7, R6, RZ ;  /* 0x0000000607077224 */ /* 0x000fe200078e02ff */
[----:B------:R-:W-:Y:S01]  /*0170*/  IADD3 R6, PT, PT, -R6, RZ, RZ ;  /* 0x000000ff06067210 */ /* 0x000fe20007ffe1ff */
[----:B-1----:R-:W1:Y:S02]  /*0180*/  F2F.F32.F64 R0, UR6 ;  /* 0x0000000600007d10 */ /* 0x002e640008301000 */
[----:B-1----:R-:W-:-:S06]  /*0190*/  FMUL R10, R0, 0.5 ;  /* 0x3f000000000a7820 */ /* 0x002fcc0000400000 */
[----:B------:R-:W1:Y:S08]  /*01a0*/  FRND.FLOOR R9, R0 ;  /* 0x0000000000097307 */ /* 0x000e700000205000 */
[----:B------:R-:W3:Y:S01]  /*01b0*/  FRND.TRUNC R10, R10 ;  /* 0x0000000a000a7307 */ /* 0x000ee2000020d000 */
[----:B-1----:R-:W-:Y:S01]  /*01c0*/  FSETP.NEU.AND P1, PT, R9, R0, PT ;  /* 0x000000000900720b */ /* 0x002fe20003f2d000 */
[----:B------:R-:W-:-:S02]  /*01d0*/  HFMA2 R9, -RZ, RZ, 0, 0 ;  /* 0x00000000ff097431 */ /* 0x000fc400000001ff */
[----:B---3--:R-:W-:-:S04]  /*01e0*/  FADD R11, R10, R10 ;  /* 0x0000000a0a0b7221 */ /* 0x008fc80000000000 */
[----:B--2---:R-:W-:-:S07]  /*01f0*/  FADD R8, R0, -R11 ;  /* 0x8000000b00087221 */ /* 0x004fce0000000000 */
.L_x_414:
[----:B------:R-:W-:-:S06]  /*0200*/  IMAD.WIDE R10, R7, 0x4, R4 ;  /* 0x00000004070a7825 */ /* 0x000fcc00078e0204 */
[----:B------:R-:W2:Y:S01]  /*0210*/  LDG.E R11, desc[UR4][R10.64] ;  /* 0x000000040a0b7981 */ /* 0x000ea2000c1e1900 */
[----:B------:R-:W-:Y:S01]  /*0220*/  MOV R19, 0x3a2c32e4 ;  /* 0x3a2c32e400137802 */ /* 0x000fe20000000f00 */
[----:B------:R-:W-:Y:S01]  /*0230*/  BSSY.RECONVERGENT B0, `(.L_x_412) ;  /* 0x0000055000007945 */ /* 0x000fe20003800200 */
[----:B------:R-:W-:-:S04]  /*0240*/  IADD3 R6, PT, PT, R6, 0x1, RZ ;  /* 0x0000000106067810 */ /* 0x000fc80007ffe0ff */
[----:B------:R-:W-:Y:S01]  /*0250*/  ISETP.NE.AND P2, PT, R6, RZ, PT ;  /* 0x000000ff0600720c */ /* 0x000fe20003f45270 */
[C---:B--2---:R-:W-:Y:S01]  /*0260*/  FMUL R12, |R11|.reuse, 16777216 ;  /* 0x4b8000000b0c7820 */ /* 0x044fe20000400200 */
[----:B------:R-:W-:-:S04]  /*0270*/  FSETP.GEU.AND P0, PT, |R11|, 1.175494350822287508e-38, PT ;  /* 0x008000000b00780b */ /* 0x000fc80003f0e200 */
[----:B------:R-:W-:-:S04]  /*0280*/  FSEL R12, R12, |R11|, !P0 ;  /* 0x4000000b0c0c7208 */ /* 0x000fc80004000000 */
[----:B------:R-:W-:-:S04]  /*0290*/  IADD3 R13, PT, PT, R12, -0x3f3504f3, RZ ;  /* 0xc0cafb0d0c0d7810 */ /* 0x000fc80007ffe0ff */
[----:B------:R-:W-:-:S04]  /*02a0*/  LOP3.LUT R13, R13, 0xff800000, RZ, 0xc0, !PT ;  /* 0xff8000000d0d7812 */ /* 0x000fc800078ec0ff */
[-C--:B------:R-:W-:Y:S02]  /*02b0*/  IADD3 R12, PT, PT, R12, -R13.reuse, RZ ;  /* 0x8000000d0c0c7210 */ /* 0x080fe40007ffe0ff */
[----:B------:R-:W-:-:S03]  /*02c0*/  I2FP.F32.S32 R13, R13 ;  /* 0x0000000d000d7245 */ /* 0x000fc60000201400 */
[C---:B------:R-:W-:Y:S01]  /*02d0*/  FADD R14, R12.reuse, 1 ;  /* 0x3f8000000c0e7421 */ /* 0x040fe20000000000 */
[----:B------:R-:W-:Y:S01]  /*02e0*/  FADD R15, R12, -1 ;  /* 0xbf8000000c0f7421 */ /* 0x000fe20000000000 */
[----:B------:R-:W-:-:S03]  /*02f0*/  FSEL R12, RZ, -24, P0 ;  /* 0xc1c00000ff0c7808 */ /* 0x000fc60000000000 */
[----:B------:R-:W-:Y:S01]  /*0300*/  FADD R17, R15, R15 ;  /* 0x0000000f0f117221 */ /* 0x000fe20000000000 */
[----:B-1----:R-:W1:Y:S01]  /*0310*/  MUFU.RCP R14, R14 ;  /* 0x0000000e000e7308 */ /* 0x002e620000001000 */
[----:B------:R-:W-:Y:S02]  /*0320*/  FFMA R13, R13, 1.1920928955078125e-07, R12 ;  /* 0x340000000d0d7823 */ /* 0x000fe4000000000c */
[----:B-1----:R-:W-:-:S04]  /*0330*/  FMUL R10, R14, R17 ;  /* 0x000000110e0a7220 */ /* 0x002fc80000400000 */
        /* <DEDUP_REMOVED lines=16> */
[----:B------:R-:W-:-:S04]  /*0440*/  FFMA R17, R10, R17, R14 ;  /* 0x000000110a117223 */ /* 0x000fc8000000000e */
[----:B------:R-:W-:-:S04]  /*0450*/  FADD R15, R12, R17 ;  /* 0x000000110c0f7221 */ /* 0x000fc80000000000 */
[----:B------:R-:W-:Y:S01]  /*0460*/  FMUL R13, R0, R15 ;  /* 0x0000000f000d7220 */ /* 0x000fe20000400000 */
[----:B------:R-:W-:-:S03]  /*0470*/  FADD R12, -R12, R15 ;  /* 0x0000000f0c0c7221 */ /* 0x000fc60000000100 */
[----:B------:R-:W1:Y:S01]  /*0480*/  FRND R14, R13 ;  /* 0x0000000d000e7307 */ /* 0x000e620000201000 */
[----:B------:R-:W-:Y:S01]  /*0490*/  FADD R17, R17, -R12 ;  /* 0x8000000c11117221 */ /* 0x000fe20000000000 */
[C---:B------:R-:W-:Y:S01]  /*04a0*/  FFMA R10, R0.reuse, R15, -R13 ;  /* 0x0000000f000a7223 */ /* 0x040fe2000000080d */
[C---:B------:R-:W-:Y:S02]  /*04b0*/  FSETP.GT.AND P3, PT, |R13|.reuse, 152, PT ;  /* 0x431800000d00780b */ /* 0x040fe40003f64200 */
[C---:B------:R-:W-:Y:S01]  /*04c0*/  FSETP.GEU.AND P4, PT, R13.reuse, RZ, PT ;  /* 0x000000ff0d00720b */ /* 0x040fe20003f8e000 */
[----:B------:R-:W-:Y:S01]  /*04d0*/  FFMA R10, R0, R17, R10 ;  /* 0x00000011000a7223 */ /* 0x000fe2000000000a */
[----:B------:R-:W-:Y:S01]  /*04e0*/  MOV R17, 0x391fcb8e ;  /* 0x391fcb8e00117802 */ /* 0x000fe20000000f00 */
[----:B------:R-:W2:Y:S01]  /*04f0*/  F2I.NTZ R12, R13 ;  /* 0x0000000d000c7305 */ /* 0x000ea20000203100 */
[----:B-1----:R-:W-:Y:S01]  /*0500*/  FADD R15, R13, -R14 ;  /* 0x8000000e0d0f7221 */ /* 0x002fe20000000000 */
[----:B------:R-:W-:-:S03]  /*0510*/  FSETP.GT.AND P0, PT, R14, RZ, PT ;  /* 0x000000ff0e00720b */ /* 0x000fc60003f04000 */
[----:B------:R-:W-:-:S04]  /*0520*/  FADD R10, R10, R15 ;  /* 0x0000000f0a0a7221 */ /* 0x000fc80000000000 */
[C---:B------:R-:W-:Y:S01]  /*0530*/  FFMA R15, R10.reuse, R17, 0.0013391353422775864601 ;  /* 0x3aaf85ed0a0f7423 */ /* 0x040fe20000000011 */
[----:B------:R-:W-:Y:S02]  /*0540*/  SEL R17, RZ, 0x83000000, P0 ;  /* 0x83000000ff117807 */ /* 0x000fe40000000000 */
[----:B------:R-:W-:Y:S01]  /*0550*/  FSETP.NEU.AND P0, PT, R11, 1, PT ;  /* 0x3f8000000b00780b */ /* 0x000fe20003f0d000 */
[----:B------:R-:W-:Y:S01]  /*0560*/  FFMA R15, R10, R15, 0.0096188392490148544312 ;  /* 0x3c1d98560a0f7423 */ /* 0x000fe2000000000f */
[----:B------:R-:W-:Y:S02]  /*0570*/  IADD3 R14, PT, PT, R17, 0x7f000000, RZ ;  /* 0x7f000000110e7810 */ /* 0x000fe40007ffe0ff */
[----:B------:R-:W-:Y:S01]  /*0580*/  FSETP.EQ.OR P0, PT, R0, RZ, !P0 ;  /* 0x000000ff0000720b */ /* 0x000fe20004702400 */
[----:B------:R-:W-:Y:S01]  /*0590*/  FFMA R15, R10, R15, 0.055503588169813156128 ;  /* 0x3d6357bb0a0f7423 */ /* 0x000fe2000000000f */
[----:B--2---:R-:W-:-:S03]  /*05a0*/  LEA R17, R12, -R17, 0x17 ;  /* 0x800000110c117211 */ /* 0x004fc600078eb8ff */
[----:B------:R-:W-:-:S04]  /*05b0*/  FFMA R15, R10, R15, 0.24022644758224487305 ;  /* 0x3e75fdec0a0f7423 */ /* 0x000fc8000000000f */
[----:B------:R-:W-:-:S04]  /*05c0*/  FFMA R15, R10, R15, 0.69314718246459960938 ;  /* 0x3f3172180a0f7423 */ /* 0x000fc8000000000f */
[----:B------:R-:W-:Y:S01]  /*05d0*/  FFMA R15, R10, R15, 1 ;  /* 0x3f8000000a0f7423 */ /* 0x000fe2000000000f */
[----:B------:R-:W-:-:S03]  /*05e0*/  MOV R10, 0x3f800000 ;  /* 0x3f800000000a7802 */ /* 0x000fc60000000f00 */
        /* <DEDUP_REMOVED lines=8> */
[----:B------:R-:W-:-:S04]  /*0670*/  FSETP.NEU.AND P0, PT, |R11|, +INF , PT ;  /* 0x7f8000000b00780b */ /* 0x000fc80003f0d200 */
[----:B------:R-:W-:-:S04]  /*0680*/  FSETP.NEU.AND P0, PT, R11, RZ, P0 ;  /* 0x000000ff0b00720b */ /* 0x000fc8000070d000 */
[----:B------:R-:W-:Y:S02]  /*0690*/  FSETP.GEU.OR P3, PT, R0, RZ, P0 ;  /* 0x000000ff0000720b */ /* 0x000fe4000076e400 */
[----:B------:R-:W-:-:S07]  /*06a0*/  FSETP.NEU.AND P4, PT, |R8|, 1, !P0 ;  /* 0x3f8000000800780b */ /* 0x000fce000478d200 */
[----:B------:R-:W-:-:S05]  /*06b0*/  @!P0 FADD R12, R11, R11 ;  /* 0x0000000b0b0c8221 */ /* 0x000fca0000000000 */
[----:B------:R-:W-:-:S04]  /*06c0*/  @!P3 LOP3.LUT R12, R12, 0x7f800000, RZ, 0x3c, !PT ;  /* 0x7f8000000c0cb812 */ /* 0x000fc800078e3cff */
        /* <DEDUP_REMOVED lines=8> */
[----:B------:R-:W-:-:S04]  /*0750*/  @!P0 FSETP.NEU.AND P3, PT, |R8|, 1, PT ;  /* 0x3f8000000800880b */ /* 0x000fc80003f6d200 */
[----:B------:R-:W-:-:S04]  /*0760*/  @!P0 FSEL R11, R14, -R14, P3 ;  /* 0x8000000e0e0b8208 */ /* 0x000fc80001800000 */
[----:B------:R-:W-:-:S07]  /*0770*/  @!P0 FSEL R10, R11, +QNAN , !P1 ;  /* 0x7fffffff0b0a8808 */ /* 0x000fce0004800000 */
.L_x_413:
[----:B------:R-:W-:Y:S05]  /*0780*/  BSYNC.RECONVERGENT B0 ;  /* 0x0000000000007941 */ /* 0x000fea0003800200 */
.L_x_412:
[----:B------:R-:W-:Y:S01]  /*0790*/  FADD R9, R10, R9 ;  /* 0x000000090a097221 */ /* 0x000fe20000000000 */
[----:B------:R-:W-:-:S04]  /*07a0*/  IADD3 R7, PT, PT, R7, 0x1, RZ ;  /* 0x0000000107077810 */ /* 0x000fc80007ffe0ff */
[----:B------:R1:W-:Y:S01]  /*07b0*/  STG.E desc[UR4][R2.64], R9 ;  /* 0x0000000902007986 */ /* 0x0003e2000c101904 */
[----:B------:R-:W-:Y:S05]  /*07c0*/  @P2 BRA `(.L_x_414) ;  /* 0xfffffff8008c2947 */ /* 0x000fea000383ffff */
[----:B------:R-:W-:Y:S05]  /*07d0*/  EXIT ;  /* 0x000000000000794d */ /* 0x000fea0003800000 */
.L_x_415:
        /* <DEDUP_REMOVED lines=10> */
.L_x_582:


//--------------------- .text.sum_pow_channel_kernel --------------------------
	.section	.text.sum_pow_channel_kernel,"ax",@progbits
	.align	128
        .global         sum_pow_channel_kernel
        .type           sum_pow_channel_kernel,@function
        .size           sum_pow_channel_kernel,(.L_x_583 - sum_pow_channel_kernel)
        .other          sum_pow_channel_kernel,@"STO_CUDA_ENTRY STV_DEFAULT"
sum_pow_channel_kernel:
.text.sum_pow_channel_kernel:
        /* <DEDUP_REMOVED lines=12> */
[----:B------:R-:W1:Y:S02]  /*00c0*/  LDCU.64 UR6, c[0x0][0x3a0] ;  /* 0x00007400ff0677ac */ /* 0x000e640008000a00 */
[----:B-1----:R-:W-:-:S06]  /*00d0*/  UIMAD UR4, UR7, UR6, URZ ;  /* 0x00000006070472a4 */ /* 0x002fcc000f8e02ff */
[----:B0-----:R-:W-:-:S05]  /*00e0*/  IMAD R6, R8, UR4, RZ ;  /* 0x0000000408067c24 */ /* 0x001fca000f8e02ff */
[----:B------:R-:W-:-:S13]  /*00f0*/  ISETP.GE.AND P0, PT, R6, 0x1, PT ;  /* 0x000000010600780c */ /* 0x000fda0003f06270 */
[----:B------:R-:W-:Y:S05]  /*0100*/  @!P0 EXIT ;  /* 0x000000000000894d */ /* 0x000fea0003800000 */
[----:B------:R-:W0:Y:S01]  /*0110*/  LDC.64 R2, c[0x0][0x398] ;  /* 0x0000e600ff027b82 */ /* 0x000e220000000a00 */
[----:B------:R-:W1:Y:S01]  /*0120*/  LDCU.64 UR4, c[0x0][0x358] ;  /* 0x00006b00ff0477ac */ /* 0x000e620008000a00 */
[----:B------:R-:W2:Y:S06]  /*0130*/  LDCU.64 UR8, c[0x0][0x388] ;  /* 0x00007100ff0877ac */ /* 0x000eac0008000a00 */
[----:B------:R-:W3:Y:S01]  /*0140*/  LDC.64 R4, c[0x0][0x390] ;  /* 0x0000e400ff047b82 */ /* 0x000ee20000000a00 */
[----:B0-----:R-:W-:-:S05]  /*0150*/  IMAD.WIDE R2, R9, 0x4, R2 ;  /* 0x0000000409027825 */ /* 0x001fca00078e0202 */
[----:B-1----:R0:W5:Y:S01]  /*0160*/  LDG.E R7, desc[UR4][R2.64] ;  /* 0x0000000402077981 */ /* 0x002162000c1e1900 */
[----:B--2---:R-:W1:Y:S01]  /*0170*/  F2F.F32.F64 R0, UR8 ;  /* 0x0000000800007d10 */ /* 0x004e620008301000 */
[----:B------:R-:W-:Y:S02]  /*0180*/  IMAD R8, R8, UR7, RZ ;  /* 0x0000000708087c24 */ /* 0x000fe4000f8e02ff */
[----:B------:R-:W-:-:S03]  /*0190*/  IMAD R9, R9, R6, RZ ;  /* 0x0000000609097224 */ /* 0x000fc600078e02ff */
[----:B------:R-:W-:-:S05]  /*01a0*/  IADD3 R8, PT, PT, RZ, -R8, RZ ;  /* 0x80000008ff087210 */ /* 0x000fca0007ffe0ff */
[----:B------:R-:W-:Y:S02]  /*01b0*/  IMAD R6, R8, UR6, RZ ;  /* 0x0000000608067c24 */ /* 0x000fe4000f8e02ff */
[----:B-1----:R-:W-:Y:S01]  /*01c0*/  FMUL R10, R0, 0.5 ;  /* 0x3f000000000a7820 */ /* 0x002fe20000400000 */
[----:B------:R-:W1:Y:S08]  /*01d0*/  FRND.FLOOR R11, R0 ;  /* 0x00000000000b7307 */ /* 0x000e700000205000 */
[----:B------:R-:W2:Y:S01]  /*01e0*/  FRND.TRUNC R10, R10 ;  /* 0x0000000a000a7307 */ /* 0x000ea2000020d000 */
[----:B-1----:R-:W-:Y:S01]  /*01f0*/  FSETP.NEU.AND P1, PT, R11, R0, PT ;  /* 0x000000000b00720b */ /* 0x002fe20003f2d000 */
[----:B--2---:R-:W-:-:S04]  /*0200*/  FADD R11, R10, R10 ;  /* 0x0000000a0a0b7221 */ /* 0x004fc80000000000 */
[----:B0--3--:R-:W-:-:S08]  /*0210*/  FADD R8, R0, -R11 ;  /* 0x8000000b00087221 */ /* 0x009fd00000000000 */
.L_x_418:
[----:B------:R-:W-:-:S06]  /*0220*/  IMAD.WIDE R10, R9, 0x4, R4 ;  /* 0x00000004090a7825 */ /* 0x000fcc00078e0204 */
[----:B------:R-:W2:Y:S01]  /*0230*/  LDG.E R11, desc[UR4][R10.64] ;  /* 0x000000040a0b7981 */ /* 0x000ea2000c1e1900 */
[----:B------:R-:W-:Y:S01]  /*0240*/  HFMA2 R19, -RZ, RZ, 0.771484375, 0.21533203125 ;  /* 0x3a2c32e4ff137431 */ /* 0x000fe200000001ff */
[----:B------:R-:W-:Y:S01]  /*0250*/  IADD3 R6, PT, PT, R6, 0x1, RZ ;  /* 0x0000000106067810 */ /* 0x000fe20007ffe0ff */
[----:B------:R-:W-:Y:S03]  /*0260*/  BSSY.RECONVERGENT B0, `(.L_x_416) ;  /* 0x0000054000007945 */ /* 0x000fe60003800200 */
        /* <DEDUP_REMOVED lines=12> */
[----:B0-----:R-:W0:Y:S01]  /*0330*/  MUFU.RCP R14, R14 ;  /* 0x0000000e000e7308 */ /* 0x001e220000001000 */
[----:B------:R-:W-:Y:S02]  /*0340*/  FFMA R13, R13, 1.1920928955078125e-07, R12 ;  /* 0x340000000d0d7823 */ /* 0x000fe4000000000c */
        /* <DEDUP_REMOVED lines=21> */
[----:B------:R-:W0:Y:S01]  /*04a0*/  FRND R14, R13 ;  /* 0x0000000d000e7307 */ /* 0x000e220000201000 */
[----:B------:R-:W-:Y:S01]  /*04b0*/  FADD R17, R17, -R12 ;  /* 0x8000000c11117221 */ /* 0x000fe20000000000 */
[C---:B------:R-:W-:Y:S01]  /*04c0*/  FFMA R10, R0.reuse, R15, -R13 ;  /* 0x0000000f000a7223 */ /* 0x040fe2000000080d */
[C---:B------:R-:W-:Y:S02]  /*04d0*/  FSETP.GT.AND P3, PT, |R13|.reuse, 152, PT ;  /* 0x431800000d00780b */ /* 0x040fe40003f64200 */
[C---:B------:R-:W-:Y:S01]  /*04e0*/  FSETP.GEU.AND P4, PT, R13.reuse, RZ, PT ;  /* 0x000000ff0d00720b */ /* 0x040fe20003f8e000 */
[----:B------:R-:W-:Y:S01]  /*04f0*/  FFMA R10, R0, R17, R10 ;  /* 0x00000011000a7223 */ /* 0x000fe2000000000a */
[----:B------:R-:W-:Y:S01]  /*0500*/  MOV R17, 0x391fcb8e ;  /* 0x391fcb8e00117802 */ /* 0x000fe20000000f00 */
[----:B------:R-:W1:Y:S01]  /*0510*/  F2I.NTZ R12, R13 ;  /* 0x0000000d000c7305 */ /* 0x000e620000203100 */
[----:B0-----:R-:W-:Y:S01]  /*0520*/  FADD R15, R13, -R14 ;  /* 0x8000000e0d0f7221 */ /* 0x001fe20000000000 */
        /* <DEDUP_REMOVED lines=9> */
[----:B-1----:R-:W-:-:S03]  /*05c0*/  LEA R17, R12, -R17, 0x17 ;  /* 0x800000110c117211 */ /* 0x002fc600078eb8ff */
[----:B------:R-:W-:-:S04]  /*05d0*/  FFMA R15, R10, R15, 0.24022644758224487305 ;  /* 0x3e75fdec0a0f7423 */ /* 0x000fc8000000000f */
[----:B------:R-:W-:-:S04]  /*05e0*/  FFMA R15, R10, R15, 0.69314718246459960938 ;  /* 0x3f3172180a0f7423 */ /* 0x000fc8000000000f */
[----:B------:R-:W-:Y:S01]  /*05f0*/  FFMA R15, R10, R15, 1 ;  /* 0x3f8000000a0f7423 */ /* 0x000fe2000000000f */
[----:B------:R-:W-:-:S03]  /*0600*/  HFMA2 R10, -RZ, RZ, 1.875, 0 ;  /* 0x3f800000ff0a7431 */ /* 0x000fc600000001ff */
        /* <DEDUP_REMOVED lines=25> */
.L_x_417:
[----:B------:R-:W-:Y:S05]  /*07a0*/  BSYNC.RECONVERGENT B0 ;  /* 0x0000000000007941 */ /* 0x000fea0003800200 */
.L_x_416:
[----:B-----5:R-:W-:Y:S01]  /*07b0*/  FADD R7, R10, R7 ;  /* 0x000000070a077221 */ /* 0x020fe20000000000 */
[----:B------:R-:W-:-:S04]  /*07c0*/  IADD3 R9, PT, PT, R9, 0x1, RZ ;  /* 0x0000000109097810 */ /* 0x000fc80007ffe0ff */
[----:B------:R0:W-:Y:S01]  /*07d0*/  STG.E desc[UR4][R2.64], R7 ;  /* 0x0000000702007986 */ /* 0x0001e2000c101904 */
[----:B------:R-:W-:Y:S05]  /*07e0*/  @P2 BRA `(.L_x_418) ;  /* 0xfffffff8008c2947 */ /* 0x000fea000383ffff */
[----:B------:R-:W-:Y:S05]  /*07f0*/  EXIT ;  /* 0x000000000000794d */ /* 0x000fea0003800000 */
.L_x_419:
        /* <DEDUP_REMOVED lines=16> */
.L_x_583:


//--------------------- .text.sum_pow_kernel      --------------------------
	.section	.text.sum_pow_kernel,"ax",@progbits
	.align	128
        .global         sum_pow_kernel
        .type           sum_pow_kernel,@function
        .size           sum_pow_kernel,(.L_x_584 - sum_pow_kernel)
        .other          sum_pow_kernel,@"STO_CUDA_ENTRY STV_DEFAULT"
sum_pow_kernel:
.text.sum_pow_kernel:
[----:B------:R-:W-:Y:S01]  /*0000*/  LDC R1, c[0x0][0x37c] ;  /* 0x0000df00ff017b82 */ /* 0x000fe20000000800 */
[----:B------:R-:W0:Y:S07]  /*0010*/  S2R R3, SR_TID.X ;  /* 0x0000000000037919 */ /* 0x000e2e0000002100 */
[----:B------:R-:W-:Y:S01]  /*0020*/  S2UR UR4, SR_CTAID.X ;  /* 0x00000000000479c3 */ /* 0x000fe20000002500 */
[----:B------:R-:W1:Y:S07]  /*0030*/  LDCU UR6, c[0x0][0x370] ;  /* 0x00006e00ff0677ac */ /* 0x000e6e0008000800 */
[----:B------:R-:W1:Y:S08]  /*0040*/  S2UR UR5, SR_CTAID.Y ;  /* 0x00000000000579c3 */ /* 0x000e700000002600 */
[----:B------:R-:W0:Y:S08]  /*0050*/  LDC R2, c[0x0][0x360] ;  /* 0x0000d800ff027b82 */ /* 0x000e300000000800 */
[----:B------:R-:W2:Y:S01]  /*0060*/  LDC R0, c[0x0][0x380] ;  /* 0x0000e000ff007b82 */ /* 0x000ea20000000800 */
[----:B-1----:R-:W-:Y:S01]  /*0070*/  UIMAD UR4, UR5, UR6, UR4 ;  /* 0x00000006050472a4 */ /* 0x002fe2000f8e0204 */
[----:B------:R-:W1:Y:S05]  /*0080*/  LDCU.64 UR6, c[0x0][0x390] ;  /* 0x00007200ff0677ac */ /* 0x000e6a0008000a00 */
[----:B0-----:R-:W-:Y:S01]  /*0090*/  IMAD R2, R2, UR4, R3 ;  /* 0x0000000402027c24 */ /* 0x001fe2000f8e0203 */
[----:B--2---:R-:W-:-:S04]  /*00a0*/  ISETP.GE.AND P0, PT, R0, 0x1, PT ;  /* 0x000000010000780c */ /* 0x004fc80003f06270 */
[----:B------:R-:W-:-:S13]  /*00b0*/  ISETP.GT.OR P0, PT, R2, RZ, !P0 ;  /* 0x000000ff0200720c */ /* 0x000fda0004704670 */
[----:B-1----:R-:W-:Y:S05]  /*00c0*/  @P0 EXIT ;  /* 0x000000000000094d */ /* 0x002fea0003800000 */
[----:B------:R-:W0:Y:S01]  /*00d0*/  LDCU.64 UR4, c[0x0][0x388] ;  /* 0x00007100ff0477ac */ /* 0x000e220008000a00 */
[----:B------:R-:W1:Y:S01]  /*00e0*/  LDC.64 R2, c[0x0][0x398] ;  /* 0x0000e600ff027b82 */ /* 0x000e620000000a00 */
[----:B------:R-:W1:Y:S01]  /*00f0*/  LDCU.64 UR8, c[0x0][0x358] ;  /* 0x00006b00ff0877ac */ /* 0x000e620008000a00 */
[----:B0-----:R-:W0:Y:S01]  /*0100*/  F2F.F32.F64 R4, UR4 ;  /* 0x0000000400047d10 */ /* 0x001e220008301000 */
[----:B-1----:R1:W5:Y:S01]  /*0110*/  LDG.E R5, desc[UR8][R2.64] ;  /* 0x0000000802057981 */ /* 0x002362000c1e1900 */
[----:B0-----:R-:W-:-:S13]  /*0120*/  FSETP.NEU.AND P0, PT, R4, RZ, PT ;  /* 0x000000ff0400720b */ /* 0x001fda0003f0d000 */
[----:B-1----:R-:W-:Y:S05]  /*0130*/  @P0 BRA `(.L_x_420) ;  /* 0x0000000000e40947 */ /* 0x002fea0003800000 */
[C---:B------:R-:W-:Y:S02]  /*0140*/  ISETP.GE.U32.AND P0, PT, R0.reuse, 0x10, PT ;  /* 0x000000100000780c */ /* 0x040fe40003f06070 */
[----:B------:R-:W-:-:S11]  /*0150*/  LOP3.LUT R6, R0, 0xf, RZ, 0xc0, !PT ;  /* 0x0000000f00067812 */ /* 0x000fd600078ec0ff */
[----:B------:R-:W-:Y:S05]  /*0160*/  @!P0 BRA `(.L_x_421) ;  /* 0x0000000000588947 */ /* 0x000fea0003800000 */
[----:B------:R-:W-:-:S04]  /*0170*/  LOP3.LUT R4, R0, 0x7ffffff0, RZ, 0xc0, !PT ;  /* 0x7ffffff000047812 */ /* 0x000fc800078ec0ff */
[----:B------:R-:W-:-:S07]  /*0180*/  IADD3 R4, PT, PT, -R4, RZ, RZ ;  /* 0x000000ff04047210 */ /* 0x000fce0007ffe1ff */
.L_x_422:
[----:B-----5:R-:W-:Y:S01]  /*0190*/  FADD R5, R5, 1 ;  /* 0x3f80000005057421 */ /* 0x020fe20000000000 */
[----:B------:R-:W-:-:S03]  /*01a0*/  IADD3 R4, PT, PT, R4, 0x10, RZ ;  /* 0x0000001004047810 */ /* 0x000fc60007ffe0ff */
[----:B------:R-:W-:Y:S01]  /*01b0*/  FADD R5, R5, 1 ;  /* 0x3f80000005057421 */ /* 0x000fe20000000000 */
[----:B------:R-:W-:-:S03]  /*01c0*/  ISETP.NE.AND P0, PT, R4, RZ, PT ;  /* 0x000000ff0400720c */ /* 0x000fc60003f05270 */
[----:B------:R-:W-:-:S04]  /*01d0*/  FADD R5, R5, 1 ;  /* 0x3f80000005057421 */ /* 0x000fc80000000000 */
        /* <DEDUP_REMOVED lines=12> */
[----:B------:R-:W-:Y:S01]  /*02a0*/  FADD R5, R5, 1 ;  /* 0x3f80000005057421 */ /* 0x000fe20000000000 */
[----:B------:R-:W-:Y:S06]  /*02b0*/  @P0 BRA `(.L_x_422) ;  /* 0xfffffffc00b40947 */ /* 0x000fec000383ffff */
[----:B------:R0:W-:Y:S02]  /*02c0*/  STG.E desc[UR8][R2.64], R5 ;  /* 0x0000000502007986 */ /* 0x0001e4000c101908 */
.L_x_421:
[----:B------:R-:W-:-:S13]  /*02d0*/  ISETP.NE.AND P0, PT, R6, RZ, PT ;  /* 0x000000ff0600720c */ /* 0x000fda0003f05270 */
[----:B------:R-:W-:Y:S05]  /*02e0*/  @!P0 EXIT ;  /* 0x000000000000894d */ /* 0x000fea0003800000 */
[----:B------:R-:W-:Y:S02]  /*02f0*/  ISETP.GE.U32.AND P0, PT, R6, 0x8, PT ;  /* 0x000000080600780c */ /* 0x000fe40003f06070 */
[----:B------:R-:W-:-:S04]  /*0300*/  LOP3.LUT R4, R0, 0x7, RZ, 0xc0, !PT ;  /* 0x0000000700047812 */ /* 0x000fc800078ec0ff */
[----:B------:R-:W-:-:S07]  /*0310*/  ISETP.NE.AND P1, PT, R4, RZ, PT ;  /* 0x000000ff0400720c */ /* 0x000fce0003f25270 */
[----:B------:R-:W-:Y:S06]  /*0320*/  @!P0 BRA `(.L_x_423) ;  /* 0x0000000000248947 */ /* 0x000fec0003800000 */
[----:B0----5:R-:W-:-:S04]  /*0330*/  FADD R5, R5, 1 ;  /* 0x3f80000005057421 */ /* 0x021fc80000000000 */
[----:B------:R-:W-:-:S04]  /*0340*/  FADD R5, R5, 1 ;  /* 0x3f80000005057421 */ /* 0x000fc80000000000 */
[----:B------:R-:W-:-:S04]  /*0350*/  FADD R5, R5, 1 ;  /* 0x3f80000005057421 */ /* 0x000fc80000000000 */
[----:B------:R-:W-:-:S04]  /*0360*/  FADD R5, R5, 1 ;  /* 0x3f80000005057421 */ /* 0x000fc80000000000 */
[----:B------:R-:W-:-:S04]  /*0370*/  FADD R5, R5, 1 ;  /* 0x3f80000005057421 */ /* 0x000fc80000000000 */
[----:B------:R-:W-:-:S04]  /*0380*/  FADD R5, R5, 1 ;  /* 0x3f80000005057421 */ /* 0x000fc80000000000 */
[----:B------:R-:W-:-:S04]  /*0390*/  FADD R5, R5, 1 ;  /* 0x3f80000005057421 */ /* 0x000fc80000000000 */
[----:B------:R-:W-:-:S05]  /*03a0*/  FADD R5, R5, 1 ;  /* 0x3f80000005057421 */ /* 0x000fca0000000000 */
[----:B------:R1:W-:Y:S02]  /*03b0*/  STG.E desc[UR8][R2.64], R5 ;  /* 0x0000000502007986 */ /* 0x0003e4000c101908 */
.L_x_423:
[----:B------:R-:W-:Y:S05]  /*03c0*/  @!P1 EXIT ;  /* 0x000000000000994d */ /* 0x000fea0003800000 */
[----:B------:R-:W-:Y:S02]  /*03d0*/  ISETP.GE.U32.AND P0, PT, R4, 0x4, PT ;  /* 0x000000040400780c */ /* 0x000fe40003f06070 */
[----:B------:R-:W-:-:S11]  /*03e0*/  LOP3.LUT R0, R0, 0x3, RZ, 0xc0, !PT ;  /* 0x0000000300007812 */ /* 0x000fd600078ec0ff */
[----:B-----5:R-:W-:-:S04]  /*03f0*/  @P0 FADD R4, R5, 1 ;  /* 0x3f80000005040421 */ /* 0x020fc80000000000 */
[----:B------:R-:W-:-:S04]  /*0400*/  @P0 FADD R4, R4, 1 ;  /* 0x3f80000004040421 */ /* 0x000fc80000000000 */
[----:B------:R-:W-:-:S04]  /*0410*/  @P0 FADD R4, R4, 1 ;  /* 0x3f80000004040421 */ /* 0x000fc80000000000 */
[----:B01----:R-:W-:-:S05]  /*0420*/  @P0 FADD R5, R4, 1 ;  /* 0x3f80000004050421 */ /* 0x003fca0000000000 */
[----:B------:R0:W-:Y:S01]  /*0430*/  @P0 STG.E desc[UR8][R2.64], R5 ;  /* 0x0000000502000986 */ /* 0x0001e2000c101908 */
[----:B------:R-:W-:-:S13]  /*0440*/  ISETP.NE.AND P0, PT, R0, RZ, PT ;  /* 0x000000ff0000720c */ /* 0x000fda0003f05270 */
[----:B0-----:R-:W-:Y:S05]  /*0450*/  @!P0 EXIT ;  /* 0x000000000000894d */ /* 0x001fea0003800000 */
[----:B------:R-:W-:-:S07]  /*0460*/  IADD3 R0, PT, PT, -R0, RZ, RZ ;  /* 0x000000ff00007210 */ /* 0x000fce0007ffe1ff */
.L_x_424:
[----:B------:R-:W-:Y:S01]  /*0470*/  IADD3 R0, PT, PT, R0, 0x1, RZ ;  /* 0x0000000100007810 */ /* 0x000fe20007ffe0ff */
[----:B------:R-:W-:-:S03]  /*0480*/  FADD R5, R5, 1 ;  /* 0x3f80000005057421 */ /* 0x000fc60000000000 */
[----:B------:R-:W-:-:S13]  /*0490*/  ISETP.NE.AND P0, PT, R0, RZ, PT ;  /* 0x000000ff0000720c */ /* 0x000fda0003f05270 */
[----:B------:R-:W-:Y:S05]  /*04a0*/  @P0 BRA `(.L_x_424) ;  /* 0xfffffffc00f00947 */ /* 0x000fea000383ffff */
[----:B------:R-:W-:Y:S01]  /*04b0*/  STG.E desc[UR8][R2.64], R5 ;  /* 0x0000000502007986 */ /* 0x000fe2000c101908 */
[----:B------:R-:W-:Y:S05]  /*04c0*/  EXIT ;  /* 0x000000000000794d */ /* 0x000fea0003800000 */
.L_x_420:
[C---:B------:R-:W-:Y:S01]  /*04d0*/  FMUL R6, R4.reuse, 0.5 ;  /* 0x3f00000004067820 */ /* 0x040fe20000400000 */
[----:B------:R-:W-:Y:S01]  /*04e0*/  FSETP.GEU.AND P0, PT, R4, RZ, PT ;  /* 0x000000ff0400720b */ /* 0x000fe20003f0e000 */
[----:B------:R-:W-:Y:S08]  /*04f0*/  FRND.FLOOR R3, R4 ;  /* 0x0000000400037307 */ /* 0x000ff00000205000 */
[----:B------:R-:W0:Y:S02]  /*0500*/  FRND.TRUNC R6, R6 ;  /* 0x0000000600067307 */ /* 0x000e24000020d000 */
[----:B0-----:R-:W-:-:S04]  /*0510*/  FADD R7, R6, R6 ;  /* 0x0000000606077221 */ /* 0x001fc80000000000 */
[----:B------:R-:W-:Y:S01]  /*0520*/  FADD R2, R4, -R7 ;  /* 0x8000000704027221 */ /* 0x000fe20000000000 */
[----:B------:R-:W-:Y:S06]  /*0530*/  @!P0 BRA `(.L_x_425) ;  /* 0x0000000400808947 */ /* 0x000fec0003800000 */
[----:B------:R-:W-:-:S07]  /*0540*/  IADD3 R0, PT, PT, -R0, RZ, RZ ;  /* 0x000000ff00007210 */ /* 0x000fce0007ffe1ff */
.L_x_427:
[----:B0-----:R-:W-:Y:S02]  /*0550*/  MOV R7, UR7 ;  /* 0x0000000700077c02 */ /* 0x001fe40008000f00 */
[----:B------:R-:W-:-:S05]  /*0560*/  MOV R6, UR6 ;  /* 0x0000000600067c02 */ /* 0x000fca0008000f00 */
[----:B------:R-:W2:Y:S01]  /*0570*/  LDG.E R7, desc[UR8][R6.64] ;  /* 0x0000000806077981 */ /* 0x000ea2000c1e1900 */
[----:B------:R-:W-:Y:S02]  /*0580*/  HFMA2 R14, -RZ, RZ, 0.771484375, 0.21533203125 ;  /* 0x3a2c32e4ff0e7431 */ /* 0x000fe400000001ff */
[C---:B--2---:R-:W-:Y:S01]  /*0590*/  FMUL R8, |R7|.reuse, 16777216 ;  /* 0x4b80000007087820 */ /* 0x044fe20000400200 */
[C---:B------:R-:W-:Y:S02]  /*05a0*/  FSETP.GEU.AND P0, PT, |R7|.reuse, 1.175494350822287508e-38, PT ;  /* 0x008000000700780b */ /* 0x040fe40003f0e200 */
[----:B------:R-:W-:Y:S02]  /*05b0*/  FSETP.NEU.AND P2, PT, R7, 1, PT ;  /* 0x3f8000000700780b */ /* 0x000fe40003f4d000 */
[----:B------:R-:W-:Y:S02]  /*05c0*/  FSEL R8, R8, |R7|, !P0 ;  /* 0x4000000708087208 */ /* 0x000fe40004000000 */
[----:B------:R-:W-:-:S02]  /*05d0*/  FSEL R6, RZ, -24, P0 ;  /* 0xc1c00000ff067808 */ /* 0x000fc40000000000 */
        /* <DEDUP_REMOVED lines=11> */
[C---:B------:R-:W-:Y:S01]  /*0690*/  FMUL R11, R12.reuse, R12 ;  /* 0x0000000c0c0b7220 */ /* 0x040fe20000400000 */
[----:B------:R-:W-:Y:S02]  /*06a0*/  FFMA R6, R12, 1.4426950216293334961, R9 ;  /* 0x3fb8aa3b0c067823 */ /* 0x000fe40000000009 */
[----:B------:R-:W-:Y:S01]  /*06b0*/  FADD R13, R13, R13 ;  /* 0x0000000d0d0d7221 */ /* 0x000fe20000000000 */
[----:B------:R-:W-:Y:S01]  /*06c0*/  FFMA R14, R11, R14, 0.0032181653659790754318 ;  /* 0x3b52e7db0b0e7423 */ /* 0x000fe2000000000e */
        /* <DEDUP_REMOVED lines=17> */
[----:B------:R-:W-:Y:S01]  /*07e0*/  FFMA R6, R4, R9, -R13 ;  /* 0x0000000904067223 */ /* 0x000fe2000000080d */
[----:B------:R-:W-:-:S03]  /*07f0*/  FSETP.GEU.AND P1, PT, R13, RZ, PT ;  /* 0x000000ff0d00720b */ /* 0x000fc60003f2e000 */
        /* <DEDUP_REMOVED lines=8> */
[----:B------:R-:W-:Y:S01]  /*0880*/  FSETP.GT.AND P0, PT, |R13|, 152, PT ;  /* 0x431800000d00780b */ /* 0x000fe20003f04200 */
[----:B------:R-:W-:Y:S01]  /*0890*/  FFMA R9, R6, R9, 0.0096188392490148544312 ;  /* 0x3c1d985606097423 */ /* 0x000fe20000000009 */
[----:B------:R-:W-:Y:S02]  /*08a0*/  IADD3 R8, PT, PT, R11, 0x7f000000, RZ ;  /* 0x7f0000000b087810 */ /* 0x000fe40007ffe0ff */
[----:B-1----:R-:W-:Y:S01]  /*08b0*/  LEA R11, R10, -R11, 0x17 ;  /* 0x8000000b0a0b7211 */ /* 0x002fe200078eb8ff */
[----:B------:R-:W-:-:S04]  /*08c0*/  FFMA R9, R6, R9, 0.055503588169813156128 ;  /* 0x3d6357bb06097423 */ /* 0x000fc80000000009 */
[----:B------:R-:W-:-:S04]  /*08d0*/  FFMA R9, R6, R9, 0.24022644758224487305 ;  /* 0x3e75fdec06097423 */ /* 0x000fc80000000009 */
[----:B------:R-:W-:-:S04]  /*08e0*/  FFMA R9, R6, R9, 0.69314718246459960938 ;  /* 0x3f31721806097423 */ /* 0x000fc80000000009 */
[----:B------:R-:W-:-:S04]  /*08f0*/  FFMA R9, R6, R9, 1 ;  /* 0x3f80000006097423 */ /* 0x000fc80000000009 */
[----:B------:R-:W-:-:S04]  /*0900*/  FMUL R8, R9, R8 ;  /* 0x0000000809087220 */ /* 0x000fc80000400000 */
[----:B------:R-:W-:Y:S01]  /*0910*/  FMUL R11, R8, R11 ;  /* 0x0000000b080b7220 */ /* 0x000fe20000400000 */
[----:B------:R-:W-:Y:S01]  /*0920*/  HFMA2 R8, -RZ, RZ, 1.875, 0 ;  /* 0x3f800000ff087431 */ /* 0x000fe200000001ff */
[----:B------:R-:W-:Y:S01]  /*0930*/  @P0 FSEL R11, RZ, +INF , !P1 ;  /* 0x7f800000ff0b0808 */ /* 0x000fe20004800000 */
[----:B------:R-:W-:Y:S06]  /*0940*/  @!P2 BRA `(.L_x_426) ;  /* 0x000000000050a947 */ /* 0x000fec0003800000 */
[----:B------:R-:W-:-:S04]  /*0950*/  FSETP.NAN.AND P0, PT, |R4|, |R4|, PT ;  /* 0x400000040400720b */ /* 0x000fc80003f08200 */
[----:B------:R-:W-:-:S13]  /*0960*/  FSETP.NUM.AND P0, PT, |R7|, |R7|, !P0 ;  /* 0x400000070700720b */ /* 0x000fda0004707200 */
[----:B------:R-:W-:Y:S01]  /*0970*/  @!P0 FADD R8, R4, R7 ;  /* 0x0000000704088221 */ /* 0x000fe20000000000 */
[----:B------:R-:W-:Y:S06]  /*0980*/  @!P0 BRA `(.L_x_426) ;  /* 0x0000000000408947 */ /* 0x000fec0003800000 */
[----:B------:R-:W-:-:S04]  /*0990*/  FSETP.NEU.AND P0, PT, |R7|, +INF , PT ;  /* 0x7f8000000700780b */ /* 0x000fc80003f0d200 */
[----:B------:R-:W-:-:S04]  /*09a0*/  FSETP.NEU.AND P0, PT, R7, RZ, P0 ;  /* 0x000000ff0700720b */ /* 0x000fc8000070d000 */
[----:B------:R-:W-:-:S09]  /*09b0*/  FSETP.NEU.AND P1, PT, |R2|, 1, !P0 ;  /* 0x3f8000000200780b */ /* 0x000fd2000472d200 */
[----:B------:R-:W-:-:S05]  /*09c0*/  @!P0 FADD R6, R7, R7 ;  /* 0x0000000707068221 */ /* 0x000fca0000000000 */
        /* <DEDUP_REMOVED lines=8> */
[----:B------:R-:W-:Y:S02]  /*0a50*/  @!P1 FSETP.NEU.AND P2, PT, |R2|, 1, PT ;  /* 0x3f8000000200980b */ /* 0x000fe40003f4d200 */
[----:B------:R-:W-:Y:S02]  /*0a60*/  @!P1 FSETP.NEU.AND P0, PT, R3, R4, PT ;  /* 0x000000040300920b */ /* 0x000fe40003f0d000 */
[----:B------:R-:W-:-:S04]  /*0a70*/  @!P1 FSEL R6, R11, -R11, P2 ;  /* 0x8000000b0b069208 */ /* 0x000fc80001000000 */
[----:B------:R-:W-:-:S07]  /*0a80*/  @!P1 FSEL R8, R6, +QNAN , !P0 ;  /* 0x7fffffff06089808 */ /* 0x000fce0004000000 */
.L_x_426:
[----:B------:R-:W0:Y:S01]  /*0a90*/  LDC.64 R6, c[0x0][0x398] ;  /* 0x0000e600ff067b82 */ /* 0x000e220000000a00 */
[----:B------:R-:W-:Y:S01]  /*0aa0*/  IADD3 R0, PT, PT, R0, 0x1, RZ ;  /* 0x0000000100007810 */ /* 0x000fe20007ffe0ff */
[----:B-----5:R-:W-:Y:S01]  /*0ab0*/  FADD R5, R8, R5 ;  /* 0x0000000508057221 */ /* 0x020fe20000000000 */
[----:B------:R-:W-:Y:S02]  /*0ac0*/  UIADD3 UR4, UP0, UPT, UR6, 0x4, URZ ;  /* 0x0000000406047890 */ /* 0x000fe4000ff1e0ff */
[----:B------:R-:W-:Y:S02]  /*0ad0*/  ISETP.NE.AND P0, PT, R0, RZ, PT ;  /* 0x000000ff0000720c */ /* 0x000fe40003f05270 */
[----:B------:R-:W-:Y:S01]  /*0ae0*/  UIADD3.X UR5, UPT, UPT, URZ, UR7, URZ, UP0, !UPT ;  /* 0x00000007ff057290 */ /* 0x000fe200087fe4ff */
[----:B0-----:R0:W-:Y:S10]  /*0af0*/  STG.E desc[UR8][R6.64], R5 ;  /* 0x0000000506007986 */ /* 0x0011f4000c101908 */
[----:B------:R-:W-:Y:S05]  /*0b00*/  @!P0 EXIT ;  /* 0x000000000000894d */ /* 0x000fea0003800000 */
[----:B------:R-:W-:Y:S01]  /*0b10*/  UMOV UR6, UR4 ;  /* 0x0000000400067c82 */ /* 0x000fe20008000000 */
[----:B------:R-:W-:Y:S01]  /*0b20*/  UMOV UR7, UR5 ;  /* 0x0000000500077c82 */ /* 0x000fe20008000000 */
[----:B------:R-:W-:Y:S05]  /*0b30*/  BRA `(.L_x_427) ;  /* 0xfffffff800847947 */ /* 0x000fea000383ffff */
.L_x_425:
[----:B------:R-:W-:-:S07]  /*0b40*/  IADD3 R0, PT, PT, -R0, RZ, RZ ;  /* 0x000000ff00007210 */ /* 0x000fce0007ffe1ff */
.L_x_430:
        /* <DEDUP_REMOVED lines=65> */
[----:B------:R-:W-:-:S13]  /*0f60*/  FSETP.NAN.OR P0, PT, |R7|, |R7|, P0 ;  /* 0x400000070700720b */ /* 0x000fda0000708600 */
[----:B------:R-:W-:Y:S05]  /*0f70*/  @P0 BRA `(.L_x_429) ;  /* 0x00000000004c0947 */ /* 0x000fea0003800000 */
[----:B------:R-:W-:-:S04]  /*0f80*/  FSETP.NEU.AND P0, PT, |R7|, +INF , PT ;  /* 0x7f8000000700780b */ /* 0x000fc80003f0d200 */
[----:B------:R-:W-:-:S04]  /*0f90*/  FSETP.EQ.OR P0, PT, R7, RZ, !P0 ;  /* 0x000000ff0700720b */ /* 0x000fc80004702400 */
[----:B------:R-:W-:-:S09]  /*0fa0*/  FSETP.NEU.AND P1, PT, |R2|, 1, P0 ;  /* 0x3f8000000200780b */ /* 0x000fd2000072d200 */
[----:B------:R-:W-:-:S05]  /*0fb0*/  @P0 FADD R6, R7, R7 ;  /* 0x0000000707060221 */ /* 0x000fca0000000000 */
[----:B------:R-:W-:-:S04]  /*0fc0*/  @P0 LOP3.LUT R6, R6, 0x7f800000, RZ, 0x3c, !PT ;  /* 0x7f80000006060812 */ /* 0x000fc800078e3cff */
[----:B------:R-:W-:-:S04]  /*0fd0*/  @P1 LOP3.LUT R6, R6, 0x7fffffff, RZ, 0xc0, !PT ;  /* 0x7fffffff06061812 */ /* 0x000fc800078ec0ff */
[----:B------:R-:W-:Y:S01]  /*0fe0*/  @P0 MOV R8, R6 ;  /* 0x0000000600080202 */ /* 0x000fe20000000f00 */
[----:B------:R-:W-:Y:S06]  /*0ff0*/  @P0 BRA `(.L_x_428) ;  /* 0x0000000000300947 */ /* 0x000fec0003800000 */
[----:B------:R-:W-:Y:S02]  /*1000*/  FSETP.NEU.AND P0, PT, |R4|, +INF , PT ;  /* 0x7f8000000400780b */ /* 0x000fe40003f0d200 */
[----:B------:R-:W-:-:S13]  /*1010*/  FSETP.EQ.AND P1, PT, R7, -1, PT ;  /* 0xbf8000000700780b */ /* 0x000fda0003f22000 */
[----:B------:R-:W-:Y:S05]  /*1020*/  @!P0 BRA P1, `(.L_x_428) ;  /* 0x0000000000248947 */ /* 0x000fea0000800000 */
[----:B------:R-:W-:Y:S02]  /*1030*/  FSETP.GEU.AND P0, PT, R7, RZ, PT ;  /* 0x000000ff0700720b */ /* 0x000fe40003f0e000 */
[----:B------:R-:W-:-:S11]  /*1040*/  MOV R8, R11 ;  /* 0x0000000b00087202 */ /* 0x000fd60000000f00 */
[----:B------:R-:W-:Y:S05]  /*1050*/  @P0 BRA `(.L_x_428) ;  /* 0x0000000000180947 */ /* 0x000fea0003800000 */
[----:B------:R-:W-:Y:S02]  /*1060*/  FSETP.NEU.AND P1, PT, |R2|, 1, PT ;  /* 0x3f8000000200780b */ /* 0x000fe40003f2d200 */
[----:B------:R-:W-:Y:S02]  /*1070*/  FSETP.NEU.AND P0, PT, R3, R4, PT ;  /* 0x000000040300720b */ /* 0x000fe40003f0d000 */
[----:B------:R-:W-:-:S04]  /*1080*/  FSEL R8, R11, -R11, P1 ;  /* 0x8000000b0b087208 */ /* 0x000fc80000800000 */
[----:B------:R-:W-:Y:S01]  /*1090*/  FSEL R8, R8, +QNAN , !P0 ;  /* 0x7fffffff08087808 */ /* 0x000fe20004000000 */
[----:B------:R-:W-:Y:S06]  /*10a0*/  BRA `(.L_x_428) ;  /* 0x0000000000047947 */ /* 0x000fec0003800000 */
.L_x_429:
[----:B------:R-:W-:-:S07]  /*10b0*/  FADD R8, R4, R7 ;  /* 0x0000000704087221 */ /* 0x000fce0000000000 */
.L_x_428:
        /* <DEDUP_REMOVED lines=11> */
.L_x_431:
        /* <DEDUP_REMOVED lines=9> */
.L_x_584:


//--------------------- .text.sum_height_kernel   --------------------------
	.section	.text.sum_height_kernel,"ax",@progbits
	.align	128
        .global         sum_height_kernel
        .type           sum_height_kernel,@function
        .size           sum_height_kernel,(.L_x_585 - sum_height_kernel)
        .other          sum_height_kernel,@"STO_CUDA_ENTRY STV_DEFAULT"
sum_height_kernel:
.text.sum_height_kernel:
        /* <DEDUP_REMOVED lines=20> */
[C---:B------:R-:W-:Y:S01]  /*0140*/  ISETP.GE.U32.AND P1, PT, R6.reuse, 0x10, PT ;  /* 0x000000100600780c */ /* 0x040fe20003f26070 */
[----:B------:R-:W-:Y:S01]  /*0150*/  HFMA2 R7, -RZ, RZ, 0, 0 ;  /* 0x00000000ff077431 */ /* 0x000fe200000001ff */
[----:B------:R-:W-:Y:S01]  /*0160*/  LOP3.LUT R12, R6, 0xf, RZ, 0xc0, !PT ;  /* 0x0000000f060c7812 */ /* 0x000fe200078ec0ff */
[----:B------:R-:W-:Y:S01]  /*0170*/  IMAD R0, R5, R6, RZ ;  /* 0x0000000605007224 */ /* 0x000fe200078e02ff */
[----:B------:R-:W-:Y:S02]  /*0180*/  MOV R11, RZ ;  /* 0x000000ff000b7202 */ /* 0x000fe40000000f00 */
[----:B------:R-:W-:-:S07]  /*0190*/  ISETP.NE.AND P0, PT, R12, RZ, PT ;  /* 0x000000ff0c00720c */ /* 0x000fce0003f05270 */
[----:B------:R-:W-:Y:S06]  /*01a0*/  @!P1 BRA `(.L_x_432) ;  /* 0x0000000000f89947 */ /* 0x000fec0003800000 */
[----:B------:R-:W1:Y:S01]  /*01b0*/  LDCU.64 UR4, c[0x0][0x388] ;  /* 0x00007100ff0477ac */ /* 0x000e620008000a00 */
[----:B------:R-:W-:Y:S02]  /*01c0*/  LOP3.LUT R7, R6, 0x7ffffff0, RZ, 0xc0, !PT ;  /* 0x7ffffff006077812 */ /* 0x000fe400078ec0ff */
[----:B------:R-:W-:Y:S02]  /*01d0*/  MOV R11, RZ ;  /* 0x000000ff000b7202 */ /* 0x000fe40000000f00 */
[----:B------:R-:W-:Y:S02]  /*01e0*/  MOV R9, R0 ;  /* 0x0000000000097202 */ /* 0x000fe40000000f00 */
[----:B------:R-:W-:Y:S01]  /*01f0*/  IADD3 R8, PT, PT, -R7, RZ, RZ ;  /* 0x000000ff07087210 */ /* 0x000fe20007ffe1ff */
[----:B-1----:R-:W-:-:S04]  /*0200*/  UIADD3 UR4, UP0, UPT, UR4, 0x20, URZ ;  /* 0x0000002004047890 */ /* 0x002fc8000ff1e0ff */
[----:B------:R-:W-:-:S12]  /*0210*/  UIADD3.X UR5, UPT, UPT, URZ, UR5, URZ, UP0, !UPT ;  /* 0x00000005ff057290 */ /* 0x000fd800087fe4ff */
.L_x_433:
[----:B------:R-:W-:Y:S02]  /*0220*/  MOV R4, UR4 ;  /* 0x0000000400047c02 */ /* 0x000fe40008000f00 */
[----:B------:R-:W-:-:S03]  /*0230*/  MOV R5, UR5 ;  /* 0x0000000500057c02 */ /* 0x000fc60008000f00 */
[----:B------:R-:W-:-:S05]  /*0240*/  IMAD.WIDE R4, R9, 0x4, R4 ;  /* 0x0000000409047825 */ /* 0x000fca00078e0204 */
[----:B------:R-:W2:Y:S02]  /*0250*/  LDG.E R10, desc[UR6][R4.64+-0x20] ;  /* 0xffffe006040a7981 */ /* 0x000ea4000c1e1900 */
[----:B--23--:R-:W-:-:S05]  /*0260*/  FADD R11, R10, R11 ;  /* 0x0000000b0a0b7221 */ /* 0x00cfca0000000000 */
[----:B------:R1:W-:Y:S04]  /*0270*/  STG.E desc[UR6][R2.64], R11 ;  /* 0x0000000b02007986 */ /* 0x0003e8000c101906 */
[----:B------:R-:W2:Y:S02]  /*0280*/  LDG.E R10, desc[UR6][R4.64+-0x1c] ;  /* 0xffffe406040a7981 */ /* 0x000ea4000c1e1900 */
[----:B--2---:R-:W-:-:S05]  /*0290*/  FADD R13, R11, R10 ;  /* 0x0000000a0b0d7221 */ /* 0x004fca0000000000 */
[----:B------:R2:W-:Y:S04]  /*02a0*/  STG.E desc[UR6][R2.64], R13 ;  /* 0x0000000d02007986 */ /* 0x0005e8000c101906 */
[----:B------:R-:W3:Y:S02]  /*02b0*/  LDG.E R10, desc[UR6][R4.64+-0x18] ;  /* 0xffffe806040a7981 */ /* 0x000ee4000c1e1900 */
[----:B---3--:R-:W-:-:S05]  /*02c0*/  FADD R15, R13, R10 ;  /* 0x0000000a0d0f7221 */ /* 0x008fca0000000000 */
[----:B------:R3:W-:Y:S04]  /*02d0*/  STG.E desc[UR6][R2.64], R15 ;  /* 0x0000000f02007986 */ /* 0x0007e8000c101906 */
[----:B------:R-:W4:Y:S02]  /*02e0*/  LDG.E R10, desc[UR6][R4.64+-0x14] ;  /* 0xffffec06040a7981 */ /* 0x000f24000c1e1900 */
[----:B----4-:R-:W-:-:S05]  /*02f0*/  FADD R17, R15, R10 ;  /* 0x0000000a0f117221 */ /* 0x010fca0000000000 */
[----:B------:R4:W-:Y:S04]  /*0300*/  STG.E desc[UR6][R2.64], R17 ;  /* 0x0000001102007986 */ /* 0x0009e8000c101906 */
[----:B------:R-:W1:Y:S02]  /*0310*/  LDG.E R10, desc[UR6][R4.64+-0x10] ;  /* 0xfffff006040a7981 */ /* 0x000e64000c1e1900 */
[----:B-1----:R-:W-:-:S05]  /*0320*/  FADD R11, R17, R10 ;  /* 0x0000000a110b7221 */ /* 0x002fca0000000000 */
        /* <DEDUP_REMOVED lines=12> */
[----:B------:R-:W-:Y:S04]  /*03f0*/  STG.E desc[UR6][R2.64], R11 ;  /* 0x0000000b02007986 */ /* 0x000fe8000c101906 */
        /* <DEDUP_REMOVED lines=9> */
[----:B------:R-:W4:Y:S02]  /*0490*/  LDG.E R10, desc[UR6][R4.64+0x10] ;  /* 0x00001006040a7981 */ /* 0x000f24000c1e1900 */
[----:B----4-:R-:W-:-:S05]  /*04a0*/  FADD R19, R17, R10 ;  /* 0x0000000a11137221 */ /* 0x010fca0000000000 */
[----:B------:R3:W-:Y:S04]  /*04b0*/  STG.E desc[UR6][R2.64], R19 ;  /* 0x0000001302007986 */ /* 0x0007e8000c101906 */
[----:B------:R-:W1:Y:S02]  /*04c0*/  LDG.E R10, desc[UR6][R4.64+0x14] ;  /* 0x00001406040a7981 */ /* 0x000e64000c1e1900 */
[----:B-1----:R-:W-:-:S05]  /*04d0*/  FADD R13, R19, R10 ;  /* 0x0000000a130d7221 */ /* 0x002fca0000000000 */
[----:B------:R3:W-:Y:S04]  /*04e0*/  STG.E desc[UR6][R2.64], R13 ;  /* 0x0000000d02007986 */ /* 0x0007e8000c101906 */
[----:B------:R-:W2:Y:S01]  /*04f0*/  LDG.E R10, desc[UR6][R4.64+0x18] ;  /* 0x00001806040a7981 */ /* 0x000ea2000c1e1900 */
[----:B------:R-:W-:Y:S01]  /*0500*/  IADD3 R8, PT, PT, R8, 0x10, RZ ;  /* 0x0000001008087810 */ /* 0x000fe20007ffe0ff */
[----:B--2---:R-:W-:-:S05]  /*0510*/  FADD R15, R13, R10 ;  /* 0x0000000a0d0f7221 */ /* 0x004fca0000000000 */
[----:B------:R3:W-:Y:S04]  /*0520*/  STG.E desc[UR6][R2.64], R15 ;  /* 0x0000000f02007986 */ /* 0x0007e8000c101906 */
[----:B------:R-:W2:Y:S01]  /*0530*/  LDG.E R10, desc[UR6][R4.64+0x1c] ;  /* 0x00001c06040a7981 */ /* 0x000ea2000c1e1900 */
[----:B------:R-:W-:Y:S02]  /*0540*/  ISETP.NE.AND P1, PT, R8, RZ, PT ;  /* 0x000000ff0800720c */ /* 0x000fe40003f25270 */
[----:B------:R-:W-:Y:S01]  /*0550*/  IADD3 R9, PT, PT, R9, 0x10, RZ ;  /* 0x0000001009097810 */ /* 0x000fe20007ffe0ff */
[----:B--2---:R-:W-:-:S05]  /*0560*/  FADD R11, R15, R10 ;  /* 0x0000000a0f0b7221 */ /* 0x004fca0000000000 */
[----:B------:R3:W-:Y:S05]  /*0570*/  STG.E desc[UR6][R2.64], R11 ;  /* 0x0000000b02007986 */ /* 0x0007ea000c101906 */
[----:B------:R-:W-:Y:S05]  /*0580*/  @P1 BRA `(.L_x_433) ;  /* 0xfffffffc00241947 */ /* 0x000fea000383ffff */
.L_x_432:
[----:B------:R-:W-:Y:S05]  /*0590*/  @!P0 EXIT ;  /* 0x000000000000894d */ /* 0x000fea0003800000 */
[----:B------:R-:W-:Y:S02]  /*05a0*/  ISETP.GE.U32.AND P0, PT, R12, 0x8, PT ;  /* 0x000000080c00780c */ /* 0x000fe40003f06070 */
[----:B------:R-:W-:-:S04]  /*05b0*/  LOP3.LUT R10, R6, 0x7, RZ, 0xc0, !PT ;  /* 0x00000007060a7812 */ /* 0x000fc800078ec0ff */
[----:B------:R-:W-:-:S07]  /*05c0*/  ISETP.NE.AND P1, PT, R10, RZ, PT ;  /* 0x000000ff0a00720c */ /* 0x000fce0003f25270 */
[----:B------:R-:W-:Y:S06]  /*05d0*/  @!P0 BRA `(.L_x_434) ;  /* 0x0000000000708947 */ /* 0x000fec0003800000 */
[----:B------:R-:W1:Y:S01]  /*05e0*/  LDC.64 R4, c[0x0][0x388] ;  /* 0x0000e200ff047b82 */ /* 0x000e620000000a00 */
[----:B------:R-:W-:-:S05]  /*05f0*/  IADD3 R9, PT, PT, R0, R7, RZ ;  /* 0x0000000700097210 */ /* 0x000fca0007ffe0ff */
[----:B-1----:R-:W-:-:S05]  /*0600*/  IMAD.WIDE R4, R9, 0x4, R4 ;  /* 0x0000000409047825 */ /* 0x002fca00078e0204 */
[----:B------:R-:W3:Y:S02]  /*0610*/  LDG.E R8, desc[UR6][R4.64] ;  /* 0x0000000604087981 */ /* 0x000ee4000c1e1900 */
[----:B---3--:R-:W-:-:S05]  /*0620*/  FADD R11, R11, R8 ;  /* 0x000000080b0b7221 */ /* 0x008fca0000000000 */
[----:B------:R-:W-:Y:S04]  /*0630*/  STG.E desc[UR6][R2.64], R11 ;  /* 0x0000000b02007986 */ /* 0x000fe8000c101906 */
[----:B------:R-:W2:Y:S02]  /*0640*/  LDG.E R8, desc[UR6][R4.64+0x4] ;  /* 0x0000040604087981 */ /* 0x000ea4000c1e1900 */
[----:B--2---:R-:W-:-:S05]  /*0650*/  FADD R9, R11, R8 ;  /* 0x000000080b097221 */ /* 0x004fca0000000000 */
[----:B------:R1:W-:Y:S04]  /*0660*/  STG.E desc[UR6][R2.64], R9 ;  /* 0x0000000902007986 */ /* 0x0003e8000c101906 */
[----:B------:R-:W2:Y:S02]  /*0670*/  LDG.E R8, desc[UR6][R4.64+0x8] ;  /* 0x0000080604087981 */ /* 0x000ea4000c1e1900 */
[----:B--2---:R-:W-:-:S05]  /*0680*/  FADD R13, R9, R8 ;  /* 0x00000008090d7221 */ /* 0x004fca0000000000 */
[----:B------:R2:W-:Y:S04]  /*0690*/  STG.E desc[UR6][R2.64], R13 ;  /* 0x0000000d02007986 */ /* 0x0005e8000c101906 */
[----:B------:R-:W3:Y:S02]  /*06a0*/  LDG.E R8, desc[UR6][R4.64+0xc] ;  /* 0x00000c0604087981 */ /* 0x000ee4000c1e1900 */
[----:B---3--:R-:W-:-:S05]  /*06b0*/  FADD R15, R13, R8 ;  /* 0x000000080d0f7221 */ /* 0x008fca0000000000 */
[----:B------:R4:W-:Y:S04]  /*06c0*/  STG.E desc[UR6][R2.64], R15 ;  /* 0x0000000f02007986 */ /* 0x0009e8000c101906 */
[----:B------:R-:W3:Y:S02]  /*06d0*/  LDG.E R8, desc[UR6][R4.64+0x10] ;  /* 0x0000100604087981 */ /* 0x000ee4000c1e1900 */
[----:B---3--:R-:W-:-:S05]  /*06e0*/  FADD R17, R15, R8 ;  /* 0x000000080f117221 */ /* 0x008fca0000000000 */
[----:B------:R4:W-:Y:S04]  /*06f0*/  STG.E desc[UR6][R2.64], R17 ;  /* 0x0000001102007986 */ /* 0x0009e8000c101906 */
[----:B------:R-:W1:Y:S02]  /*0700*/  LDG.E R8, desc[UR6][R4.64+0x14] ;  /* 0x0000140604087981 */ /* 0x000e64000c1e1900 */
[----:B-1----:R-:W-:-:S05]  /*0710*/  FADD R9, R17, R8 ;  /* 0x0000000811097221 */ /* 0x002fca0000000000 */
[----:B------:R4:W-:Y:S04]  /*0720*/  STG.E desc[UR6][R2.64], R9 ;  /* 0x0000000902007986 */ /* 0x0009e8000c101906 */
[----:B------:R-:W2:Y:S02]  /*0730*/  LDG.E R8, desc[UR6][R4.64+0x18] ;  /* 0x0000180604087981 */ /* 0x000ea4000c1e1900 */
[----:B--2---:R-:W-:-:S05]  /*0740*/  FADD R13, R9, R8 ;  /* 0x00000008090d7221 */ /* 0x004fca0000000000 */
[----:B------:R4:W-:Y:S04]  /*0750*/  STG.E desc[UR6][R2.64], R13 ;  /* 0x0000000d02007986 */ /* 0x0009e8000c101906 */
[----:B------:R-:W2:Y:S01]  /*0760*/  LDG.E R8, desc[UR6][R4.64+0x1c] ;  /* 0x00001c0604087981 */ /* 0x000ea2000c1e1900 */
[----:B------:R-:W-:Y:S01]  /*0770*/  IADD3 R7, PT, PT, R7, 0x8, RZ ;  /* 0x0000000807077810 */ /* 0x000fe20007ffe0ff */
[----:B--2---:R-:W-:-:S05]  /*0780*/  FADD R11, R13, R8 ;  /* 0x000000080d0b7221 */ /* 0x004fca0000000000 */
[----:B------:R4:W-:Y:S02]  /*0790*/  STG.E desc[UR6][R2.64], R11 ;  /* 0x0000000b02007986 */ /* 0x0009e4000c101906 */
.L_x_434:
[----:B------:R-:W-:Y:S05]  /*07a0*/  @!P1 EXIT ;  /* 0x000000000000994d */ /* 0x000fea0003800000 */
[----:B------:R-:W-:Y:S02]  /*07b0*/  ISETP.GE.U32.AND P0, PT, R10, 0x4, PT ;  /* 0x000000040a00780c */ /* 0x000fe40003f06070 */
[----:B------:R-:W-:-:S04]  /*07c0*/  LOP3.LUT R6, R6, 0x3, RZ, 0xc0, !PT ;  /* 0x0000000306067812 */ /* 0x000fc800078ec0ff */
[----:B------:R-:W-:-:S07]  /*07d0*/  ISETP.NE.AND P1, PT, R6, RZ, PT ;  /* 0x000000ff0600720c */ /* 0x000fce0003f25270 */
[----:B------:R-:W-:Y:S06]  /*07e0*/  @!P0 BRA `(.L_x_435) ;  /* 0x0000000000408947 */ /* 0x000fec0003800000 */
[----:B------:R-:W1:Y:S01]  /*07f0*/  LDC.64 R4, c[0x0][0x388] ;  /* 0x0000e200ff047b82 */ /* 0x000e620000000a00 */
[----:B----4-:R-:W-:-:S05]  /*0800*/  IADD3 R9, PT, PT, R0, R7, RZ ;  /* 0x0000000700097210 */ /* 0x010fca0007ffe0ff */
[----:B-1----:R-:W-:-:S05]  /*0810*/  IMAD.WIDE R4, R9, 0x4, R4 ;  /* 0x0000000409047825 */ /* 0x002fca00078e0204 */
[----:B------:R-:W2:Y:S02]  /*0820*/  LDG.E R8, desc[UR6][R4.64] ;  /* 0x0000000604087981 */ /* 0x000ea4000c1e1900 */
[----:B--2---:R-:W-:-:S05]  /*0830*/  FADD R9, R11, R8 ;  /* 0x000000080b097221 */ /* 0x004fca0000000000 */
[----:B------:R1:W-:Y:S04]  /*0840*/  STG.E desc[UR6][R2.64], R9 ;  /* 0x0000000902007986 */ /* 0x0003e8000c101906 */
[----:B------:R-:W3:Y:S02]  /*0850*/  LDG.E R8, desc[UR6][R4.64+0x4] ;  /* 0x0000040604087981 */ /* 0x000ee4000c1e1900 */
[----:B---3--:R-:W-:-:S05]  /*0860*/  FADD R13, R9, R8 ;  /* 0x00000008090d7221 */ /* 0x008fca0000000000 */
        /* <DEDUP_REMOVED lines=8> */
.L_x_435:
[----:B------:R-:W-:Y:S05]  /*08f0*/  @!P1 EXIT ;  /* 0x000000000000994d */ /* 0x000fea0003800000 */
[----:B-1--4-:R-:W1:Y:S01]  /*0900*/  LDC.64 R8, c[0x0][0x388] ;  /* 0x0000e200ff087b82 */ /* 0x012e620000000a00 */
[----:B------:R-:W-:Y:S02]  /*0910*/  IADD3 R7, PT, PT, R0, R7, RZ ;  /* 0x0000000700077210 */ /* 0x000fe40007ffe0ff */
[----:B------:R-:W-:-:S07]  /*0920*/  IADD3 R6, PT, PT, -R6, RZ, RZ ;  /* 0x000000ff06067210 */ /* 0x000fce0007ffe1ff */
.L_x_436:
[----:B-1----:R-:W-:-:S06]  /*0930*/  IMAD.WIDE R4, R7, 0x4, R8 ;  /* 0x0000000407047825 */ /* 0x002fcc00078e0208 */
[----:B------:R-:W3:Y:S01]  /*0940*/  LDG.E R4, desc[UR6][R4.64] ;  /* 0x0000000604047981 */ /* 0x000ee2000c1e1900 */
[----:B------:R-:W-:Y:S02]  /*0950*/  IADD3 R6, PT, PT, R6, 0x1, RZ ;  /* 0x0000000106067810 */ /* 0x000fe40007ffe0ff */
[----:B------:R-:W-:Y:S02]  /*0960*/  IADD3 R7, PT, PT, R7, 0x1, RZ ;  /* 0x0000000107077810 */ /* 0x000fe40007ffe0ff */
[----:B------:R-:W-:Y:S01]  /*0970*/  ISETP.NE.AND P0, PT, R6, RZ, PT ;  /* 0x000000ff0600720c */ /* 0x000fe20003f05270 */
[----:B--23--:R-:W-:-:S05]  /*0980*/  FADD R11, R4, R11 ;  /* 0x0000000b040b7221 */ /* 0x00cfca0000000000 */
[----:B------:R2:W-:Y:S07]  /*0990*/  STG.E desc[UR6][R2.64], R11 ;  /* 0x0000000b02007986 */ /* 0x0005ee000c101906 */
[----:B------:R-:W-:Y:S05]  /*09a0*/  @P0 BRA `(.L_x_436) ;  /* 0xfffffffc00e00947 */ /* 0x000fea000383ffff */
[----:B------:R-:W-:Y:S05]  /*09b0*/  EXIT ;  /* 0x000000000000794d */ /* 0x000fea0003800000 */
.L_x_437:
        /* <DEDUP_REMOVED lines=12> */
.L_x_585:


//--------------------- .text.sum_channel_kernel  --------------------------
	.section	.text.sum_channel_kernel,"ax",@progbits
	.align	128
        .global         sum_channel_kernel
        .type           sum_channel_kernel,@function
        .size           sum_channel_kernel,(.L_x_586 - sum_channel_kernel)
        .other          sum_channel_kernel,@"STO_CUDA_ENTRY STV_DEFAULT"
sum_channel_kernel:
.text.sum_channel_kernel:
        /* <DEDUP_REMOVED lines=29> */
[----:B------:R-:W-:Y:S02]  /*01d0*/  MOV R10, R0 ;  /* 0x00000000000a7202 */ /* 0x000fe40000000f00 */
[----:B------:R-:W-:Y:S01]  /*01e0*/  IADD3 R9, PT, PT, -R7, RZ, RZ ;  /* 0x000000ff07097210 */ /* 0x000fe20007ffe1ff */
[----:B-1----:R-:W-:-:S04]  /*01f0*/  UIADD3 UR4, UP0, UPT, UR4, 0x20, URZ ;  /* 0x0000002004047890 */ /* 0x002fc8000ff1e0ff */
[----:B------:R-:W-:-:S12]  /*0200*/  UIADD3.X UR5, UPT, UPT, URZ, UR5, URZ, UP0, !UPT ;  /* 0x00000005ff057290 */ /* 0x000fd800087fe4ff */
.L_x_439:
[----:B------:R-:W-:Y:S02]  /*0210*/  MOV R4, UR4 ;  /* 0x0000000400047c02 */ /* 0x000fe40008000f00 */
[----:B------:R-:W-:-:S03]  /*0220*/  MOV R5, UR5 ;  /* 0x0000000500057c02 */ /* 0x000fc60008000f00 */
[----:B------:R-:W-:-:S05]  /*0230*/  IMAD.WIDE R4, R10, 0x4, R4 ;  /* 0x000000040a047825 */ /* 0x000fca00078e0204 */
[----:B------:R-:W2:Y:S02]  /*0240*/  LDG.E R12, desc[UR6][R4.64+-0x20] ;  /* 0xffffe006040c7981 */ /* 0x000ea4000c1e1900 */
[----:B--23-5:R-:W-:-:S05]  /*0250*/  FADD R11, R12, R11 ;  /* 0x0000000b0c0b7221 */ /* 0x02cfca0000000000 */
        /* <DEDUP_REMOVED lines=50> */
.L_x_438:
        /* <DEDUP_REMOVED lines=9> */
[----:B---3-5:R-:W-:-:S05]  /*0610*/  FADD R11, R11, R8 ;  /* 0x000000080b0b7221 */ /* 0x028fca0000000000 */
        /* <DEDUP_REMOVED lines=23> */
.L_x_440:
        /* <DEDUP_REMOVED lines=9> */
[----:B--2--5:R-:W-:-:S05]  /*0820*/  FADD R9, R11, R8 ;  /* 0x000000080b097221 */ /* 0x024fca0000000000 */
        /* <DEDUP_REMOVED lines=11> */
.L_x_441:
[----:B------:R-:W-:Y:S05]  /*08e0*/  @!P1 EXIT ;  /* 0x000000000000994d */ /* 0x000fea0003800000 */
[----:B-1--4-:R-:W1:Y:S01]  /*08f0*/  LDC.64 R8, c[0x0][0x388] ;  /* 0x0000e200ff087b82 */ /* 0x012e620000000a00 */
[----:B------:R-:W-:Y:S02]  /*0900*/  IADD3 R7, PT, PT, R0, R7, RZ ;  /* 0x0000000700077210 */ /* 0x000fe40007ffe0ff */
[----:B------:R-:W-:-:S07]  /*0910*/  IADD3 R6, PT, PT, -R6, RZ, RZ ;  /* 0x000000ff06067210 */ /* 0x000fce0007ffe1ff */
.L_x_442:
[----:B-1----:R-:W-:-:S06]  /*0920*/  IMAD.WIDE R4, R7, 0x4, R8 ;  /* 0x0000000407047825 */ /* 0x002fcc00078e0208 */
[----:B------:R-:W3:Y:S01]  /*0930*/  LDG.E R4, desc[UR6][R4.64] ;  /* 0x0000000604047981 */ /* 0x000ee2000c1e1900 */
[----:B------:R-:W-:Y:S02]  /*0940*/  IADD3 R6, PT, PT, R6, 0x1, RZ ;  /* 0x0000000106067810 */ /* 0x000fe40007ffe0ff */
[----:B------:R-:W-:Y:S02]  /*0950*/  IADD3 R7, PT, PT, R7, 0x1, RZ ;  /* 0x0000000107077810 */ /* 0x000fe40007ffe0ff */
[----:B------:R-:W-:Y:S01]  /*0960*/  ISETP.NE.AND P0, PT, R6, RZ, PT ;  /* 0x000000ff0600720c */ /* 0x000fe20003f05270 */
[----:B--23-5:R-:W-:-:S05]  /*0970*/  FADD R11, R4, R11 ;  /* 0x0000000b040b7221 */ /* 0x02cfca0000000000 */
[----:B------:R2:W-:Y:S07]  /*0980*/  STG.E desc[UR6][R2.64], R11 ;  /* 0x0000000b02007986 */ /* 0x0005ee000c101906 */
[----:B------:R-:W-:Y:S05]  /*0990*/  @P0 BRA `(.L_x_442) ;  /* 0xfffffffc00e00947 */ /* 0x000fea000383ffff */
[----:B------:R-:W-:Y:S05]  /*09a0*/  EXIT ;  /* 0x000000000000794d */ /* 0x000fea0003800000 */
.L_x_443:
        /* <DEDUP_REMOVED lines=13> */
.L_x_586:


//--------------------- .text.sum_kernel          --------------------------
	.section	.text.sum_kernel,"ax",@progbits
	.align	128
        .global         sum_kernel
        .type           sum_kernel,@function
        .size           sum_kernel,(.L_x_587 - sum_kernel)
        .other          sum_kernel,@"STO_CUDA_ENTRY STV_DEFAULT"
sum_kernel:
.text.sum_kernel:
        /* <DEDUP_REMOVED lines=10> */
[----:B------:R-:W0:Y:S01]  /*00a0*/  LDC R6, c[0x0][0x380] ;  /* 0x0000e000ff067b82 */ /* 0x000e220000000800 */
[----:B------:R-:W1:Y:S07]  /*00b0*/  LDCU.64 UR6, c[0x0][0x358] ;  /* 0x00006b00ff0677ac */ /* 0x000e6e0008000a00 */
[----:B------:R-:W1:Y:S01]  /*00c0*/  LDC.64 R2, c[0x0][0x390] ;  /* 0x0000e400ff027b82 */ /* 0x000e620000000a00 */
[----:B0-----:R-:W-:Y:S01]  /*00d0*/  ISETP.GE.AND P0, PT, R6, 0x1, PT ;  /* 0x000000010600780c */ /* 0x001fe20003f06270 */
[----:B-1----:R0:W-:-:S12]  /*00e0*/  STG.E desc[UR6][R2.64], RZ ;  /* 0x000000ff02007986 */ /* 0x0021d8000c101906 */
[----:B------:R-:W-:Y:S05]  /*00f0*/  @!P0 EXIT ;  /* 0x000000000000894d */ /* 0x000fea0003800000 */
[C---:B------:R-:W-:Y:S01]  /*0100*/  ISETP.GE.U32.AND P1, PT, R6.reuse, 0x10, PT ;  /* 0x000000100600780c */ /* 0x040fe20003f26070 */
[----:B------:R-:W-:Y:S01]  /*0110*/  HFMA2 R0, -RZ, RZ, 0, 0 ;  /* 0x00000000ff007431 */ /* 0x000fe200000001ff */
[----:B------:R-:W-:Y:S02]  /*0120*/  LOP3.LUT R10, R6, 0xf, RZ, 0xc0, !PT ;  /* 0x0000000f060a7812 */ /* 0x000fe400078ec0ff */
[----:B------:R-:W-:Y:S02]  /*0130*/  MOV R9, RZ ;  /* 0x000000ff00097202 */ /* 0x000fe40000000f00 */
[----:B------:R-:W-:-:S07]  /*0140*/  ISETP.NE.AND P0, PT, R10, RZ, PT ;  /* 0x000000ff0a00720c */ /* 0x000fce0003f05270 */
[----:B------:R-:W-:Y:S06]  /*0150*/  @!P1 BRA `(.L_x_444) ;  /* 0x0000000000fc9947 */ /* 0x000fec0003800000 */
[----:B------:R-:W1:Y:S01]  /*0160*/  LDCU.64 UR4, c[0x0][0x388] ;  /* 0x00007100ff0477ac */ /* 0x000e620008000a00 */
[----:B------:R-:W-:Y:S02]  /*0170*/  LOP3.LUT R0, R6, 0x7ffffff0, RZ, 0xc0, !PT ;  /* 0x7ffffff006007812 */ /* 0x000fe400078ec0ff */
[----:B------:R-:W-:Y:S02]  /*0180*/  MOV R9, RZ ;  /* 0x000000ff00097202 */ /* 0x000fe40000000f00 */
[----:B------:R-:W-:Y:S01]  /*0190*/  IADD3 R7, PT, PT, -R0, RZ, RZ ;  /* 0x000000ff00077210 */ /* 0x000fe20007ffe1ff */
[----:B-1----:R-:W-:-:S04]  /*01a0*/  UIADD3 UR4, UP0, UPT, UR4, 0x20, URZ ;  /* 0x0000002004047890 */ /* 0x002fc8000ff1e0ff */
[----:B------:R-:W-:Y:S02]  /*01b0*/  UIADD3.X UR5, UPT, UPT, URZ, UR5, URZ, UP0, !UPT ;  /* 0x00000005ff057290 */ /* 0x000fe400087fe4ff */
[----:B------:R-:W-:-:S04]  /*01c0*/  MOV R8, UR4 ;  /* 0x0000000400087c02 */ /* 0x000fc80008000f00 */
[----:B------:R-:W-:-:S07]  /*01d0*/  MOV R15, UR5 ;  /* 0x00000005000f7c02 */ /* 0x000fce0008000f00 */
.L_x_445:
[----:B------:R-:W-:Y:S02]  /*01e0*/  MOV R4, R8 ;  /* 0x0000000800047202 */ /* 0x000fe40000000f00 */
[----:B------:R-:W-:-:S05]  /*01f0*/  MOV R5, R15 ;  /* 0x0000000f00057202 */ /* 0x000fca0000000f00 */
[----:B------:R-:W2:Y:S02]  /*0200*/  LDG.E R8, desc[UR6][R4.64+-0x20] ;  /* 0xffffe00604087981 */ /* 0x000ea4000c1e1900 */
[----:B--2-4-:R-:W-:-:S05]  /*0210*/  FADD R9, R8, R9 ;  /* 0x0000000908097221 */ /* 0x014fca0000000000 */
        /* <DEDUP_REMOVED lines=45> */
[----:B------:R-:W-:Y:S01]  /*04f0*/  ISETP.NE.AND P1, PT, R7, RZ, PT ;  /* 0x000000ff0700720c */ /* 0x000fe20003f25270 */
[----:B--2---:R-:W-:Y:S01]  /*0500*/  FADD R9, R13, R8 ;  /* 0x000000080d097221 */ /* 0x004fe20000000000 */
[----:B------:R-:W-:-:S04]  /*0510*/  IADD3 R8, P2, PT, R4, 0x40, RZ ;  /* 0x0000004004087810 */ /* 0x000fc80007f5e0ff */
[----:B------:R4:W-:Y:S01]  /*0520*/  STG.E desc[UR6][R2.64], R9 ;  /* 0x0000000902007986 */ /* 0x0009e2000c101906 */
[----:B---3--:R-:W-:-:S06]  /*0530*/  IADD3.X R15, PT, PT, RZ, R5, RZ, P2, !PT ;  /* 0x00000005ff0f7210 */ /* 0x008fcc00017fe4ff */
[----:B------:R-:W-:Y:S05]  /*0540*/  @P1 BRA `(.L_x_445) ;  /* 0xfffffffc00241947 */ /* 0x000fea000383ffff */
.L_x_444:
[----:B------:R-:W-:Y:S05]  /*0550*/  @!P0 EXIT ;  /* 0x000000000000894d */ /* 0x000fea0003800000 */
[----:B------:R-:W-:Y:S02]  /*0560*/  ISETP.GE.U32.AND P0, PT, R10, 0x8, PT ;  /* 0x000000080a00780c */ /* 0x000fe40003f06070 */
[----:B------:R-:W-:-:S04]  /*0570*/  LOP3.LUT R12, R6, 0x7, RZ, 0xc0, !PT ;  /* 0x00000007060c7812 */ /* 0x000fc800078ec0ff */
[----:B------:R-:W-:-:S07]  /*0580*/  ISETP.NE.AND P1, PT, R12, RZ, PT ;  /* 0x000000ff0c00720c */ /* 0x000fce0003f25270 */
[----:B------:R-:W-:Y:S06]  /*0590*/  @!P0 BRA `(.L_x_446) ;  /* 0x00000000006c8947 */ /* 0x000fec0003800000 */
[----:B------:R-:W1:Y:S02]  /*05a0*/  LDC.64 R4, c[0x0][0x388] ;  /* 0x0000e200ff047b82 */ /* 0x000e640000000a00 */
[----:B-1----:R-:W-:-:S05]  /*05b0*/  IMAD.WIDE.U32 R4, R0, 0x4, R4 ;  /* 0x0000000400047825 */ /* 0x002fca00078e0004 */
[----:B------:R-:W4:Y:S02]  /*05c0*/  LDG.E R8, desc[UR6][R4.64] ;  /* 0x0000000604087981 */ /* 0x000f24000c1e1900 */
[----:B----4-:R-:W-:-:S05]  /*05d0*/  FADD R9, R9, R8 ;  /* 0x0000000809097221 */ /* 0x010fca0000000000 */
        /* <DEDUP_REMOVED lines=23> */
.L_x_446:
[----:B------:R-:W-:Y:S05]  /*0750*/  @!P1 EXIT ;  /* 0x000000000000994d */ /* 0x000fea0003800000 */
[----:B------:R-:W-:Y:S02]  /*0760*/  ISETP.GE.U32.AND P0, PT, R12, 0x4, PT ;  /* 0x000000040c00780c */ /* 0x000fe40003f06070 */
[----:B------:R-:W-:-:S04]  /*0770*/  LOP3.LUT R6, R6, 0x3, RZ, 0xc0, !PT ;  /* 0x0000000306067812 */ /* 0x000fc800078ec0ff */
[----:B------:R-:W-:-:S07]  /*0780*/  ISETP.NE.AND P1, PT, R6, RZ, PT ;  /* 0x000000ff0600720c */ /* 0x000fce0003f25270 */
[----:B------:R-:W-:Y:S06]  /*0790*/  @!P0 BRA `(.L_x_447) ;  /* 0x00000000003c8947 */ /* 0x000fec0003800000 */
[----:B------:R-:W1:Y:S02]  /*07a0*/  LDC.64 R4, c[0x0][0x388] ;  /* 0x0000e200ff047b82 */ /* 0x000e640000000a00 */
[----:B-1----:R-:W-:-:S05]  /*07b0*/  IMAD.WIDE.U32 R4, R0, 0x4, R4 ;  /* 0x0000000400047825 */ /* 0x002fca00078e0004 */
[----:B------:R-:W3:Y:S02]  /*07c0*/  LDG.E R8, desc[UR6][R4.64] ;  /* 0x0000000604087981 */ /* 0x000ee4000c1e1900 */
[----:B---3--:R-:W-:-:S05]  /*07d0*/  FADD R7, R9, R8 ;  /* 0x0000000809077221 */ /* 0x008fca0000000000 */
[----:B------:R1:W-:Y:S04]  /*07e0*/  STG.E desc[UR6][R2.64], R7 ;  /* 0x0000000702007986 */ /* 0x0003e8000c101906 */
[----:B------:R-:W4:Y:S02]  /*07f0*/  LDG.E R8, desc[UR6][R4.64+0x4] ;  /* 0x0000040604087981 */ /* 0x000f24000c1e1900 */
[----:B----4-:R-:W-:-:S05]  /*0800*/  FADD R11, R7, R8 ;  /* 0x00000008070b7221 */ /* 0x010fca0000000000 */
        /* <DEDUP_REMOVED lines=8> */
.L_x_447:
[----:B------:R-:W-:Y:S05]  /*0890*/  @!P1 EXIT ;  /* 0x000000000000994d */ /* 0x000fea0003800000 */
[----:B------:R-:W2:Y:S01]  /*08a0*/  LDC.64 R4, c[0x0][0x388] ;  /* 0x0000e200ff047b82 */ /* 0x000ea20000000a00 */
[----:B------:R-:W-:Y:S01]  /*08b0*/  IADD3 R6, PT, PT, -R6, RZ, RZ ;  /* 0x000000ff06067210 */ /* 0x000fe20007ffe1ff */
[----:B--2---:R-:W-:-:S07]  /*08c0*/  IMAD.WIDE.U32 R4, R0, 0x4, R4 ;  /* 0x0000000400047825 */ /* 0x004fce00078e0004 */
.L_x_448:
[----:B--2---:R2:W1:Y:S01]  /*08d0*/  LDG.E R0, desc[UR6][R4.64] ;  /* 0x0000000604007981 */ /* 0x004462000c1e1900 */
[----:B------:R-:W-:-:S04]  /*08e0*/  IADD3 R6, PT, PT, R6, 0x1, RZ ;  /* 0x0000000106067810 */ /* 0x000fc80007ffe0ff */
[----:B------:R-:W-:Y:S02]  /*08f0*/  ISETP.NE.AND P0, PT, R6, RZ, PT ;  /* 0x000000ff0600720c */ /* 0x000fe40003f05270 */
[----:B--2---:R-:W-:-:S04]  /*0900*/  IADD3 R4, P1, PT, R4, 0x4, RZ ;  /* 0x0000000404047810 */ /* 0x004fc80007f3e0ff */
[----:B------:R-:W-:Y:S01]  /*0910*/  IADD3.X R5, PT, PT, RZ, R5, RZ, P1, !PT ;  /* 0x00000005ff057210 */ /* 0x000fe20000ffe4ff */
[----:B-1-34-:R-:W-:-:S05]  /*0920*/  FADD R9, R0, R9 ;  /* 0x0000000900097221 */ /* 0x01afca0000000000 */
[----:B------:R2:W-:Y:S01]  /*0930*/  STG.E desc[UR6][R2.64], R9 ;  /* 0x0000000902007986 */ /* 0x0005e2000c101906 */
[----:B------:R-:W-:Y:S05]  /*0940*/  @P0 BRA `(.L_x_448) ;  /* 0xfffffffc00e00947 */ /* 0x000fea000383ffff */
[----:B------:R-:W-:Y:S05]  /*0950*/  EXIT ;  /* 0x000000000000794d */ /* 0x000fea0003800000 */
.L_x_449:
        /* <DEDUP_REMOVED lines=10> */
.L_x_587:


//--------------------- .text.expand_kernel       --------------------------
	.section	.text.expand_kernel,"ax",@progbits
	.align	128
        .global         expand_kernel
        .type           expand_kernel,@function
        .size           expand_kernel,(.L_x_588 - expand_kernel)
        .other          expand_kernel,@"STO_CUDA_ENTRY STV_DEFAULT"
expand_kernel:
.text.expand_kernel:
        /* <DEDUP_REMOVED lines=17> */
[----:B0-----:R-:W-:-:S06]  /*0110*/  VIADD R2, R0, 0xffffffe ;  /* 0x0ffffffe00027836 */ /* 0x001fcc0000000000 */
        /* <DEDUP_REMOVED lines=14> */
[----:B------:R-:W-:Y:S02]  /*0200*/  @!P1 IADD3 R0, PT, PT, R0, -R5, RZ ;  /* 0x8000000500009210 */ /* 0x000fe40007ffe0ff */
[----:B------:R-:W2:Y:S03]  /*0210*/  LDC.64 R4, c[0x0][0x390] ;  /* 0x0000e400ff047b82 */ /* 0x000ea60000000a00 */
[----:B------:R-:W-:Y:S01]  /*0220*/  @!P2 IMAD.MOV R0, RZ, RZ, -R0 ;  /* 0x000000ffff00a224 */ /* 0x000fe200078e0a00 */
[----:B------:R-:W-:-:S05]  /*0230*/  @!P0 LOP3.LUT R0, RZ, R6, RZ, 0x33, !PT ;  /* 0x00000006ff008212 */ /* 0x000fca00078e33ff */
[----:B0-----:R-:W-:-:S06]  /*0240*/  IMAD.WIDE R2, R0, 0x4, R2 ;  /* 0x0000000400027825 */ /* 0x001fcc00078e0202 */
[----:B-1----:R-:W3:Y:S01]  /*0250*/  LDG.E R3, desc[UR4][R2.64] ;  /* 0x0000000402037981 */ /* 0x002ee2000c1e1900 */
[----:B--2---:R-:W-:-:S05]  /*0260*/  IMAD.WIDE R4, R7, 0x4, R4 ;  /* 0x0000000407047825 */ /* 0x004fca00078e0204 */
[----:B---3--:R-:W-:Y:S01]  /*0270*/  STG.E desc[UR4][R4.64], R3 ;  /* 0x0000000304007986 */ /* 0x008fe2000c101904 */
[----:B------:R-:W-:Y:S05]  /*0280*/  EXIT ;  /* 0x000000000000794d */ /* 0x000fea0003800000 */
.L_x_450:
        /* <DEDUP_REMOVED lines=15> */
.L_x_588:


//--------------------- .text.mul_axis_back_right_kernel --------------------------
	.section	.text.mul_axis_back_right_kernel,"ax",@progbits
	.align	128
        .global         mul_axis_back_right_kernel
        .type           mul_axis_back_right_kernel,@function
        .size           mul_axis_back_right_kernel,(.L_x_589 - mul_axis_back_right_kernel)
        .other          mul_axis_back_right_kernel,@"STO_CUDA_ENTRY STV_DEFAULT"
mul_axis_back_right_kernel:
.text.mul_axis_back_right_kernel:
[----:B------:R-:W-:Y:S08]  /*0000*/  LDC R1, c[0x0][0x37c] ;  /* 0x0000df00ff017b82 */ /* 0x000ff00000000800 */
[----:B------:R-:W-:Y:S01]  /*0010*/  S2UR UR4, SR_CTAID.X ;  /* 0x00000000000479c3 */ /* 0x000fe20000002500 */
[----:B------:R-:W0:Y:S01]  /*0020*/  S2R R2, SR_TID.X ;  /* 0x0000000000027919 */ /* 0x000e220000002100 */
[----:B------:R-:W1:Y:S01]  /*0030*/  LDCU UR6, c[0x0][0x370] ;  /* 0x00006e00ff0677ac */ /* 0x000e620008000800 */
[----:B------:R-:W2:Y:S05]  /*0040*/  LDCU UR7, c[0x0][0x360] ;  /* 0x00006c00ff0777ac */ /* 0x000eaa0008000800 */
[----:B------:R-:W1:Y:S01]  /*0050*/  S2UR UR5, SR_CTAID.Y ;  /* 0x00000000000579c3 */ /* 0x000e620000002600 */
[----:B------:R-:W3:Y:S01]  /*0060*/  LDCU UR8, c[0x0][0x380] ;  /* 0x00007000ff0877ac */ /* 0x000ee20008000800 */
[----:B-1----:R-:W-:-:S04]  /*0070*/  UIMAD UR4, UR5, UR6, UR4 ;  /* 0x00000006050472a4 */ /* 0x002fc8000f8e0204 */
[----:B--2---:R-:W-:-:S06]  /*0080*/  UIMAD UR5, UR4, UR7, URZ ;  /* 0x00000007040572a4 */ /* 0x004fcc000f8e02ff */
[----:B0-----:R-:W-:-:S04]  /*0090*/  IADD3 R0, PT, PT, R2, UR5, RZ ;  /* 0x0000000502007c10 */ /* 0x001fc8000fffe0ff */
[----:B---3--:R-:W-:-:S13]  /*00a0*/  ISETP.GE.AND P0, PT, R0, UR8, PT ;  /* 0x0000000800007c0c */ /* 0x008fda000bf06270 */
[----:B------:R-:W-:Y:S05]  /*00b0*/  @P0 EXIT ;  /* 0x000000000000094d */ /* 0x000fea0003800000 */
[----:B------:R-:W0:Y:S01]  /*00c0*/  LDCU UR4, c[0x0][0x3b0] ;  /* 0x00007600ff0477ac */ /* 0x000e220008000800 */
[----:B------:R-:W-:Y:S01]  /*00d0*/  HFMA2 R8, -RZ, RZ, 0, 0 ;  /* 0x00000000ff087431 */ /* 0x000fe200000001ff */
[----:B------:R-:W1:Y:S01]  /*00e0*/  LDCU.64 UR12, c[0x0][0x358] ;  /* 0x00006b00ff0c77ac */ /* 0x000e620008000a00 */
[----:B0-----:R-:W-:-:S09]  /*00f0*/  UISETP.NE.AND UP0, UPT, UR4, 0x1, UPT ;  /* 0x000000010400788c */ /* 0x001fd2000bf05270 */
[----:B-1----:R-:W-:Y:S05]  /*0100*/  BRA.U !UP0, `(.L_x_451) ;  /* 0x0000000d08487547 */ /* 0x002fea000b800000 */
[----:B------:R-:W0:Y:S02]  /*0110*/  LDCU UR6, c[0x0][0x3a0] ;  /* 0x00007400ff0677ac */ /* 0x000e240008000800 */
[----:B0-----:R-:W-:-:S04]  /*0120*/  UISETP.GE.AND UP0, UPT, UR6, 0x1, UPT ;  /* 0x000000010600788c */ /* 0x001fc8000bf06270 */
[----:B------:R-:W-:-:S09]  /*0130*/  UISETP.NE.OR UP0, UPT, UR4, URZ, !UP0 ;  /* 0x000000ff0400728c */ /* 0x000fd2000c705670 */
[----:B------:R-:W-:Y:S05]  /*0140*/  BRA.U UP0, `(.L_x_452) ;  /* 0x0000001d00707547 */ /* 0x000fea000b800000 */
[----:B------:R-:W0:Y:S01]  /*0150*/  LDC R4, c[0x0][0x3a4] ;  /* 0x0000e900ff047b82 */ /* 0x000e220000000800 */
[----:B------:R-:W0:Y:S01]  /*0160*/  LDCU.64 UR8, c[0x0][0x3a8] ;  /* 0x00007500ff0877ac */ /* 0x000e220008000a00 */
[----:B------:R-:W-:Y:S01]  /*0170*/  HFMA2 R8, -RZ, RZ, 0, 0 ;  /* 0x00000000ff087431 */ /* 0x000fe200000001ff */
[----:B------:R-:W-:Y:S02]  /*0180*/  UISETP.GE.U32.AND UP1, UPT, UR6, 0x10, UPT ;  /* 0x000000100600788c */ /* 0x000fe4000bf26070 */
[----:B------:R-:W-:Y:S01]  /*0190*/  ULOP3.LUT UR7, UR6, 0xf, URZ, 0xc0, !UPT ;  /* 0x0000000f06077892 */ /* 0x000fe2000f8ec0ff */
[----:B------:R-:W-:-:S03]  /*01a0*/  UMOV UR4, URZ ;  /* 0x000000ff00047c82 */ /* 0x000fc60008000000 */
[----:B------:R-:W-:Y:S01]  /*01b0*/  UISETP.NE.AND UP0, UPT, UR7, URZ, UPT ;  /* 0x000000ff0700728c */ /* 0x000fe2000bf05270 */
[----:B0-----:R-:W-:-:S04]  /*01c0*/  IMAD R5, R4, UR8, RZ ;  /* 0x0000000804057c24 */ /* 0x001fc8000f8e02ff */
[----:B------:R-:W-:Y:S01]  /*01d0*/  IMAD R5, R5, UR9, RZ ;  /* 0x0000000905057c24 */ /* 0x000fe2000f8e02ff */
[----:B------:R-:W-:Y:S06]  /*01e0*/  BRA.U !UP1, `(.L_x_453) ;  /* 0x0000000509707547 */ /* 0x000fec000b800000 */
[----:B------:R-:W-:Y:S01]  /*01f0*/  UIMAD UR10, UR8, UR9, URZ ;  /* 0x00000009080a72a4 */ /* 0x000fe2000f8e02ff */
[----:B------:R-:W-:Y:S01]  /*0200*/  MOV R8, RZ ;  /* 0x000000ff00087202 */ /* 0x000fe20000000f00 */
[----:B------:R-:W-:Y:S01]  /*0210*/  ULOP3.LUT UR4, UR6, 0x7ffffff0, URZ, 0xc0, !UPT ;  /* 0x7ffffff006047892 */ /* 0x000fe2000f8ec0ff */
[----:B------:R-:W-:-:S03]  /*0220*/  MOV R6, R0 ;  /* 0x0000000000067202 */ /* 0x000fc60000000f00 */
[----:B------:R-:W-:Y:S01]  /*0230*/  IMAD R3, R4, UR10, RZ ;  /* 0x0000000a04037c24 */ /* 0x000fe2000f8e02ff */
[----:B------:R-:W-:-:S12]  /*0240*/  UIADD3 UR11, UPT, UPT, -UR4, URZ, URZ ;  /* 0x000000ff040b7290 */ /* 0x000fd8000fffe1ff */
.L_x_454:
[----:B------:R-:W0:Y:S08]  /*0250*/  LDC.64 R10, c[0x0][0x390] ;  /* 0x0000e400ff0a7b82 */ /* 0x000e300000000a00 */
[----:B------:R-:W1:Y:S01]  /*0260*/  LDC.64 R18, c[0x0][0x388] ;  /* 0x0000e200ff127b82 */ /* 0x000e620000000a00 */
[----:B0-----:R-:W-:-:S05]  /*0270*/  IMAD.WIDE R10, R6, 0x4, R10 ;  /* 0x00000004060a7825 */ /* 0x001fca00078e020a */
[----:B------:R-:W2:Y:S01]  /*0280*/  LDG.E R23, desc[UR12][R10.64] ;  /* 0x0000000c0a177981 */ /* 0x000ea2000c1e1900 */
[----:B-1----:R-:W-:-:S04]  /*0290*/  IMAD.WIDE R18, R6, 0x4, R18 ;  /* 0x0000000406127825 */ /* 0x002fc800078e0212 */
[C---:B------:R-:W-:Y:S01]  /*02a0*/  IMAD.WIDE R28, R5.reuse, 0x4, R10 ;  /* 0x00000004051c7825 */ /* 0x040fe200078e020a */
[----:B------:R-:W2:Y:S03]  /*02b0*/  LDG.E R21, desc[UR12][R18.64] ;  /* 0x0000000c12157981 */ /* 0x000ea6000c1e1900 */
[C---:B------:R-:W-:Y:S01]  /*02c0*/  IMAD.WIDE R26, R5.reuse, 0x4, R18 ;  /* 0x00000004051a7825 */ /* 0x040fe200078e0212 */
[----:B------:R-:W3:Y:S04]  /*02d0*/  LDG.E R9, desc[UR12][R28.64] ;  /* 0x0000000c1c097981 */ /* 0x000ee8000c1e1900 */
[----:B------:R0:W3:Y:S01]  /*02e0*/  LDG.E R24, desc[UR12][R26.64] ;  /* 0x0000000c1a187981 */ /* 0x0000e2000c1e1900 */
[----:B------:R-:W-:-:S05]  /*02f0*/  IMAD.WIDE R14, R5, 0x4, R28 ;  /* 0x00000004050e7825 */ /* 0x000fca00078e021c */
[----:B------:R1:W4:Y:S01]  /*0300*/  LDG.E R16, desc[UR12][R14.64] ;  /* 0x0000000c0e107981 */ /* 0x000322000c1e1900 */
[----:B0-----:R-:W-:-:S05]  /*0310*/  IMAD.WIDE R26, R5, 0x4, R26 ;  /* 0x00000004051a7825 */ /* 0x001fca00078e021a */
[----:B------:R0:W4:Y:S01]  /*0320*/  LDG.E R17, desc[UR12][R26.64] ;  /* 0x0000000c1a117981 */ /* 0x000122000c1e1900 */
[----:B-1----:R-:W-:-:S04]  /*0330*/  IMAD.WIDE R14, R5, 0x4, R14 ;  /* 0x00000004050e7825 */ /* 0x002fc800078e020e */
[C---:B------:R-:W-:Y:S01]  /*0340*/  IMAD.WIDE R12, R5.reuse, 0x4, R26 ;  /* 0x00000004050c7825 */ /* 0x040fe200078e021a */
[----:B------:R-:W5:Y:S04]  /*0350*/  LDG.E R22, desc[UR12][R14.64] ;  /* 0x0000000c0e167981 */ /* 0x000f68000c1e1900 */
[----:B------:R-:W5:Y:S01]  /*0360*/  LDG.E R19, desc[UR12][R12.64] ;  /* 0x0000000c0c137981 */ /* 0x000f62000c1e1900 */
[----:B------:R-:W-:-:S04]  /*0370*/  IMAD.WIDE R10, R5, 0x4, R14 ;  /* 0x00000004050a7825 */ /* 0x000fc800078e020e */
[C---:B------:R-:W-:Y:S01]  /*0380*/  IMAD.WIDE R28, R5.reuse, 0x4, R12 ;  /* 0x00000004051c7825 */ /* 0x040fe200078e020c */
[----:B------:R1:W5:Y:S04]  /*0390*/  LDG.E R18, desc[UR12][R10.64] ;  /* 0x0000000c0a127981 */ /* 0x000368000c1e1900 */
[----:B------:R-:W5:Y:S01]  /*03a0*/  LDG.E R13, desc[UR12][R28.64] ;  /* 0x0000000c1c0d7981 */ /* 0x000f62000c1e1900 */
[----:B0-----:R-:W-:-:S04]  /*03b0*/  IMAD.WIDE R26, R5, 0x4, R28 ;  /* 0x00000004051a7825 */ /* 0x001fc800078e021c */
[C---:B-1----:R-:W-:Y:S01]  /*03c0*/  IMAD.WIDE R10, R5.reuse, 0x4, R10 ;  /* 0x00000004050a7825 */ /* 0x042fe200078e020a */
[----:B------:R0:W5:Y:S03]  /*03d0*/  LDG.E R29, desc[UR12][R26.64] ;  /* 0x0000000c1a1d7981 */ /* 0x000166000c1e1900 */
[C---:B------:R-:W-:Y:S01]  /*03e0*/  IMAD.WIDE R14, R5.reuse, 0x4, R10 ;  /* 0x00000004050e7825 */ /* 0x040fe200078e020a */
[----:B------:R-:W5:Y:S04]  /*03f0*/  LDG.E R20, desc[UR12][R10.64] ;  /* 0x0000000c0a147981 */ /* 0x000f68000c1e1900 */
[----:B------:R1:W5:Y:S01]  /*0400*/  LDG.E R7, desc[UR12][R14.64] ;  /* 0x0000000c0e077981 */ /* 0x000362000c1e1900 */
[----:B0-----:R-:W-:-:S05]  /*0410*/  IMAD.WIDE R26, R5, 0x4, R26 ;  /* 0x00000004051a7825 */ /* 0x001fca00078e021a */
[----:B------:R-:W5:Y:S01]  /*0420*/  LDG.E R12, desc[UR12][R26.64] ;  /* 0x0000000c1a0c7981 */ /* 0x000f62000c1e1900 */
[----:B-1----:R-:W-:-:S05]  /*0430*/  IMAD.WIDE R14, R5, 0x4, R14 ;  /* 0x00000004050e7825 */ /* 0x002fca00078e020e */
[----:B------:R0:W5:Y:S01]  /*0440*/  LDG.E R28, desc[UR12][R14.64] ;  /* 0x0000000c0e1c7981 */ /* 0x000162000c1e1900 */
[----:B--2---:R-:W-:-:S04]  /*0450*/  FFMA R8, R23, R21, R8 ;  /* 0x0000001517087223 */ /* 0x004fc80000000008 */
[----:B---3--:R-:W-:Y:S01]  /*0460*/  FFMA R21, R9, R24, R8 ;  /* 0x0000001809157223 */ /* 0x008fe20000000008 */
[----:B------:R-:W-:-:S04]  /*0470*/  IMAD.WIDE R24, R5, 0x4, R14 ;  /* 0x0000000405187825 */ /* 0x000fc800078e020e */
[----:B------:R-:W-:-:S04]  /*0480*/  IMAD.WIDE R8, R5, 0x4, R26 ;  /* 0x0000000405087825 */ /* 0x000fc800078e021a */
[C---:B------:R-:W-:Y:S01]  /*0490*/  IMAD.WIDE R10, R5.reuse, 0x4, R24 ;  /* 0x00000004050a7825 */ /* 0x040fe200078e0218 */
[----:B------:R-:W2:Y:S04]  /*04a0*/  LDG.E R27, desc[UR12][R8.64] ;  /* 0x0000000c081b7981 */ /* 0x000ea8000c1e1900 */
[----:B------:R1:W3:Y:S01]  /*04b0*/  LDG.E R23, desc[UR12][R10.64] ;  /* 0x0000000c0a177981 */ /* 0x0002e2000c1e1900 */
[----:B----4-:R-:W-:Y:S01]  /*04c0*/  FFMA R21, R16, R17, R21 ;  /* 0x0000001110157223 */ /* 0x010fe20000000015 */
[C---:B------:R-:W-:Y:S02]  /*04d0*/  IMAD.WIDE R16, R5.reuse, 0x4, R8 ;  /* 0x0000000405107825 */ /* 0x040fe400078e0208 */
[----:B------:R-:W4:Y:S02]  /*04e0*/  LDG.E R25, desc[UR12][R24.64] ;  /* 0x0000000c18197981 */ /* 0x000f24000c1e1900 */
[----:B0-----:R-:W-:-:S02]  /*04f0*/  IMAD.WIDE R14, R5, 0x4, R10 ;  /* 0x00000004050e7825 */ /* 0x001fc400078e020a */
[----:B------:R-:W4:Y:S02]  /*0500*/  LDG.E R26, desc[UR12][R16.64] ;  /* 0x0000000c101a7981 */ /* 0x000f24000c1e1900 */
[----:B-1----:R-:W-:-:S04]  /*0510*/  IMAD.WIDE R10, R5, 0x4, R16 ;  /* 0x00000004050a7825 */ /* 0x002fc800078e0210 */
[----:B-----5:R-:W-:Y:S02]  /*0520*/  FFMA R19, R22, R19, R21 ;  /* 0x0000001316137223 */ /* 0x020fe40000000015 */
[----:B------:R0:W5:Y:S01]  /*0530*/  LDG.E R21, desc[UR12][R14.64] ;  /* 0x0000000c0e157981 */ /* 0x000162000c1e1900 */
[----:B------:R-:W-:-:S03]  /*0540*/  IMAD.WIDE R8, R5, 0x4, R10 ;  /* 0x0000000405087825 */ /* 0x000fc600078e020a */
[----:B------:R-:W3:Y:S01]  /*0550*/  LDG.E R24, desc[UR12][R10.64] ;  /* 0x0000000c0a187981 */ /* 0x000ee2000c1e1900 */
[----:B0-----:R-:W-:-:S04]  /*0560*/  IMAD.WIDE R14, R5, 0x4, R14 ;  /* 0x00000004050e7825 */ /* 0x001fc800078e020e */
[----:B------:R-:W-:Y:S01]  /*0570*/  FFMA R22, R18, R13, R19 ;  /* 0x0000000d12167223 */ /* 0x000fe20000000013 */
[C---:B------:R-:W-:Y:S01]  /*0580*/  IMAD.WIDE R16, R5.reuse, 0x4, R8 ;  /* 0x0000000405107825 */ /* 0x040fe200078e0208 */
[----:B------:R0:W5:Y:S03]  /*0590*/  LDG.E R13, desc[UR12][R14.64] ;  /* 0x0000000c0e0d7981 */ /* 0x000166000c1e1900 */
[----:B------:R-:W-:-:S04]  /*05a0*/  IMAD.WIDE R18, R5, 0x4, R14 ;  /* 0x0000000405127825 */ /* 0x000fc800078e020e */
[----:B------:R-:W-:Y:S01]  /*05b0*/  FFMA R20, R20, R29, R22 ;  /* 0x0000001d14147223 */ /* 0x000fe20000000016 */
[----:B------:R1:W5:Y:S01]  /*05c0*/  LDG.E R11, desc[UR12][R18.64] ;  /* 0x0000000c120b7981 */ /* 0x000362000c1e1900 */
[----:B0-----:R-:W-:-:S03]  /*05d0*/  IMAD.WIDE R14, R5, 0x4, R18 ;  /* 0x00000004050e7825 */ /* 0x001fc600078e0212 */
[----:B------:R-:W5:Y:S01]  /*05e0*/  LDG.E R22, desc[UR12][R8.64] ;  /* 0x0000000c08167981 */ /* 0x000f62000c1e1900 */
[----:B-1----:R-:W-:-:S04]  /*05f0*/  IMAD.WIDE R18, R5, 0x4, R16 ;  /* 0x0000000405127825 */ /* 0x002fc800078e0210 */
[----:B------:R-:W-:Y:S02]  /*0600*/  FFMA R7, R7, R12, R20 ;  /* 0x0000000c07077223 */ /* 0x000fe40000000014 */
[----:B------:R0:W5:Y:S04]  /*0610*/  LDG.E R20, desc[UR12][R16.64] ;  /* 0x0000000c10147981 */ /* 0x000168000c1e1900 */
[----:B------:R1:W5:Y:S04]  /*0620*/  LDG.E R12, desc[UR12][R18.64] ;  /* 0x0000000c120c7981 */ /* 0x000368000c1e1900 */
[----:B------:R1:W5:Y:S01]  /*0630*/  LDG.E R9, desc[UR12][R14.64] ;  /* 0x0000000c0e097981 */ /* 0x000362000c1e1900 */
[----:B0-----:R-:W-:-:S05]  /*0640*/  IMAD.WIDE R16, R5, 0x4, R18 ;  /* 0x0000000405107825 */ /* 0x001fca00078e0212 */
[----:B------:R-:W5:Y:S01]  /*0650*/  LDG.E R10, desc[UR12][R16.64] ;  /* 0x0000000c100a7981 */ /* 0x000f62000c1e1900 */
[----:B-1----:R-:W-:-:S04]  /*0660*/  IMAD.WIDE R18, R5, 0x4, R16 ;  /* 0x0000000405127825 */ /* 0x002fc800078e0210 */
[C---:B------:R-:W-:Y:S01]  /*0670*/  IMAD.WIDE R14, R5.reuse, 0x4, R14 ;  /* 0x00000004050e7825 */ /* 0x040fe200078e020e */
[----:B------:R0:W5:Y:S04]  /*0680*/  LDG.E R17, desc[UR12][R18.64] ;  /* 0x0000000c12117981 */ /* 0x000168000c1e1900 */
[----:B------:R1:W5:Y:S01]  /*0690*/  LDG.E R8, desc[UR12][R14.64] ;  /* 0x0000000c0e087981 */ /* 0x000362000c1e1900 */
[----:B0-----:R-:W-:-:S04]  /*06a0*/  IMAD.WIDE R18, R5, 0x4, R18 ;  /* 0x0000000405127825 */ /* 0x001fc800078e0212 */
[----:B-1----:R-:W-:Y:S02]  /*06b0*/  IMAD.WIDE R14, R5, 0x4, R14 ;  /* 0x00000004050e7825 */ /* 0x002fe400078e020e */
[----:B------:R-:W5:Y:S04]  /*06c0*/  LDG.E R18, desc[UR12][R18.64] ;  /* 0x0000000c12127981 */ /* 0x000f68000c1e1900 */
[----:B------:R-:W5:Y:S01]  /*06d0*/  LDG.E R29, desc[UR12][R14.64] ;  /* 0x0000000c0e1d7981 */ /* 0x000f62000c1e1900 */
[----:B------:R-:W-:-:S04]  /*06e0*/  UIADD3 UR11, UPT, UPT, UR11, 0x10, URZ ;  /* 0x000000100b0b7890 */ /* 0x000fc8000fffe0ff */
[----:B------:R-:W-:Y:S01]  /*06f0*/  UISETP.NE.AND UP1, UPT, UR11, URZ, UPT ;  /* 0x000000ff0b00728c */ /* 0x000fe2000bf25270 */
[----:B------:R-:W-:Y:S01]  /*0700*/  LEA R6, R3, R6, 0x4 ;  /* 0x0000000603067211 */ /* 0x000fe200078e20ff */
[----:B--2---:R-:W-:-:S04]  /*0710*/  FFMA R28, R28, R27, R7 ;  /* 0x0000001b1c1c7223 */ /* 0x004fc80000000007 */
[----:B----4-:R-:W-:-:S04]  /*0720*/  FFMA R26, R25, R26, R28 ;  /* 0x0000001a191a7223 */ /* 0x010fc8000000001c */
[----:B---3--:R-:W-:-:S04]  /*0730*/  FFMA R24, R23, R24, R26 ;  /* 0x0000001817187223 */ /* 0x008fc8000000001a */
[----:B-----5:R-:W-:-:S04]  /*0740*/  FFMA R22, R21, R22, R24 ;  /* 0x0000001615167223 */ /* 0x020fc80000000018 */
[----:B------:R-:W-:-:S04]  /*0750*/  FFMA R20, R13, R20, R22 ;  /* 0x000000140d147223 */ /* 0x000fc80000000016 */
[----:B------:R-:W-:-:S04]  /*0760*/  FFMA R12, R11, R12, R20 ;  /* 0x0000000c0b0c7223 */ /* 0x000fc80000000014 */
[----:B------:R-:W-:-:S04]  /*0770*/  FFMA R9, R9, R10, R12 ;  /* 0x0000000a09097223 */ /* 0x000fc8000000000c */
[----:B------:R-:W-:-:S04]  /*0780*/  FFMA R8, R8, R17, R9 ;  /* 0x0000001108087223 */ /* 0x000fc80000000009 */
[----:B------:R-:W-:Y:S01]  /*0790*/  FFMA R8, R29, R18, R8 ;  /* 0x000000121d087223 */ /* 0x000fe20000000008 */
[----:B------:R-:W-:Y:S06]  /*07a0*/  BRA.U UP1, `(.L_x_454) ;  /* 0xfffffff901a87547 */ /* 0x000fec000b83ffff */
.L_x_453:
[----:B------:R-:W-:Y:S05]  /*07b0*/  BRA.U !UP0, `(.L_x_452) ;  /* 0x0000001508d47547 */ /* 0x000fea000b800000 */
[----:B------:R-:W-:Y:S02]  /*07c0*/  UISETP.GE.U32.AND UP0, UPT, UR7, 0x8, UPT ;  /* 0x000000080700788c */ /* 0x000fe4000bf06070 */
[----:B------:R-:W-:-:S04]  /*07d0*/  ULOP3.LUT UR10, UR6, 0x7, URZ, 0xc0, !UPT ;  /* 0x00000007060a7892 */ /* 0x000fc8000f8ec0ff */
[----:B------:R-:W-:-:S03]  /*07e0*/  UISETP.NE.AND UP1, UPT, UR10, URZ, UPT ;  /* 0x000000ff0a00728c */ /* 0x000fc6000bf25270 */
[----:B------:R-:W-:Y:S08]  /*07f0*/  BRA.U !UP0, `(.L_x_455) ;  /* 0x0000000108b07547 */ /* 0x000ff0000b800000 */
[----:B------:R-:W0:Y:S01]  /*0800*/  LDC.64 R18, c[0x0][0x390] ;  /* 0x0000e400ff127b82 */ /* 0x000e220000000a00 */
[----:B------:R-:W-:-:S07]  /*0810*/  IMAD R3, R5, UR4, R0 ;  /* 0x0000000405037c24 */ /* 0x000fce000f8e0200 */
[----:B------:R-:W1:Y:S01]  /*0820*/  LDC.64 R26, c[0x0][0x388] ;  /* 0x0000e200ff1a7b82 */ /* 0x000e620000000a00 */
[----:B0-----:R-:W-:-:S05]  /*0830*/  IMAD.WIDE R18, R3, 0x4, R18 ;  /* 0x0000000403127825 */ /* 0x001fca00078e0212 */
[----:B------:R0:W2:Y:S01]  /*0840*/  LDG.E R21, desc[UR12][R18.64] ;  /* 0x0000000c12157981 */ /* 0x0000a2000c1e1900 */
[----:B------:R-:W-:-:S04]  /*0850*/  IMAD.WIDE R24, R5, 0x4, R18 ;  /* 0x0000000405187825 */ /* 0x000fc800078e0212 */
[----:B-1----:R-:W-:Y:S01]  /*0860*/  IMAD.WIDE R26, R3, 0x4, R26 ;  /* 0x00000004031a7825 */ /* 0x002fe200078e021a */
[----:B------:R-:W3:Y:S03]  /*0870*/  LDG.E R9, desc[UR12][R24.64] ;  /* 0x0000000c18097981 */ /* 0x000ee6000c1e1900 */
[----:B------:R-:W-:-:S04]  /*0880*/  IMAD.WIDE R6, R5, 0x4, R24 ;  /* 0x0000000405067825 */ /* 0x000fc800078e0218 */
[C---:B------:R-:W-:Y:S02]  /*0890*/  IMAD.WIDE R22, R5.reuse, 0x4, R26 ;  /* 0x0000000405167825 */ /* 0x040fe400078e021a */
[----:B------:R-:W2:Y:S02]  /*08a0*/  LDG.E R26, desc[UR12][R26.64] ;  /* 0x0000000c1a1a7981 */ /* 0x000ea4000c1e1900 */
[C---:B------:R-:W-:Y:S02]  /*08b0*/  IMAD.WIDE R16, R5.reuse, 0x4, R22 ;  /* 0x0000000405107825 */ /* 0x040fe400078e0216 */
[----:B------:R-:W3:Y:S02]  /*08c0*/  LDG.E R20, desc[UR12][R22.64] ;  /* 0x0000000c16147981 */ /* 0x000ee4000c1e1900 */
[C---:B------:R-:W-:Y:S02]  /*08d0*/  IMAD.WIDE R28, R5.reuse, 0x4, R6 ;  /* 0x00000004051c7825 */ /* 0x040fe400078e0206 */
[----:B------:R-:W4:Y:S02]  /*08e0*/  LDG.E R6, desc[UR12][R6.64] ;  /* 0x0000000c06067981 */ /* 0x000f24000c1e1900 */
[----:B------:R-:W-:-:S02]  /*08f0*/  IMAD.WIDE R10, R5, 0x4, R16 ;  /* 0x00000004050a7825 */ /* 0x000fc400078e0210 */
[----:B------:R-:W5:Y:S02]  /*0900*/  LDG.E R3, desc[UR12][R28.64] ;  /* 0x0000000c1c037981 */ /* 0x000f64000c1e1900 */
[----:B------:R-:W-:-:S04]  /*0910*/  IMAD.WIDE R12, R5, 0x4, R28 ;  /* 0x00000004050c7825 */ /* 0x000fc800078e021c */
[C---:B------:R-:W-:Y:S01]  /*0920*/  IMAD.WIDE R14, R5.reuse, 0x4, R10 ;  /* 0x00000004050e7825 */ /* 0x040fe200078e020a */
[----:B------:R1:W4:Y:S04]  /*0930*/  LDG.E R7, desc[UR12][R16.64] ;  /* 0x0000000c10077981 */ /* 0x000328000c1e1900 */
[----:B------:R-:W5:Y:S01]  /*0940*/  LDG.E R10, desc[UR12][R10.64] ;  /* 0x0000000c0a0a7981 */ /* 0x000f62000c1e1900 */
[----:B0-----:R-:W-:-:S03]  /*0950*/  IMAD.WIDE R18, R5, 0x4, R14 ;  /* 0x0000000405127825 */ /* 0x001fc600078e020e */
[----:B------:R-:W5:Y:S01]  /*0960*/  LDG.E R15, desc[UR12][R14.64] ;  /* 0x0000000c0e0f7981 */ /* 0x000f62000c1e1900 */
[----:B-1----:R-:W-:-:S03]  /*0970*/  IMAD.WIDE R16, R5, 0x4, R12 ;  /* 0x0000000405107825 */ /* 0x002fc600078e020c */
[----:B------:R-:W5:Y:S01]  /*0980*/  LDG.E R12, desc[UR12][R12.64] ;  /* 0x0000000c0c0c7981 */ /* 0x000f62000c1e1900 */
[----:B------:R-:W-:-:S03]  /*0990*/  IMAD.WIDE R24, R5, 0x4, R18 ;  /* 0x0000000405187825 */ /* 0x000fc600078e0212 */
[----:B------:R-:W5:Y:S01]  /*09a0*/  LDG.E R27, desc[UR12][R16.64] ;  /* 0x0000000c101b7981 */ /* 0x000f62000c1e1900 */
[----:B------:R-:W-:-:S03]  /*09b0*/  IMAD.WIDE R22, R5, 0x4, R16 ;  /* 0x0000000405167825 */ /* 0x000fc600078e0210 */
[----:B------:R-:W5:Y:S01]  /*09c0*/  LDG.E R18, desc[UR12][R18.64] ;  /* 0x0000000c12127981 */ /* 0x000f62000c1e1900 */
[----:B------:R-:W-:-:S03]  /*09d0*/  IMAD.WIDE R28, R5, 0x4, R24 ;  /* 0x00000004051c7825 */ /* 0x000fc600078e0218 */
[----:B------:R0:W5:Y:S04]  /*09e0*/  LDG.E R11, desc[UR12][R22.64] ;  /* 0x0000000c160b7981 */ /* 0x000168000c1e1900 */
[----:B------:R-:W5:Y:S04]  /*09f0*/  LDG.E R24, desc[UR12][R24.64] ;  /* 0x0000000c18187981 */ /* 0x000f68000c1e1900 */
[----:B------:R-:W5:Y:S01]  /*0a00*/  LDG.E R28, desc[UR12][R28.64] ;  /* 0x0000000c1c1c7981 */ /* 0x000f62000c1e1900 */
[----:B0-----:R-:W-:-:S06]  /*0a10*/  IMAD.WIDE R22, R5, 0x4, R22 ;  /* 0x0000000405167825 */ /* 0x001fcc00078e0216 */
[----:B------:R-:W5:Y:S01]  /*0a20*/  LDG.E R22, desc[UR12][R22.64] ;  /* 0x0000000c16167981 */ /* 0x000f62000c1e1900 */
[----:B------:R-:W-:Y:S01]  /*0a30*/  UIADD3 UR4, UPT, UPT, UR4, 0x8, URZ ;  /* 0x0000000804047890 */ /* 0x000fe2000fffe0ff */
[----:B--2---:R-:W-:-:S04]  /*0a40*/  FFMA R26, R21, R26, R8 ;  /* 0x0000001a151a7223 */ /* 0x004fc80000000008 */
[----:B---3--:R-:W-:-:S04]  /*0a50*/  FFMA R9, R9, R20, R26 ;  /* 0x0000001409097223 */ /* 0x008fc8000000001a */
[----:B----4-:R-:W-:-:S04]  /*0a60*/  FFMA R6, R6, R7, R9 ;  /* 0x0000000706067223 */ /* 0x010fc80000000009 */
[----:B-----5:R-:W-:-:S04]  /*0a70*/  FFMA R3, R3, R10, R6 ;  /* 0x0000000a03037223 */ /* 0x020fc80000000006 */
[----:B------:R-:W-:-:S04]  /*0a80*/  FFMA R12, R12, R15, R3 ;  /* 0x0000000f0c0c7223 */ /* 0x000fc80000000003 */
[----:B------:R-:W-:-:S04]  /*0a90*/  FFMA R12, R27, R18, R12 ;  /* 0x000000121b0c7223 */ /* 0x000fc8000000000c */
[----:B------:R-:W-:-:S04]  /*0aa0*/  FFMA R11, R11, R24, R12 ;  /* 0x000000180b0b7223 */ /* 0x000fc8000000000c */
[----:B------:R-:W-:-:S07]  /*0ab0*/  FFMA R8, R22, R28, R11 ;  /* 0x0000001c16087223 */ /* 0x000fce000000000b */
.L_x_455:
        /* <DEDUP_REMOVED lines=8> */
[----:B0-----:R-:W-:-:S04]  /*0b40*/  IMAD.WIDE R10, R3, 0x4, R6 ;  /* 0x00000004030a7825 */ /* 0x001fc800078e0206 */
[----:B------:R-:W-:Y:S02]  /*0b50*/  IMAD.WIDE R14, R5, 0x4, R10 ;  /* 0x00000004050e7825 */ /* 0x000fe400078e020a */
[----:B------:R-:W2:Y:S02]  /*0b60*/  LDG.E R11, desc[UR12][R10.64] ;  /* 0x0000000c0a0b7981 */ /* 0x000ea4000c1e1900 */
[----:B-1----:R-:W-:-:S04]  /*0b70*/  IMAD.WIDE R12, R3, 0x4, R12 ;  /* 0x00000004030c7825 */ /* 0x002fc800078e020c */
[C---:B------:R-:W-:Y:S02]  /*0b80*/  IMAD.WIDE R16, R5.reuse, 0x4, R12 ;  /* 0x0000000405107825 */ /* 0x040fe400078e020c */
[----:B------:R-:W2:Y:S02]  /*0b90*/  LDG.E R12, desc[UR12][R12.64] ;  /* 0x0000000c0c0c7981 */ /* 0x000ea4000c1e1900 */
[C---:B------:R-:W-:Y:S02]  /*0ba0*/  IMAD.WIDE R18, R5.reuse, 0x4, R14 ;  /* 0x0000000405127825 */ /* 0x040fe400078e020e */
[----:B------:R-:W3:Y:S02]  /*0bb0*/  LDG.E R14, desc[UR12][R14.64] ;  /* 0x0000000c0e0e7981 */ /* 0x000ee4000c1e1900 */
[C---:B------:R-:W-:Y:S02]  /*0bc0*/  IMAD.WIDE R6, R5.reuse, 0x4, R16 ;  /* 0x0000000405067825 */ /* 0x040fe400078e0210 */
[----:B------:R-:W3:Y:S02]  /*0bd0*/  LDG.E R16, desc[UR12][R16.64] ;  /* 0x0000000c10107981 */ /* 0x000ee4000c1e1900 */
[----:B------:R-:W-:-:S02]  /*0be0*/  IMAD.WIDE R20, R5, 0x4, R18 ;  /* 0x0000000405147825 */ /* 0x000fc400078e0212 */
[----:B------:R-:W4:Y:S02]  /*0bf0*/  LDG.E R24, desc[UR12][R18.64] ;  /* 0x0000000c12187981 */ /* 0x000f24000c1e1900 */
[----:B------:R-:W-:Y:S02]  /*0c00*/  IMAD.WIDE R22, R5, 0x4, R6 ;  /* 0x0000000405167825 */ /* 0x000fe400078e0206 */
[----:B------:R-:W4:Y:S04]  /*0c10*/  LDG.E R6, desc[UR12][R6.64] ;  /* 0x0000000c06067981 */ /* 0x000f28000c1e1900 */
[----:B------:R-:W5:Y:S04]  /*0c20*/  LDG.E R20, desc[UR12][R20.64] ;  /* 0x0000000c14147981 */ /* 0x000f68000c1e1900 */
[----:B------:R-:W5:Y:S01]  /*0c30*/  LDG.E R22, desc[UR12][R22.64] ;  /* 0x0000000c16167981 */ /* 0x000f62000c1e1900 */
[----:B------:R-:W-:Y:S01]  /*0c40*/  UIADD3 UR4, UPT, UPT, UR4, 0x4, URZ ;  /* 0x0000000404047890 */ /* 0x000fe2000fffe0ff */
[----:B--2---:R-:W-:-:S04]  /*0c50*/  FFMA R11, R11, R12, R8 ;  /* 0x0000000c0b0b7223 */ /* 0x004fc80000000008 */
[----:B---3--:R-:W-:-:S04]  /*0c60*/  FFMA R11, R14, R16, R11 ;  /* 0x000000100e0b7223 */ /* 0x008fc8000000000b */
[----:B----4-:R-:W-:-:S04]  /*0c70*/  FFMA R11, R24, R6, R11 ;  /* 0x00000006180b7223 */ /* 0x010fc8000000000b */
[----:B-----5:R-:W-:-:S07]  /*0c80*/  FFMA R8, R20, R22, R11 ;  /* 0x0000001614087223 */ /* 0x020fce000000000b */
.L_x_456:
[----:B------:R-:W-:Y:S05]  /*0c90*/  BRA.U !UP1, `(.L_x_452) ;  /* 0x00000011099c7547 */ /* 0x000fea000b800000 */
[----:B------:R-:W0:Y:S01]  /*0ca0*/  LDC.64 R6, c[0x0][0x390] ;  /* 0x0000e400ff067b82 */ /* 0x000e220000000a00 */
[----:B------:R-:W-:-:S06]  /*0cb0*/  UIMAD UR8, UR8, UR9, URZ ;  /* 0x00000009080872a4 */ /* 0x000fcc000f8e02ff */
[----:B------:R-:W-:Y:S01]  /*0cc0*/  IMAD R12, R4, UR8, RZ ;  /* 0x00000008040c7c24 */ /* 0x000fe2000f8e02ff */
[----:B------:R-:W1:Y:S03]  /*0cd0*/  LDC.64 R10, c[0x0][0x388] ;  /* 0x0000e200ff0a7b82 */ /* 0x000e660000000a00 */
[----:B------:R-:W-:-:S05]  /*0ce0*/  IMAD R2, R12, UR4, R2 ;  /* 0x000000040c027c24 */ /* 0x000fca000f8e0202 */
[----:B------:R-:W-:-:S05]  /*0cf0*/  IADD3 R9, PT, PT, R2, UR5, RZ ;  /* 0x0000000502097c10 */ /* 0x000fca000fffe0ff */
[----:B0-----:R-:W-:-:S06]  /*0d00*/  IMAD.WIDE R2, R9, 0x4, R6 ;  /* 0x0000000409027825 */ /* 0x001fcc00078e0206 */
[----:B------:R-:W2:Y:S01]  /*0d10*/  LDG.E R3, desc[UR12][R2.64] ;  /* 0x0000000c02037981 */ /* 0x000ea2000c1e1900 */
[----:B-1----:R-:W-:-:S06]  /*0d20*/  IMAD.WIDE R4, R9, 0x4, R10 ;  /* 0x0000000409047825 */ /* 0x002fcc00078e020a */
[----:B------:R-:W2:Y:S01]  /*0d30*/  LDG.E R4, desc[UR12][R4.64] ;  /* 0x0000000c04047981 */ /* 0x000ea2000c1e1900 */
[----:B------:R-:W-:-:S04]  /*0d40*/  UIADD3 UR4, UPT, UPT, -UR6, 0x1, URZ ;  /* 0x0000000106047890 */ /* 0x000fc8000fffe1ff */
[----:B------:R-:W-:Y:S01]  /*0d50*/  UISETP.NE.AND UP0, UPT, UR4, URZ, UPT ;  /* 0x000000ff0400728c */ /* 0x000fe2000bf05270 */
[----:B--2---:R-:W-:-:S08]  /*0d60*/  FFMA R8, R3, R4, R8 ;  /* 0x0000000403087223 */ /* 0x004fd00000000008 */
[----:B------:R-:W-:Y:S05]  /*0d70*/  BRA.U !UP0, `(.L_x_452) ;  /* 0x0000001108647547 */ /* 0x000fea000b800000 */
[----:B------:R-:W-:-:S07]  /*0d80*/  IADD3 R9, PT, PT, R12, R9, RZ ;  /* 0x000000090c097210 */ /* 0x000fce0007ffe0ff */
.L_x_457:
[----:B------:R-:W-:-:S04]  /*0d90*/  IMAD.WIDE R2, R9, 0x4, R6 ;  /* 0x0000000409027825 */ /* 0x000fc800078e0206 */
[----:B------:R-:W-:Y:S02]  /*0da0*/  IMAD.WIDE R4, R9, 0x4, R10 ;  /* 0x0000000409047825 */ /* 0x000fe400078e020a */
[----:B------:R-:W2:Y:S04]  /*0db0*/  LDG.E R3, desc[UR12][R2.64] ;  /* 0x0000000c02037981 */ /* 0x000ea8000c1e1900 */
[----:B------:R-:W2:Y:S01]  /*0dc0*/  LDG.E R4, desc[UR12][R4.64] ;  /* 0x0000000c04047981 */ /* 0x000ea2000c1e1900 */
[----:B------:R-:W-:Y:S01]  /*0dd0*/  UIADD3 UR4, UPT, UPT, UR4, 0x1, URZ ;  /* 0x0000000104047890 */ /* 0x000fe2000fffe0ff */
[----:B------:R-:W-:-:S03]  /*0de0*/  IADD3 R9, PT, PT, R12, R9, RZ ;  /* 0x000000090c097210 */ /* 0x000fc60007ffe0ff */
[----:B------:R-:W-:Y:S01]  /*0df0*/  UISETP.NE.AND UP0, UPT, UR4, URZ, UPT ;  /* 0x000000ff0400728c */ /* 0x000fe2000bf05270 */
[----:B--2---:R-:W-:-:S08]  /*0e00*/  FFMA R8, R3, R4, R8 ;  /* 0x0000000403087223 */ /* 0x004fd00000000008 */
[----:B------:R-:W-:Y:S05]  /*0e10*/  BRA.U UP0, `(.L_x_457) ;  /* 0xfffffffd00dc7547 */ /* 0x000fea000b83ffff */
[----:B------:R-:W-:Y:S05]  /*0e20*/  BRA `(.L_x_452) ;  /* 0x0000001000387947 */ /* 0x000fea0003800000 */
.L_x_451:
[----:B------:R-:W0:Y:S01]  /*0e30*/  LDC R7, c[0x0][0x3a8] ;  /* 0x0000ea00ff077b82 */ /* 0x000e220000000800 */
[----:B------:R-:W-:Y:S01]  /*0e40*/  IABS R12, R0 ;  /* 0x00000000000c7213 */ /* 0x000fe20000000000 */
[----:B------:R-:W1:Y:S06]  /*0e50*/  LDCU UR8, c[0x0][0x3a4] ;  /* 0x00007480ff0877ac */ /* 0x000e6c0008000800 */
[----:B------:R-:W2:Y:S01]  /*0e60*/  LDC R2, c[0x0][0x3ac] ;  /* 0x0000eb00ff027b82 */ /* 0x000ea20000000800 */
[----:B-1----:R-:W-:Y:S01]  /*0e70*/  UISETP.GE.AND UP0, UPT, UR8, 0x1, UPT ;  /* 0x000000010800788c */ /* 0x002fe2000bf06270 */
[----:B0-----:R-:W-:-:S04]  /*0e80*/  IABS R11, R7 ;  /* 0x00000007000b7213 */ /* 0x001fc80000000000 */
[----:B------:R-:W0:Y:S01]  /*0e90*/  I2F.RP R9, R11 ;  /* 0x0000000b00097306 */ /* 0x000e220000209400 */
[-C--:B--2---:R-:W-:Y:S01]  /*0ea0*/  IABS R10, R2.reuse ;  /* 0x00000002000a7213 */ /* 0x084fe20000000000 */
[----:B------:R-:W-:-:S06]  /*0eb0*/  IMAD R3, R7, R2, RZ ;  /* 0x0000000207037224 */ /* 0x000fcc00078e02ff */
[----:B0-----:R-:W0:Y:S02]  /*0ec0*/  MUFU.RCP R9, R9 ;  /* 0x0000000900097308 */ /* 0x001e240000001000 */
[----:B0-----:R-:W-:Y:S02]  /*0ed0*/  IADD3 R4, PT, PT, R9, 0xffffffe, RZ ;  /* 0x0ffffffe09047810 */ /* 0x001fe40007ffe0ff */
[----:B------:R-:W-:-:S04]  /*0ee0*/  IABS R9, R3 ;  /* 0x0000000300097213 */ /* 0x000fc80000000000 */
[----:B------:R0:W1:Y:S08]  /*0ef0*/  F2I.FTZ.U32.TRUNC.NTZ R5, R4 ;  /* 0x0000000400057305 */ /* 0x000070000021f000 */
[----:B------:R-:W2:Y:S01]  /*0f00*/  I2F.RP R15, R9 ;  /* 0x00000009000f7306 */ /* 0x000ea20000209400 */
[----:B0-----:R-:W-:Y:S02]  /*0f10*/  MOV R4, RZ ;  /* 0x000000ff00047202 */ /* 0x001fe40000000f00 */
[----:B-1----:R-:W-:-:S05]  /*0f20*/  IADD3 R6, PT, PT, RZ, -R5, RZ ;  /* 0x80000005ff067210 */ /* 0x002fca0007ffe0ff */
[----:B------:R-:W-:Y:S01]  /*0f30*/  IMAD R13, R6, R11, RZ ;  /* 0x0000000b060d7224 */ /* 0x000fe200078e02ff */
[----:B------:R-:W-:Y:S01]  /*0f40*/  MOV R6, R10 ;  /* 0x0000000a00067202 */ /* 0x000fe20000000f00 */
[----:B--2---:R-:W0:Y:S02]  /*0f50*/  MUFU.RCP R15, R15 ;  /* 0x0000000f000f7308 */ /* 0x004e240000001000 */
[----:B------:R-:W-:-:S06]  /*0f60*/  IMAD.HI.U32 R5, R5, R13, R4 ;  /* 0x0000000d05057227 */ /* 0x000fcc00078e0004 */
[----:B------:R-:W-:Y:S01]  /*0f70*/  IMAD.HI.U32 R13, R5, R12, RZ ;  /* 0x0000000c050d7227 */ /* 0x000fe200078e00ff */
[----:B------:R-:W1:Y:S04]  /*0f80*/  I2F.RP R14, R6 ;  /* 0x00000006000e7306 */ /* 0x000e680000209400 */
[----:B------:R-:W-:-:S05]  /*0f90*/  IADD3 R4, PT, PT, -R13, RZ, RZ ;  /* 0x000000ff0d047210 */ /* 0x000fca0007ffe1ff */
[----:B------:R-:W-:Y:S01]  /*0fa0*/  IMAD R4, R11, R4, R12 ;  /* 0x000000040b047224 */ /* 0x000fe200078e020c */
[----:B0-----:R-:W-:-:S04]  /*0fb0*/  IADD3 R10, PT, PT, R15, 0xffffffe, RZ ;  /* 0x0ffffffe0f0a7810 */ /* 0x001fc80007ffe0ff */
[----:B------:R-:W-:Y:S01]  /*0fc0*/  ISETP.GT.U32.AND P1, PT, R11, R4, PT ;  /* 0x000000040b00720c */ /* 0x000fe20003f24070 */
[----:B-1----:R-:W0:-:S12]  /*0fd0*/  MUFU.RCP R14, R14 ;  /* 0x0000000e000e7308 */ /* 0x002e180000001000 */
[-C--:B------:R-:W-:Y:S02]  /*0fe0*/  @!P1 IADD3 R4, PT, PT, R4, -R11.reuse, RZ ;  /* 0x8000000b04049210 */ /* 0x080fe40007ffe0ff */
[----:B------:R-:W-:Y:S02]  /*0ff0*/  @!P1 IADD3 R13, PT, PT, R13, 0x1, RZ ;  /* 0x000000010d0d9810 */ /* 0x000fe40007ffe0ff */
[----:B------:R-:W-:Y:S02]  /*1000*/  ISETP.GE.U32.AND P0, PT, R4, R11, PT ;  /* 0x0000000b0400720c */ /* 0x000fe40003f06070 */
[----:B0-----:R-:W-:Y:S01]  /*1010*/  IADD3 R5, PT, PT, R14, 0xffffffe, RZ ;  /* 0x0ffffffe0e057810 */ /* 0x001fe20007ffe0ff */
[----:B------:R-:W0:Y:S01]  /*1020*/  F2I.FTZ.U32.TRUNC.NTZ R11, R10 ;  /* 0x0000000a000b7305 */ /* 0x000e22000021f000 */
[----:B------:R-:W-:Y:S02]  /*1030*/  LOP3.LUT R4, R0, R7, RZ, 0x3c, !PT ;  /* 0x0000000700047212 */ /* 0x000fe400078e3cff */
[----:B------:R-:W-:-:S02]  /*1040*/  ISETP.NE.AND P1, PT, R7, RZ, PT ;  /* 0x000000ff0700720c */ /* 0x000fc40003f25270 */
[----:B------:R-:W-:Y:S02]  /*1050*/  ISETP.GE.AND P2, PT, R4, RZ, PT ;  /* 0x000000ff0400720c */ /* 0x000fe40003f46270 */
[----:B------:R-:W-:Y:S01]  /*1060*/  MOV R4, RZ ;  /* 0x000000ff00047202 */ /* 0x000fe20000000f00 */
[----:B------:R-:W1:Y:S02]  /*1070*/  F2I.FTZ.U32.TRUNC.NTZ R5, R5 ;  /* 0x0000000500057305 */ /* 0x000e64000021f000 */
[----:B------:R-:W-:Y:S02]  /*1080*/  @P0 IADD3 R13, PT, PT, R13, 0x1, RZ ;  /* 0x000000010d0d0810 */ /* 0x000fe40007ffe0ff */
[----:B0-----:R-:W-:-:S06]  /*1090*/  IADD3 R14, PT, PT, RZ, -R11, RZ ;  /* 0x8000000bff0e7210 */ /* 0x001fcc0007ffe0ff */
[----:B------:R-:W-:Y:S02]  /*10a0*/  @!P2 IADD3 R13, PT, PT, -R13, RZ, RZ ;  /* 0x000000ff0d0da210 */ /* 0x000fe40007ffe1ff */
[----:B------:R-:W-:Y:S02]  /*10b0*/  @!P1 LOP3.LUT R13, RZ, R7, RZ, 0x33, !PT ;  /* 0x00000007ff0d9212 */ /* 0x000fe400078e33ff */
[----:B------:R-:W-:Y:S02]  /*10c0*/  ISETP.GE.AND P2, PT, R0, RZ, PT ;  /* 0x000000ff0000720c */ /* 0x000fe40003f46270 */
[----:B-1----:R-:W-:Y:S02]  /*10d0*/  IADD3 R15, PT, PT, RZ, -R5, RZ ;  /* 0x80000005ff0f7210 */ /* 0x002fe40007ffe0ff */
[----:B------:R-:W-:Y:S02]  /*10e0*/  IABS R10, R13 ;  /* 0x0000000d000a7213 */ /* 0x000fe40000000000 */
[----:B------:R-:W-:Y:S01]  /*10f0*/  LOP3.LUT R13, R13, R2, RZ, 0x3c, !PT ;  /* 0x000000020d0d7212 */ /* 0x000fe200078e3cff */
[----:B------:R-:W-:-:S03]  /*1100*/  IMAD R15, R15, R6, RZ ;  /* 0x000000060f0f7224 */ /* 0x000fc600078e02ff */
[----:B------:R-:W-:Y:S01]  /*1110*/  ISETP.GE.AND P1, PT, R13, RZ, PT ;  /* 0x000000ff0d00720c */ /* 0x000fe20003f26270 */
[----:B------:R-:W-:Y:S01]  /*1120*/  IMAD.HI.U32 R4, R5, R15, R4 ;  /* 0x0000000f05047227 */ /* 0x000fe200078e0004 */
[----:B------:R-:W-:Y:S02]  /*1130*/  MOV R15, R10 ;  /* 0x0000000a000f7202 */ /* 0x000fe40000000f00 */
[----:B------:R-:W-:Y:S01]  /*1140*/  MOV R10, RZ ;  /* 0x000000ff000a7202 */ /* 0x000fe20000000f00 */
[----:B------:R-:W-:Y:S01]  /*1150*/  IMAD R5, R14, R9, RZ ;  /* 0x000000090e057224 */ /* 0x000fe200078e02ff */
[----:B------:R-:W-:-:S03]  /*1160*/  IABS R14, R3 ;  /* 0x00000003000e7213 */ /* 0x000fc60000000000 */
[----:B------:R-:W-:Y:S01]  /*1170*/  IMAD.HI.U32 R11, R11, R5, R10 ;  /* 0x000000050b0b7227 */ /* 0x000fe200078e000a */
[----:B------:R-:W-:-:S03]  /*1180*/  IADD3 R14, PT, PT, RZ, -R14, RZ ;  /* 0x8000000eff0e7210 */ /* 0x000fc60007ffe0ff */
[----:B------:R-:W-:Y:S01]  /*1190*/  IMAD.HI.U32 R5, R4, R15, RZ ;  /* 0x0000000f04057227 */ /* 0x000fe200078e00ff */
[----:B------:R-:W-:-:S03]  /*11a0*/  MOV R4, R14 ;  /* 0x0000000e00047202 */ /* 0x000fc60000000f00 */
[----:B------:R-:W-:Y:S01]  /*11b0*/  IMAD.HI.U32 R11, R11, R12, RZ ;  /* 0x0000000c0b0b7227 */ /* 0x000fe200078e00ff */
[----:B------:R-:W-:-:S03]  /*11c0*/  IADD3 R10, PT, PT, -R5, RZ, RZ ;  /* 0x000000ff050a7210 */ /* 0x000fc60007ffe1ff */
[----:B------:R-:W-:Y:S02]  /*11d0*/  IMAD R4, R11, R4, R12 ;  /* 0x000000040b047224 */ /* 0x000fe400078e020c */
[----:B------:R-:W-:-:S03]  /*11e0*/  IMAD R11, R6, R10, R15 ;  /* 0x0000000a060b7224 */ /* 0x000fc600078e020f */
[----:B------:R-:W-:Y:S02]  /*11f0*/  ISETP.GT.U32.AND P0, PT, R9, R4, PT ;  /* 0x000000040900720c */ /* 0x000fe40003f04070 */
[----:B------:R-:W-:-:S11]  /*1200*/  ISETP.GT.U32.AND P3, PT, R6, R11, PT ;  /* 0x0000000b0600720c */ /* 0x000fd60003f64070 */
[----:B------:R-:W-:Y:S02]  /*1210*/  @!P0 IADD3 R4, PT, PT, R4, -R9, RZ ;  /* 0x8000000904048210 */ /* 0x000fe40007ffe0ff */
[----:B------:R-:W-:Y:S02]  /*1220*/  @!P3 IADD3 R11, PT, PT, R11, -R6, RZ ;  /* 0x800000060b0bb210 */ /* 0x000fe40007ffe0ff */
[----:B------:R-:W-:Y:S02]  /*1230*/  ISETP.GT.U32.AND P4, PT, R9, R4, PT ;  /* 0x000000040900720c */ /* 0x000fe40003f84070 */
[----:B------:R-:W-:Y:S02]  /*1240*/  ISETP.GE.U32.AND P0, PT, R11, R6, PT ;  /* 0x000000060b00720c */ /* 0x000fe40003f06070 */
[----:B------:R-:W-:Y:S02]  /*1250*/  @!P3 IADD3 R5, PT, PT, R5, 0x1, RZ ;  /* 0x000000010505b810 */ /* 0x000fe40007ffe0ff */
[----:B------:R-:W-:-:S07]  /*1260*/  ISETP.NE.AND P3, PT, R2, RZ, PT ;  /* 0x000000ff0200720c */ /* 0x000fce0003f65270 */
[----:B------:R-:W-:Y:S02]  /*1270*/  @!P4 IADD3 R4, PT, PT, R4, -R9, RZ ;  /* 0x800000090404c210 */ /* 0x000fe40007ffe0ff */
[----:B------:R-:W-:Y:S02]  /*1280*/  ISETP.NE.AND P4, PT, R3, RZ, PT ;  /* 0x000000ff0300720c */ /* 0x000fe40003f85270 */
[----:B------:R-:W-:Y:S02]  /*1290*/  @P0 IADD3 R5, PT, PT, R5, 0x1, RZ ;  /* 0x0000000105050810 */ /* 0x000fe40007ffe0ff */
[----:B------:R-:W-:Y:S02]  /*12a0*/  @!P2 IADD3 R4, PT, PT, -R4, RZ, RZ ;  /* 0x000000ff0404a210 */ /* 0x000fe40007ffe1ff */
[----:B------:R-:W-:Y:S02]  /*12b0*/  @!P1 IADD3 R5, PT, PT, -R5, RZ, RZ ;  /* 0x000000ff05059210 */ /* 0x000fe40007ffe1ff */
[----:B------:R-:W-:-:S05]  /*12c0*/  @!P3 LOP3.LUT R5, RZ, R2, RZ, 0x33, !PT ;  /* 0x00000002ff05b212 */ /* 0x000fca00078e33ff */
[----:B------:R-:W-:Y:S01]  /*12d0*/  @!P4 LOP3.LUT R4, RZ, R3, RZ, 0x33, !PT ;  /* 0x00000003ff04c212 */ /* 0x000fe200078e33ff */
[----:B------:R-:W-:Y:S06]  /*12e0*/  BRA.U !UP0, `(.L_x_452) ;  /* 0x0000000d08087547 */ /* 0x000fec000b800000 */
[----:B------:R-:W-:Y:S01]  /*12f0*/  UISETP.GE.U32.AND UP1, UPT, UR8, 0x10, UPT ;  /* 0x000000100800788c */ /* 0x000fe2000bf26070 */
[----:B------:R-:W-:Y:S01]  /*1300*/  HFMA2 R6, -RZ, RZ, 0, 0 ;  /* 0x00000000ff067431 */ /* 0x000fe200000001ff */
[----:B------:R-:W-:Y:S01]  /*1310*/  ULOP3.LUT UR4, UR8, 0xf, URZ, 0xc0, !UPT ;  /* 0x0000000f08047892 */ /* 0x000fe2000f8ec0ff */
[----:B------:R-:W-:-:S03]  /*1320*/  MOV R8, RZ ;  /* 0x000000ff00087202 */ /* 0x000fc60000000f00 */
[----:B------:R-:W-:-:S03]  /*1330*/  UISETP.NE.AND UP0, UPT, UR4, URZ, UPT ;  /* 0x000000ff0400728c */ /* 0x000fc6000bf05270 */
[----:B------:R-:W-:Y:S08]  /*1340*/  BRA.U !UP1, `(.L_x_458) ;  /* 0x0000000509747547 */ /* 0x000ff0000b800000 */
[----:B------:R-:W-:Y:S01]  /*1350*/  IMAD R2, R5, R2, RZ ;  /* 0x0000000205027224 */ /* 0x000fe200078e02ff */
[----:B------:R-:W-:Y:S01]  /*1360*/  ULOP3.LUT UR6, UR8, 0x7ffffff0, URZ, 0xc0, !UPT ;  /* 0x7ffffff008067892 */ /* 0x000fe2000f8ec0ff */
[----:B------:R-:W-:Y:S02]  /*1370*/  MOV R8, RZ ;  /* 0x000000ff00087202 */ /* 0x000fe40000000f00 */
[----:B------:R-:W-:Y:S01]  /*1380*/  IMAD R7, R2, R7, RZ ;  /* 0x0000000702077224 */ /* 0x000fe200078e02ff */
[----:B------:R-:W-:Y:S02]  /*1390*/  UIADD3 UR7, UPT, UPT, -UR6, URZ, URZ ;  /* 0x000000ff06077290 */ /* 0x000fe4000fffe1ff */
[----:B------:R-:W-:Y:S01]  /*13a0*/  MOV R6, UR6 ;  /* 0x0000000600067c02 */ /* 0x000fe20008000f00 */
[----:B------:R-:W-:-:S09]  /*13b0*/  IMAD R2, R7, UR8, R4 ;  /* 0x0000000807027c24 */ /* 0x000fd2000f8e0204 */
.L_x_459:
        /* <DEDUP_REMOVED lines=10> */
[----:B------:R-:W-:-:S04]  /*1460*/  IMAD.WIDE R14, R3, 0x4, R28 ;  /* 0x00000004030e7825 */ /* 0x000fc800078e021c */
[C---:B------:R-:W-:Y:S01]  /*1470*/  IMAD.WIDE R10, R3.reuse, 0x4, R12 ;  /* 0x00000004030a7825 */ /* 0x040fe200078e020c */
[----:B------:R-:W4:Y:S04]  /*1480*/  LDG.E R16, desc[UR12][R14.64] ;  /* 0x0000000c0e107981 */ /* 0x000f28000c1e1900 */
[----:B------:R1:W4:Y:S01]  /*1490*/  LDG.E R17, desc[UR12][R10.64] ;  /* 0x0000000c0a117981 */ /* 0x000322000c1e1900 */
[----:B0-----:R-:W-:-:S05]  /*14a0*/  IMAD.WIDE R12, R3, 0x4, R14 ;  /* 0x00000004030c7825 */ /* 0x001fca00078e020e */
[----:B------:R-:W5:Y:S01]  /*14b0*/  LDG.E R26, desc[UR12][R12.64] ;  /* 0x0000000c0c1a7981 */ /* 0x000f62000c1e1900 */
[----:B-1----:R-:W-:-:S05]  /*14c0*/  IMAD.WIDE R10, R3, 0x4, R10 ;  /* 0x00000004030a7825 */ /* 0x002fca00078e020a */
[----:B------:R-:W5:Y:S01]  /*14d0*/  LDG.E R21, desc[UR12][R10.64] ;  /* 0x0000000c0a157981 */ /* 0x000f62000c1e1900 */
[----:B------:R-:W-:-:S04]  /*14e0*/  IMAD.WIDE R18, R3, 0x4, R12 ;  /* 0x0000000403127825 */ /* 0x000fc800078e020c */
[C---:B------:R-:W-:Y:S01]  /*14f0*/  IMAD.WIDE R28, R3.reuse, 0x4, R10 ;  /* 0x00000004031c7825 */ /* 0x040fe200078e020a */
[----:B------:R0:W5:Y:S04]  /*1500*/  LDG.E R22, desc[UR12][R18.64] ;  /* 0x0000000c12167981 */ /* 0x000168000c1e1900 */
[----:B------:R-:W5:Y:S01]  /*1510*/  LDG.E R13, desc[UR12][R28.64] ;  /* 0x0000000c1c0d7981 */ /* 0x000f62000c1e1900 */
[----:B------:R-:W-:-:S04]  /*1520*/  IMAD.WIDE R14, R3, 0x4, R28 ;  /* 0x00000004030e7825 */ /* 0x000fc800078e021c */
[C---:B0-----:R-:W-:Y:S01]  /*1530*/  IMAD.WIDE R18, R3.reuse, 0x4, R18 ;  /* 0x0000000403127825 */ /* 0x041fe200078e0212 */
[----:B------:R0:W5:Y:S03]  /*1540*/  LDG.E R29, desc[UR12][R14.64] ;  /* 0x0000000c0e1d7981 */ /* 0x000166000c1e1900 */
[C---:B------:R-:W-:Y:S01]  /*1550*/  IMAD.WIDE R10, R3.reuse, 0x4, R18 ;  /* 0x00000004030a7825 */ /* 0x040fe200078e0212 */
[----:B------:R-:W5:Y:S04]  /*1560*/  LDG.E R20, desc[UR12][R18.64] ;  /* 0x0000000c12147981 */ /* 0x000f68000c1e1900 */
[----:B------:R1:W5:Y:S01]  /*1570*/  LDG.E R7, desc[UR12][R10.64] ;  /* 0x0000000c0a077981 */ /* 0x000362000c1e1900 */
[----:B0-----:R-:W-:-:S05]  /*1580*/  IMAD.WIDE R14, R3, 0x4, R14 ;  /* 0x00000004030e7825 */ /* 0x001fca00078e020e */
[----:B------:R0:W5:Y:S01]  /*1590*/  LDG.E R12, desc[UR12][R14.64] ;  /* 0x0000000c0e0c7981 */ /* 0x000162000c1e1900 */
[----:B-1----:R-:W-:-:S05]  /*15a0*/  IMAD.WIDE R10, R3, 0x4, R10 ;  /* 0x00000004030a7825 */ /* 0x002fca00078e020a */
[----:B------:R1:W5:Y:S01]  /*15b0*/  LDG.E R28, desc[UR12][R10.64] ;  /* 0x0000000c0a1c7981 */ /* 0x000362000c1e1900 */
[----:B--2---:R-:W-:-:S04]  /*15c0*/  FFMA R8, R25, R23, R8 ;  /* 0x0000001719087223 */ /* 0x004fc80000000008 */
[----:B---3--:R-:W-:Y:S01]  /*15d0*/  FFMA R23, R9, R24, R8 ;  /* 0x0000001809177223 */ /* 0x008fe20000000008 */
[----:B------:R-:W-:-:S04]  /*15e0*/  IMAD.WIDE R24, R3, 0x4, R10 ;  /* 0x0000000403187825 */ /* 0x000fc800078e020a */
[----:B------:R-:W-:-:S04]  /*15f0*/  IMAD.WIDE R8, R3, 0x4, R14 ;  /* 0x0000000403087825 */ /* 0x000fc800078e020e */
[----:B------:R-:W-:-:S04]  /*1600*/  IMAD.WIDE R18, R3, 0x4, R24 ;  /* 0x0000000403127825 */ /* 0x000fc800078e0218 */
[----:B----4-:R-:W-:Y:S01]  /*1610*/  FFMA R27, R16, R17, R23 ;  /* 0x00000011101b7223 */ /* 0x010fe20000000017 */
[----:B------:R-:W2:Y:S01]  /*1620*/  LDG.E R25, desc[UR12][R24.64] ;  /* 0x0000000c18197981 */ /* 0x000ea2000c1e1900 */
[----:B------:R-:W-:-:S03]  /*1630*/  IMAD.WIDE R16, R3, 0x4, R8 ;  /* 0x0000000403107825 */ /* 0x000fc600078e0208 */
[----:B------:R-:W3:Y:S01]  /*1640*/  LDG.E R23, desc[UR12][R18.64] ;  /* 0x0000000c12177981 */ /* 0x000ee2000c1e1900 */
[----:B0-----:R-:W-:-:S04]  /*1650*/  IMAD.WIDE R14, R3, 0x4, R18 ;  /* 0x00000004030e7825 */ /* 0x001fc800078e0212 */
[----:B-1----:R-:W-:-:S04]  /*1660*/  IMAD.WIDE R10, R3, 0x4, R16 ;  /* 0x00000004030a7825 */ /* 0x002fc800078e0210 */
[----:B-----5:R-:W-:Y:S01]  /*1670*/  FFMA R26, R26, R21, R27 ;  /* 0x000000151a1a7223 */ /* 0x020fe2000000001b */
[----:B------:R-:W3:Y:S04]  /*1680*/  LDG.E R24, desc[UR12][R10.64] ;  /* 0x0000000c0a187981 */ /* 0x000ee8000c1e1900 */
[----:B------:R0:W4:Y:S04]  /*1690*/  LDG.E R21, desc[UR12][R14.64] ;  /* 0x0000000c0e157981 */ /* 0x000128000c1e1900 */
[----:B------:R1:W5:Y:S01]  /*16a0*/  LDG.E R27, desc[UR12][R8.64] ;  /* 0x0000000c081b7981 */ /* 0x000362000c1e1900 */
[----:B------:R-:W-:-:S03]  /*16b0*/  FFMA R22, R22, R13, R26 ;  /* 0x0000000d16167223 */ /* 0x000fc6000000001a */
[----:B------:R1:W2:Y:S01]  /*16c0*/  LDG.E R26, desc[UR12][R16.64] ;  /* 0x0000000c101a7981 */ /* 0x0002a2000c1e1900 */
[----:B0-----:R-:W-:-:S04]  /*16d0*/  IMAD.WIDE R14, R3, 0x4, R14 ;  /* 0x00000004030e7825 */ /* 0x001fc800078e020e */
[C---:B-1----:R-:W-:Y:S01]  /*16e0*/  IMAD.WIDE R8, R3.reuse, 0x4, R10 ;  /* 0x0000000403087825 */ /* 0x042fe200078e020a */
[----:B------:R0:W4:Y:S03]  /*16f0*/  LDG.E R13, desc[UR12][R14.64] ;  /* 0x0000000c0e0d7981 */ /* 0x000126000c1e1900 */
[----:B------:R-:W-:-:S04]  /*1700*/  IMAD.WIDE R18, R3, 0x4, R14 ;  /* 0x0000000403127825 */ /* 0x000fc800078e020e */
[----:B------:R-:W-:-:S04]  /*1710*/  IMAD.WIDE R16, R3, 0x4, R8 ;  /* 0x0000000403107825 */ /* 0x000fc800078e0208 */
[----:B------:R-:W-:Y:S01]  /*1720*/  FFMA R20, R20, R29, R22 ;  /* 0x0000001d14147223 */ /* 0x000fe20000000016 */
[----:B------:R1:W4:Y:S01]  /*1730*/  LDG.E R11, desc[UR12][R18.64] ;  /* 0x0000000c120b7981 */ /* 0x000322000c1e1900 */
[----:B0-----:R-:W-:-:S03]  /*1740*/  IMAD.WIDE R14, R3, 0x4, R18 ;  /* 0x00000004030e7825 */ /* 0x001fc600078e0212 */
[----:B------:R-:W4:Y:S01]  /*1750*/  LDG.E R22, desc[UR12][R8.64] ;  /* 0x0000000c08167981 */ /* 0x000f22000c1e1900 */
[----:B------:R-:W-:-:S03]  /*1760*/  FFMA R7, R7, R12, R20 ;  /* 0x0000000c07077223 */ /* 0x000fc60000000014 */
[----:B------:R0:W4:Y:S01]  /*1770*/  LDG.E R20, desc[UR12][R16.64] ;  /* 0x0000000c10147981 */ /* 0x000122000c1e1900 */
[----:B-1----:R-:W-:-:S03]  /*1780*/  IMAD.WIDE R18, R3, 0x4, R16 ;  /* 0x0000000403127825 */ /* 0x002fc600078e0210 */
[----:B------:R1:W4:Y:S01]  /*1790*/  LDG.E R9, desc[UR12][R14.64] ;  /* 0x0000000c0e097981 */ /* 0x000322000c1e1900 */
[----:B0-----:R-:W-:-:S03]  /*17a0*/  IMAD.WIDE R16, R3, 0x4, R18 ;  /* 0x0000000403107825 */ /* 0x001fc600078e0212 */
[----:B------:R0:W4:Y:S04]  /*17b0*/  LDG.E R12, desc[UR12][R18.64] ;  /* 0x0000000c120c7981 */ /* 0x000128000c1e1900 */
[----:B------:R-:W4:Y:S01]  /*17c0*/  LDG.E R10, desc[UR12][R16.64] ;  /* 0x0000000c100a7981 */ /* 0x000f22000c1e1900 */
[----:B-1----:R-:W-:-:S04]  /*17d0*/  IMAD.WIDE R14, R3, 0x4, R14 ;  /* 0x00000004030e7825 */ /* 0x002fc800078e020e */
[C---:B0-----:R-:W-:Y:S01]  /*17e0*/  IMAD.WIDE R18, R3.reuse, 0x4, R16 ;  /* 0x0000000403127825 */ /* 0x041fe200078e0210 */
[----:B------:R0:W4:Y:S04]  /*17f0*/  LDG.E R8, desc[UR12][R14.64] ;  /* 0x0000000c0e087981 */ /* 0x000128000c1e1900 */
[----:B------:R1:W4:Y:S01]  /*1800*/  LDG.E R17, desc[UR12][R18.64] ;  /* 0x0000000c12117981 */ /* 0x000322000c1e1900 */
[----:B0-----:R-:W-:-:S04]  /*1810*/  IMAD.WIDE R14, R3, 0x4, R14 ;  /* 0x00000004030e7825 */ /* 0x001fc800078e020e */
[----:B-1----:R-:W-:Y:S01]  /*1820*/  IMAD.WIDE R18, R3, 0x4, R18 ;  /* 0x0000000403127825 */ /* 0x002fe200078e0212 */
[----:B------:R-:W4:Y:S05]  /*1830*/  LDG.E R29, desc[UR12][R14.64] ;  /* 0x0000000c0e1d7981 */ /* 0x000f2a000c1e1900 */
[----:B------:R-:W4:Y:S01]  /*1840*/  LDG.E R18, desc[UR12][R18.64] ;  /* 0x0000000c12127981 */ /* 0x000f22000c1e1900 */
[----:B------:R-:W-:-:S04]  /*1850*/  UIADD3 UR7, UPT, UPT, UR7, 0x10, URZ ;  /* 0x0000001007077890 */ /* 0x000fc8000fffe0ff */
[----:B------:R-:W-:Y:S01]  /*1860*/  UISETP.NE.AND UP1, UPT, UR7, URZ, UPT ;  /* 0x000000ff0700728c */ /* 0x000fe2000bf25270 */
[----:B------:R-:W-:Y:S01]  /*1870*/  LEA R2, R3, R2, 0x4 ;  /* 0x0000000203027211 */ /* 0x000fe200078e20ff */
[----:B-----5:R-:W-:-:S04]  /*1880*/  FFMA R28, R28, R27, R7 ;  /* 0x0000001b1c1c7223 */ /* 0x020fc80000000007 */
[----:B--2---:R-:W-:-:S04]  /*1890*/  FFMA R26, R25, R26, R28 ;  /* 0x0000001a191a7223 */ /* 0x004fc8000000001c */
[----:B---3--:R-:W-:-:S04]  /*18a0*/  FFMA R24, R23, R24, R26 ;  /* 0x0000001817187223 */ /* 0x008fc8000000001a */
[----:B----4-:R-:W-:-:S04]  /*18b0*/  FFMA R22, R21, R22, R24 ;  /* 0x0000001615167223 */ /* 0x010fc80000000018 */
[----:B------:R-:W-:-:S04]  /*18c0*/  FFMA R20, R13, R20, R22 ;  /* 0x000000140d147223 */ /* 0x000fc80000000016 */
[----:B------:R-:W-:-:S04]  /*18d0*/  FFMA R12, R11, R12, R20 ;  /* 0x0000000c0b0c7223 */ /* 0x000fc80000000014 */
[----:B------:R-:W-:-:S04]  /*18e0*/  FFMA R9, R9, R10, R12 ;  /* 0x0000000a09097223 */ /* 0x000fc8000000000c */
[----:B------:R-:W-:-:S04]  /*18f0*/  FFMA R8, R8, R17, R9 ;  /* 0x0000001108087223 */ /* 0x000fc80000000009 */
[----:B------:R-:W-:Y:S01]  /*1900*/  FFMA R8, R29, R18, R8 ;  /* 0x000000121d087223 */ /* 0x000fe20000000008 */
[----:B------:R-:W-:Y:S06]  /*1910*/  BRA.U UP1, `(.L_x_459) ;  /* 0xfffffff901a87547 */ /* 0x000fec000b83ffff */
.L_x_458:
[----:B------:R-:W-:Y:S05]  /*1920*/  BRA.U !UP0, `(.L_x_452) ;  /* 0x0000000508787547 */ /* 0x000fea000b800000 */
[----:B------:R-:W-:Y:S02]  /*1930*/  UISETP.GE.U32.AND UP0, UPT, UR4, 0x8, UPT ;  /* 0x000000080400788c */ /* 0x000fe4000bf06070 */
[----:B------:R-:W-:-:S04]  /*1940*/  ULOP3.LUT UR6, UR8, 0x7, URZ, 0xc0, !UPT ;  /* 0x0000000708067892 */ /* 0x000fc8000f8ec0ff */
[----:B------:R-:W-:-:S03]  /*1950*/  UISETP.NE.AND UP1, UPT, UR6, URZ, UPT ;  /* 0x000000ff0600728c */ /* 0x000fc6000bf25270 */
[----:B------:R-:W-:Y:S08]  /*1960*/  BRA.U !UP0, `(.L_x_460) ;  /* 0x0000000108b47547 */ /* 0x000ff0000b800000 */
[----:B------:R-:W0:Y:S01]  /*1970*/  LDC.64 R10, c[0x0][0x390] ;  /* 0x0000e400ff0a7b82 */ /* 0x000e220000000a00 */
[----:B------:R-:W-:-:S04]  /*1980*/  IMAD R2, R5, UR8, R6 ;  /* 0x0000000805027c24 */ /* 0x000fc8000f8e0206 */
[----:B------:R-:W-:-:S03]  /*1990*/  IMAD R7, R3, R2, R4 ;  /* 0x0000000203077224 */ /* 0x000fc600078e0204 */
[----:B------:R-:W1:Y:S01]  /*19a0*/  LDC.64 R28, c[0x0][0x388] ;  /* 0x0000e200ff1c7b82 */ /* 0x000e620000000a00 */
[----:B0-----:R-:W-:-:S05]  /*19b0*/  IMAD.WIDE R10, R7, 0x4, R10 ;  /* 0x00000004070a7825 */ /* 0x001fca00078e020a */
[----:B------:R0:W2:Y:S01]  /*19c0*/  LDG.E R23, desc[UR12][R10.64] ;  /* 0x0000000c0a177981 */ /* 0x0000a2000c1e1900 */
[----:B------:R-:W-:-:S04]  /*19d0*/  IMAD.WIDE R24, R3, 0x4, R10 ;  /* 0x0000000403187825 */ /* 0x000fc800078e020a */
[----:B-1----:R-:W-:Y:S01]  /*19e0*/  IMAD.WIDE R28, R7, 0x4, R28 ;  /* 0x00000004071c7825 */ /* 0x002fe200078e021c */
[----:B------:R-:W3:Y:S03]  /*19f0*/  LDG.E R9, desc[UR12][R24.64] ;  /* 0x0000000c18097981 */ /* 0x000ee6000c1e1900 */
[----:B------:R-:W-:-:S04]  /*1a00*/  IMAD.WIDE R20, R3, 0x4, R24 ;  /* 0x0000000403147825 */ /* 0x000fc800078e0218 */
[C---:B------:R-:W-:Y:S01]  /*1a10*/  IMAD.WIDE R26, R3.reuse, 0x4, R28 ;  /* 0x00000004031a7825 */ /* 0x040fe200078e021c */
[----:B------:R-:W4:Y:S03]  /*1a20*/  LDG.E R2, desc[UR12][R20.64] ;  /* 0x0000000c14027981 */ /* 0x000f26000c1e1900 */
[C---:B------:R-:W-:Y:S01]  /*1a30*/  IMAD.WIDE R18, R3.reuse, 0x4, R20 ;  /* 0x0000000403127825 */ /* 0x040fe200078e0214 */
[----:B------:R-:W2:Y:S03]  /*1a40*/  LDG.E R28, desc[UR12][R28.64] ;  /* 0x0000000c1c1c7981 */ /* 0x000ea6000c1e1900 */
[C---:B------:R-:W-:Y:S01]  /*1a50*/  IMAD.WIDE R12, R3.reuse, 0x4, R26 ;  /* 0x00000004030c7825 */ /* 0x040fe200078e021a */
[----:B------:R-:W3:Y:S03]  /*1a60*/  LDG.E R22, desc[UR12][R26.64] ;  /* 0x0000000c1a167981 */ /* 0x000ee6000c1e1900 */
[C---:B------:R-:W-:Y:S01]  /*1a70*/  IMAD.WIDE R14, R3.reuse, 0x4, R18 ;  /* 0x00000004030e7825 */ /* 0x040fe200078e0212 */
[----:B------:R1:W4:Y:S03]  /*1a80*/  LDG.E R7, desc[UR12][R12.64] ;  /* 0x0000000c0c077981 */ /* 0x000326000c1e1900 */
[C---:B------:R-:W-:Y:S01]  /*1a90*/  IMAD.WIDE R16, R3.reuse, 0x4, R12 ;  /* 0x0000000403107825 */ /* 0x040fe200078e020c */
[----:B------:R-:W5:Y:S03]  /*1aa0*/  LDG.E R18, desc[UR12][R18.64] ;  /* 0x0000000c12127981 */ /* 0x000f66000c1e1900 */
[----:B0-----:R-:W-:-:S02]  /*1ab0*/  IMAD.WIDE R10, R3, 0x4, R16 ;  /* 0x00000004030a7825 */ /* 0x001fc400078e0210 */
[----:B------:R-:W5:Y:S02]  /*1ac0*/  LDG.E R17, desc[UR12][R16.64] ;  /* 0x0000000c10117981 */ /* 0x000f64000c1e1900 */
[C---:B-1----:R-:W-:Y:S02]  /*1ad0*/  IMAD.WIDE R12, R3.reuse, 0x4, R14 ;  /* 0x00000004030c7825 */ /* 0x042fe400078e020e */
[----:B------:R-:W5:Y:S02]  /*1ae0*/  LDG.E R14, desc[UR12][R14.64] ;  /* 0x0000000c0e0e7981 */ /* 0x000f64000c1e1900 */
[C---:B------:R-:W-:Y:S02]  /*1af0*/  IMAD.WIDE R20, R3.reuse, 0x4, R10 ;  /* 0x0000000403147825 */ /* 0x040fe400078e020a */
[----:B------:R-:W5:Y:S02]  /*1b00*/  LDG.E R11, desc[UR12][R10.64] ;  /* 0x0000000c0a0b7981 */ /* 0x000f64000c1e1900 */
[----:B------:R-:W-:-:S02]  /*1b10*/  IMAD.WIDE R24, R3, 0x4, R12 ;  /* 0x0000000403187825 */ /* 0x000fc400078e020c */
[----:B------:R-:W5:Y:S02]  /*1b20*/  LDG.E R29, desc[UR12][R12.64] ;  /* 0x0000000c0c1d7981 */ /* 0x000f64000c1e1900 */
[C---:B------:R-:W-:Y:S02]  /*1b30*/  IMAD.WIDE R26, R3.reuse, 0x4, R20 ;  /* 0x00000004031a7825 */ /* 0x040fe400078e0214 */
[----:B------:R-:W5:Y:S04]  /*1b40*/  LDG.E R20, desc[UR12][R20.64] ;  /* 0x0000000c14147981 */ /* 0x000f68000c1e1900 */
[----:B------:R0:W5:Y:S04]  /*1b50*/  LDG.E R10, desc[UR12][R24.64] ;  /* 0x0000000c180a7981 */ /* 0x000168000c1e1900 */
[----:B------:R1:W5:Y:S01]  /*1b60*/  LDG.E R19, desc[UR12][R26.64] ;  /* 0x0000000c1a137981 */ /* 0x000362000c1e1900 */
[----:B0-----:R-:W-:-:S04]  /*1b70*/  IMAD.WIDE R24, R3, 0x4, R24 ;  /* 0x0000000403187825 */ /* 0x001fc800078e0218 */
[----:B-1----:R-:W-:Y:S01]  /*1b80*/  IMAD.WIDE R26, R3, 0x4, R26 ;  /* 0x00000004031a7825 */ /* 0x002fe200078e021a */
[----:B------:R-:W5:Y:S04]  /*1b90*/  LDG.E R16, desc[UR12][R24.64] ;  /* 0x0000000c18107981 */ /* 0x000f68000c1e1900 */
[----:B------:R-:W5:Y:S01]  /*1ba0*/  LDG.E R15, desc[UR12][R26.64] ;  /* 0x0000000c1a0f7981 */ /* 0x000f62000c1e1900 */
[----:B------:R-:W-:Y:S01]  /*1bb0*/  IADD3 R6, PT, PT, R6, 0x8, RZ ;  /* 0x0000000806067810 */ /* 0x000fe20007ffe0ff */
        /* <DEDUP_REMOVED lines=8> */
.L_x_460:
        /* <DEDUP_REMOVED lines=25> */
[----:B------:R-:W-:Y:S01]  /*1dd0*/  IADD3 R6, PT, PT, R6, 0x4, RZ ;  /* 0x0000000406067810 */ /* 0x000fe20007ffe0ff */
[----:B--2---:R-:W-:-:S04]  /*1de0*/  FFMA R21, R21, R22, R8 ;  /* 0x0000001615157223 */ /* 0x004fc80000000008 */
[----:B---3--:R-:W-:-:S04]  /*1df0*/  FFMA R21, R24, R12, R21 ;  /* 0x0000000c18157223 */ /* 0x008fc80000000015 */
[----:B----4-:R-:W-:-:S04]  /*1e00*/  FFMA R2, R2, R10, R21 ;  /* 0x0000000a02027223 */ /* 0x010fc80000000015 */
[----:B-----5:R-:W-:-:S07]  /*1e10*/  FFMA R8, R19, R16, R2 ;  /* 0x0000001013087223 */ /* 0x020fce0000000002 */
.L_x_461:
[----:B------:R-:W-:Y:S05]  /*1e20*/  BRA.U !UP1, `(.L_x_452) ;  /* 0x0000000109387547 */ /* 0x000fea000b800000 */
[----:B------:R-:W0:Y:S01]  /*1e30*/  LDC.64 R10, c[0x0][0x390] ;  /* 0x0000e400ff0a7b82 */ /* 0x000e220000000a00 */
[----:B------:R-:W-:Y:S01]  /*1e40*/  IMAD R5, R5, UR8, R6 ;  /* 0x0000000805057c24 */ /* 0x000fe2000f8e0206 */
[----:B------:R-:W-:-:S03]  /*1e50*/  UIADD3 UR4, UPT, UPT, -UR4, URZ, URZ ;  /* 0x000000ff04047290 */ /* 0x000fc6000fffe1ff */
[----:B------:R-:W-:-:S03]  /*1e60*/  IMAD R9, R3, R5, R4 ;  /* 0x0000000503097224 */ /* 0x000fc600078e0204 */
[----:B------:R-:W1:Y:S06]  /*1e70*/  LDC.64 R12, c[0x0][0x388] ;  /* 0x0000e200ff0c7b82 */ /* 0x000e6c0000000a00 */
.L_x_462:
[----:B0-----:R-:W-:-:S04]  /*1e80*/  IMAD.WIDE R4, R9, 0x4, R10 ;  /* 0x0000000409047825 */ /* 0x001fc800078e020a */
[----:B-1----:R-:W-:Y:S02]  /*1e90*/  IMAD.WIDE R6, R9, 0x4, R12 ;  /* 0x0000000409067825 */ /* 0x002fe400078e020c */
[----:B------:R-:W2:Y:S04]  /*1ea0*/  LDG.E R5, desc[UR12][R4.64] ;  /* 0x0000000c04057981 */ /* 0x000ea8000c1e1900 */
[----:B------:R-:W2:Y:S01]  /*1eb0*/  LDG.E R6, desc[UR12][R6.64] ;  /* 0x0000000c06067981 */ /* 0x000ea2000c1e1900 */
[----:B------:R-:W-:Y:S01]  /*1ec0*/  UIADD3 UR4, UPT, UPT, UR4, 0x1, URZ ;  /* 0x0000000104047890 */ /* 0x000fe2000fffe0ff */
[----:B------:R-:W-:-:S03]  /*1ed0*/  IADD3 R9, PT, PT, R3, R9, RZ ;  /* 0x0000000903097210 */ /* 0x000fc60007ffe0ff */
[----:B------:R-:W-:Y:S01]  /*1ee0*/  UISETP.NE.AND UP0, UPT, UR4, URZ, UPT ;  /* 0x000000ff0400728c */ /* 0x000fe2000bf05270 */
[----:B--2---:R-:W-:-:S08]  /*1ef0*/  FFMA R8, R5, R6, R8 ;  /* 0x0000000605087223 */ /* 0x004fd00000000008 */
[----:B------:R-:W-:Y:S05]  /*1f00*/  BRA.U UP0, `(.L_x_462) ;  /* 0xfffffffd00dc7547 */ /* 0x000fea000b83ffff */
.L_x_452:
[----:B------:R-:W0:Y:S02]  /*1f10*/  LDC.64 R2, c[0x0][0x398] ;  /* 0x0000e600ff027b82 */ /* 0x000e240000000a00 */
[----:B0-----:R-:W-:-:S05]  /*1f20*/  IMAD.WIDE R2, R0, 0x4, R2 ;  /* 0x0000000400027825 */ /* 0x001fca00078e0202 */
[----:B------:R-:W-:Y:S01]  /*1f30*/  STG.E desc[UR12][R2.64], R8 ;  /* 0x0000000802007986 */ /* 0x000fe2000c10190c */
[----:B------:R-:W-:Y:S05]  /*1f40*/  EXIT ;  /* 0x000000000000794d */ /* 0x000fea0003800000 */
.L_x_463:
        /* <DEDUP_REMOVED lines=11> */
.L_x_589:


//--------------------- .text.mul_axis_back_left_kernel --------------------------
	.section	.text.mul_axis_back_left_kernel,"ax",@progbits
	.align	128
        .global         mul_axis_back_left_kernel
        .type           mul_axis_back_left_kernel,@function
        .size           mul_axis_back_left_kernel,(.L_x_590 - mul_axis_back_left_kernel)
        .other          mul_axis_back_left_kernel,@"STO_CUDA_ENTRY STV_DEFAULT"
mul_axis_back_left_kernel:
.text.mul_axis_back_left_kernel:
        /* <DEDUP_REMOVED lines=12> */
[----:B------:R-:W1:Y:S01]  /*00c0*/  LDC.64 R4, c[0x0][0x3a8] ;  /* 0x0000ea00ff047b82 */ /* 0x000e620000000a00 */
[----:B------:R-:W1:Y:S01]  /*00d0*/  LDCU UR6, c[0x0][0x3a4] ;  /* 0x00007480ff0677ac */ /* 0x000e620008000800 */
[----:B------:R-:W2:Y:S01]  /*00e0*/  LDCU.64 UR4, c[0x0][0x358] ;  /* 0x00006b00ff0477ac */ /* 0x000ea20008000a00 */
[----:B0-----:R-:W-:Y:S01]  /*00f0*/  UISETP.NE.AND UP0, UPT, UR7, 0x1, UPT ;  /* 0x000000010700788c */ /* 0x001fe2000bf05270 */
[----:B-1----:R-:W-:-:S04]  /*0100*/  IMAD R2, R4, UR6, RZ ;  /* 0x0000000604027c24 */ /* 0x002fc8000f8e02ff */
[----:B------:R-:W-:-:S04]  /*0110*/  IMAD R3, R2, R5, RZ ;  /* 0x0000000502037224 */ /* 0x000fc800078e02ff */
[----:B--2---:R-:W-:Y:S05]  /*0120*/  BRA.U !UP0, `(.L_x_464) ;  /* 0x0000000108707547 */ /* 0x004fea000b800000 */
[----:B------:R-:W-:Y:S01]  /*0130*/  UISETP.NE.AND UP0, UPT, UR7, URZ, UPT ;  /* 0x000000ff0700728c */ /* 0x000fe2000bf05270 */
[----:B------:R-:W-:-:S08]  /*0140*/  IMAD.MOV.U32 R7, RZ, RZ, RZ ;  /* 0x000000ffff077224 */ /* 0x000fd000078e00ff */
[----:B------:R-:W-:Y:S05]  /*0150*/  BRA.U UP0, `(.L_x_465) ;  /* 0x00000005002c7547 */ /* 0x000fea000b800000 */
[-C--:B------:R-:W-:Y:S02]  /*0160*/  IABS R6, R3.reuse ;  /* 0x0000000300067213 */ /* 0x080fe40000000000 */
[----:B------:R-:W-:Y:S02]  /*0170*/  IABS R8, R3 ;  /* 0x0000000300087213 */ /* 0x000fe40000000000 */
[----:B------:R-:W0:Y:S01]  /*0180*/  I2F.RP R2, R6 ;  /* 0x0000000600027306 */ /* 0x000e220000209400 */
[----:B------:R-:W-:Y:S02]  /*0190*/  ISETP.GE.AND P2, PT, R0, RZ, PT ;  /* 0x000000ff0000720c */ /* 0x000fe40003f46270 */
[----:B------:R-:W-:-:S05]  /*01a0*/  IMAD.MOV R8, RZ, RZ, -R8 ;  /* 0x000000ffff087224 */ /* 0x000fca00078e0a08 */
[----:B0-----:R-:W0:Y:S02]  /*01b0*/  MUFU.RCP R2, R2 ;  /* 0x0000000200027308 */ /* 0x001e240000001000 */
[----:B0-----:R-:W-:Y:S01]  /*01c0*/  VIADD R4, R2, 0xffffffe ;  /* 0x0ffffffe02047836 */ /* 0x001fe20000000000 */
[----:B------:R-:W-:-:S05]  /*01d0*/  IABS R2, R0 ;  /* 0x0000000000027213 */ /* 0x000fca0000000000 */
[----:B------:R0:W1:Y:S02]  /*01e0*/  F2I.FTZ.U32.TRUNC.NTZ R5, R4 ;  /* 0x0000000400057305 */ /* 0x000064000021f000 */
[----:B0-----:R-:W-:Y:S01]  /*01f0*/  IMAD.MOV.U32 R4, RZ, RZ, RZ ;  /* 0x000000ffff047224 */ /* 0x001fe200078e00ff */
[----:B-1----:R-:W-:-:S05]  /*0200*/  IADD3 R7, PT, PT, RZ, -R5, RZ ;  /* 0x80000005ff077210 */ /* 0x002fca0007ffe0ff */
[----:B------:R-:W-:-:S04]  /*0210*/  IMAD R7, R7, R6, RZ ;  /* 0x0000000607077224 */ /* 0x000fc800078e02ff */
[----:B------:R-:W-:Y:S01]  /*0220*/  IMAD.HI.U32 R5, R5, R7, R4 ;  /* 0x0000000705057227 */ /* 0x000fe200078e0004 */
[----:B------:R-:W-:-:S05]  /*0230*/  MOV R7, R8 ;  /* 0x0000000800077202 */ /* 0x000fca0000000f00 */
[----:B------:R-:W-:-:S04]  /*0240*/  IMAD.HI.U32 R5, R5, R2, RZ ;  /* 0x0000000205057227 */ /* 0x000fc800078e00ff */
[----:B------:R-:W-:-:S05]  /*0250*/  IMAD R5, R5, R7, R2 ;  /* 0x0000000705057224 */ /* 0x000fca00078e0202 */
[----:B------:R-:W-:-:S13]  /*0260*/  ISETP.GT.U32.AND P0, PT, R6, R5, PT ;  /* 0x000000050600720c */ /* 0x000fda0003f04070 */
[----:B------:R-:W-:Y:S01]  /*0270*/  @!P0 IMAD.IADD R5, R5, 0x1, -R6 ;  /* 0x0000000105058824 */ /* 0x000fe200078e0a06 */
[----:B------:R-:W-:-:S04]  /*0280*/  ISETP.NE.AND P0, PT, R3, RZ, PT ;  /* 0x000000ff0300720c */ /* 0x000fc80003f05270 */
[----:B------:R-:W-:-:S13]  /*0290*/  ISETP.GT.U32.AND P1, PT, R6, R5, PT ;  /* 0x000000050600720c */ /* 0x000fda0003f24070 */
[----:B------:R-:W-:-:S05]  /*02a0*/  @!P1 IADD3 R5, PT, PT, R5, -R6, RZ ;  /* 0x8000000605059210 */ /* 0x000fca0007ffe0ff */
[----:B------:R-:W-:Y:S01]  /*02b0*/  @!P2 IMAD.MOV R5, RZ, RZ, -R5 ;  /* 0x000000ffff05a224 */ /* 0x000fe200078e0a05 */
[----:B------:R-:W-:-:S04]  /*02c0*/  @!P0 LOP3.LUT R5, RZ, R3, RZ, 0x33, !PT ;  /* 0x00000003ff058212 */ /* 0x000fc800078e33ff */
[----:B------:R-:W-:Y:S01]  /*02d0*/  MOV R7, R5 ;  /* 0x0000000500077202 */ /* 0x000fe20000000f00 */
[----:B------:R-:W-:Y:S06]  /*02e0*/  BRA `(.L_x_465) ;  /* 0x0000000000c87947 */ /* 0x000fec0003800000 */
.L_x_464:
[----:B------:R-:W-:Y:S01]  /*02f0*/  IABS R6, R3 ;  /* 0x0000000300067213 */ /* 0x000fe20000000000 */
[----:B------:R-:W-:Y:S01]  /*0300*/  IMAD R2, R4, R5, RZ ;  /* 0x0000000504027224 */ /* 0x000fe200078e02ff */
[----:B------:R-:W-:Y:S02]  /*0310*/  ISETP.GE.AND P1, PT, R0, RZ, PT ;  /* 0x000000ff0000720c */ /* 0x000fe40003f26270 */
[----:B------:R-:W-:Y:S01]  /*0320*/  ISETP.NE.AND P5, PT, R3, RZ, PT ;  /* 0x000000ff0300720c */ /* 0x000fe20003fa5270 */
[----:B------:R-:W-:Y:S01]  /*0330*/  IMAD.MOV.U32 R4, RZ, RZ, R6 ;  /* 0x000000ffff047224 */ /* 0x000fe200078e0006 */
[----:B------:R-:W-:-:S03]  /*0340*/  IABS R5, R2 ;  /* 0x0000000200057213 */ /* 0x000fc60000000000 */
[----:B------:R-:W0:Y:S08]  /*0350*/  I2F.RP R11, R4 ;  /* 0x00000004000b7306 */ /* 0x000e300000209400 */
[----:B------:R-:W1:Y:S08]  /*0360*/  I2F.RP R10, R5 ;  /* 0x00000005000a7306 */ /* 0x000e700000209400 */
[----:B0-----:R-:W0:Y:S08]  /*0370*/  MUFU.RCP R11, R11 ;  /* 0x0000000b000b7308 */ /* 0x001e300000001000 */
[----:B-1----:R-:W1:Y:S01]  /*0380*/  MUFU.RCP R10, R10 ;  /* 0x0000000a000a7308 */ /* 0x002e620000001000 */
[----:B0-----:R-:W-:-:S02]  /*0390*/  IADD3 R8, PT, PT, R11, 0xffffffe, RZ ;  /* 0x0ffffffe0b087810 */ /* 0x001fc40007ffe0ff */
[----:B------:R-:W-:-:S05]  /*03a0*/  IABS R11, R0 ;  /* 0x00000000000b7213 */ /* 0x000fca0000000000 */
[----:B------:R0:W2:Y:S01]  /*03b0*/  F2I.FTZ.U32.TRUNC.NTZ R9, R8 ;  /* 0x0000000800097305 */ /* 0x0000a2000021f000 */
[----:B-1----:R-:W-:Y:S01]  /*03c0*/  VIADD R6, R10, 0xffffffe ;  /* 0x0ffffffe0a067836 */ /* 0x002fe20000000000 */
[----:B------:R-:W-:-:S06]  /*03d0*/  IABS R10, R3 ;  /* 0x00000003000a7213 */ /* 0x000fcc0000000000 */
[----:B------:R1:W3:Y:S01]  /*03e0*/  F2I.FTZ.U32.TRUNC.NTZ R7, R6 ;  /* 0x0000000600077305 */ /* 0x0002e2000021f000 */
[----:B0-----:R-:W-:Y:S01]  /*03f0*/  HFMA2 R8, -RZ, RZ, 0, 0 ;  /* 0x00000000ff087431 */ /* 0x001fe200000001ff */
[----:B--2---:R-:W-:Y:S01]  /*0400*/  IADD3 R13, PT, PT, RZ, -R9, RZ ;  /* 0x80000009ff0d7210 */ /* 0x004fe20007ffe0ff */
[----:B-1----:R-:W-:-:S04]  /*0410*/  IMAD.MOV.U32 R6, RZ, RZ, RZ ;  /* 0x000000ffff067224 */ /* 0x002fc800078e00ff */
[----:B------:R-:W-:Y:S02]  /*0420*/  IMAD R13, R13, R4, RZ ;  /* 0x000000040d0d7224 */ /* 0x000fe400078e02ff */
[----:B---3--:R-:W-:Y:S02]  /*0430*/  IMAD.MOV R12, RZ, RZ, -R7 ;  /* 0x000000ffff0c7224 */ /* 0x008fe400078e0a07 */
[----:B------:R-:W-:Y:S01]  /*0440*/  IMAD.HI.U32 R13, R9, R13, R8 ;  /* 0x0000000d090d7227 */ /* 0x000fe200078e0008 */
[----:B------:R-:W-:-:S03]  /*0450*/  MOV R8, R11 ;  /* 0x0000000b00087202 */ /* 0x000fc60000000f00 */
[----:B------:R-:W-:Y:S01]  /*0460*/  IMAD R9, R12, R5, RZ ;  /* 0x000000050c097224 */ /* 0x000fe200078e02ff */
[----:B------:R-:W-:Y:S01]  /*0470*/  IABS R12, R2 ;  /* 0x00000002000c7213 */ /* 0x000fe20000000000 */
[----:B------:R-:W-:-:S04]  /*0480*/  IMAD.HI.U32 R13, R13, R8, RZ ;  /* 0x000000080d0d7227 */ /* 0x000fc800078e00ff */
[----:B------:R-:W-:Y:S01]  /*0490*/  IMAD.HI.U32 R6, R7, R9, R6 ;  /* 0x0000000907067227 */ /* 0x000fe200078e0006 */
[----:B------:R-:W-:-:S03]  /*04a0*/  IADD3 R7, PT, PT, RZ, -R12, RZ ;  /* 0x8000000cff077210 */ /* 0x000fc60007ffe0ff */
[----:B------:R-:W-:Y:S02]  /*04b0*/  IMAD.MOV R9, RZ, RZ, -R10 ;  /* 0x000000ffff097224 */ /* 0x000fe400078e0a0a */
[----:B------:R-:W-:-:S04]  /*04c0*/  IMAD.HI.U32 R6, R6, R8, RZ ;  /* 0x0000000806067227 */ /* 0x000fc800078e00ff */
[--C-:B------:R-:W-:Y:S02]  /*04d0*/  IMAD R9, R13, R9, R8.reuse ;  /* 0x000000090d097224 */ /* 0x100fe400078e0208 */
[----:B------:R-:W-:-:S03]  /*04e0*/  IMAD R6, R6, R7, R8 ;  /* 0x0000000706067224 */ /* 0x000fc600078e0208 */
[----:B------:R-:W-:Y:S02]  /*04f0*/  ISETP.GT.U32.AND P4, PT, R4, R9, PT ;  /* 0x000000090400720c */ /* 0x000fe40003f84070 */
[----:B------:R-:W-:-:S11]  /*0500*/  ISETP.GT.U32.AND P0, PT, R5, R6, PT ;  /* 0x000000060500720c */ /* 0x000fd60003f04070 */
[----:B------:R-:W-:Y:S02]  /*0510*/  @!P4 IMAD.IADD R9, R9, 0x1, -R4 ;  /* 0x000000010909c824 */ /* 0x000fe400078e0a04 */
[----:B------:R-:W-:Y:S01]  /*0520*/  @!P0 IADD3 R6, PT, PT, R6, -R5, RZ ;  /* 0x8000000506068210 */ /* 0x000fe20007ffe0ff */
[----:B------:R-:W-:Y:S01]  /*0530*/  @!P4 VIADD R13, R13, 0x1 ;  /* 0x000000010d0dc836 */ /* 0x000fe20000000000 */
[----:B------:R-:W-:Y:S02]  /*0540*/  ISETP.NE.AND P4, PT, R2, RZ, PT ;  /* 0x000000ff0200720c */ /* 0x000fe40003f85270 */
[----:B------:R-:W-:Y:S02]  /*0550*/  ISETP.GE.U32.AND P0, PT, R9, R4, PT ;  /* 0x000000040900720c */ /* 0x000fe40003f06070 */
[----:B------:R-:W-:Y:S02]  /*0560*/  ISETP.GT.U32.AND P3, PT, R5, R6, PT ;  /* 0x000000060500720c */ /* 0x000fe40003f64070 */
[----:B------:R-:W-:-:S04]  /*0570*/  LOP3.LUT R4, R0, R3, RZ, 0x3c, !PT ;  /* 0x0000000300047212 */ /* 0x000fc800078e3cff */
[----:B------:R-:W-:-:S05]  /*0580*/  ISETP.GE.AND P2, PT, R4, RZ, PT ;  /* 0x000000ff0400720c */ /* 0x000fca0003f46270 */
[----:B------:R-:W-:Y:S02]  /*0590*/  @P0 IADD3 R13, PT, PT, R13, 0x1, RZ ;  /* 0x000000010d0d0810 */ /* 0x000fe40007ffe0ff */
[----:B------:R-:W-:Y:S02]  /*05a0*/  @!P3 IMAD.IADD R6, R6, 0x1, -R5 ;  /* 0x000000010606b824 */ /* 0x000fe400078e0a05 */
[----:B------:R-:W-:-:S03]  /*05b0*/  MOV R7, R13 ;  /* 0x0000000d00077202 */ /* 0x000fc60000000f00 */
[----:B------:R-:W-:Y:S02]  /*05c0*/  @!P1 IADD3 R6, PT, PT, -R6, RZ, RZ ;  /* 0x000000ff06069210 */ /* 0x000fe40007ffe1ff */
[----:B------:R-:W-:Y:S01]  /*05d0*/  @!P2 IMAD.MOV R7, RZ, RZ, -R7 ;  /* 0x000000ffff07a224 */ /* 0x000fe200078e0a07 */
[----:B------:R-:W-:Y:S02]  /*05e0*/  @!P5 LOP3.LUT R7, RZ, R3, RZ, 0x33, !PT ;  /* 0x00000003ff07d212 */ /* 0x000fe400078e33ff */
[----:B------:R-:W-:-:S05]  /*05f0*/  @!P4 LOP3.LUT R6, RZ, R2, RZ, 0x33, !PT ;  /* 0x00000002ff06c212 */ /* 0x000fca00078e33ff */
[----:B------:R-:W-:-:S07]  /*0600*/  IMAD R7, R7, R2, R6 ;  /* 0x0000000207077224 */ /* 0x000fce00078e0206 */
.L_x_465:
[----:B------:R-:W0:Y:S08]  /*0610*/  LDC.64 R4, c[0x0][0x388] ;  /* 0x0000e200ff047b82 */ /* 0x000e300000000a00 */
[----:B------:R-:W1:Y:S01]  /*0620*/  LDC.64 R2, c[0x0][0x390] ;  /* 0x0000e400ff027b82 */ /* 0x000e620000000a00 */
[----:B0-----:R-:W-:-:S07]  /*0630*/  IMAD.WIDE R4, R7, 0x4, R4 ;  /* 0x0000000407047825 */ /* 0x001fce00078e0204 */
[----:B------:R-:W0:Y:S01]  /*0640*/  LDC.64 R6, c[0x0][0x398] ;  /* 0x0000e600ff067b82 */ /* 0x000e220000000a00 */
[----:B------:R-:W2:Y:S01]  /*0650*/  LDG.E R5, desc[UR4][R4.64] ;  /* 0x0000000404057981 */ /* 0x000ea2000c1e1900 */
[----:B-1----:R-:W-:-:S06]  /*0660*/  IMAD.WIDE R2, R0, 0x4, R2 ;  /* 0x0000000400027825 */ /* 0x002fcc00078e0202 */
[----:B------:R-:W2:Y:S01]  /*0670*/  LDG.E R2, desc[UR4][R2.64] ;  /* 0x0000000402027981 */ /* 0x000ea2000c1e1900 */
[----:B0-----:R-:W-:-:S04]  /*0680*/  IMAD.WIDE R6, R0, 0x4, R6 ;  /* 0x0000000400067825 */ /* 0x001fc800078e0206 */
[----:B--2---:R-:W-:-:S05]  /*0690*/  FMUL R9, R2, R5 ;  /* 0x0000000502097220 */ /* 0x004fca0000400000 */
[----:B------:R-:W-:Y:S01]  /*06a0*/  STG.E desc[UR4][R6.64], R9 ;  /* 0x0000000906007986 */ /* 0x000fe2000c101904 */
[----:B------:R-:W-:Y:S05]  /*06b0*/  EXIT ;  /* 0x000000000000794d */ /* 0x000fea0003800000 */
.L_x_466:
        /* <DEDUP_REMOVED lines=12> */
.L_x_590:


//--------------------- .text.mul_axis_back_kernel --------------------------
	.section	.text.mul_axis_back_kernel,"ax",@progbits
	.align	128
        .global         mul_axis_back_kernel
        .type           mul_axis_back_kernel,@function
        .size           mul_axis_back_kernel,(.L_x_591 - mul_axis_back_kernel)
        .other          mul_axis_back_kernel,@"STO_CUDA_ENTRY STV_DEFAULT"
mul_axis_back_kernel:
.text.mul_axis_back_kernel:
        /* <DEDUP_REMOVED lines=12> */
[----:B------:R-:W1:Y:S07]  /*00c0*/  LDCU.64 UR8, c[0x0][0x358] ;  /* 0x00006b00ff0877ac */ /* 0x000e6e0008000a00 */
[----:B------:R-:W2:Y:S01]  /*00d0*/  LDC.64 R2, c[0x0][0x398] ;  /* 0x0000e600ff027b82 */ /* 0x000ea20000000a00 */
[----:B0-----:R-:W-:Y:S01]  /*00e0*/  ISETP.GE.AND P0, PT, R4, 0x1, PT ;  /* 0x000000010400780c */ /* 0x001fe20003f06270 */
        /* <DEDUP_REMOVED lines=12> */
[----:B------:R-:W-:Y:S01]  /*01b0*/  MOV R5, RZ ;  /* 0x000000ff00057202 */ /* 0x000fe20000000f00 */
[----:B------:R-:W2:Y:S01]  /*01c0*/  LDCU.64 UR4, c[0x0][0x390] ;  /* 0x00007200ff0477ac */ /* 0x000ea20008000a00 */
[----:B------:R-:W-:Y:S02]  /*01d0*/  MOV R12, R0 ;  /* 0x00000000000c7202 */ /* 0x000fe40000000f00 */
[----:B------:R-:W-:Y:S01]  /*01e0*/  IADD3 R6, PT, PT, -R7, RZ, RZ ;  /* 0x000000ff07067210 */ /* 0x000fe20007ffe1ff */
[----:B-1----:R-:W-:Y:S02]  /*01f0*/  UIADD3 UR6, UP0, UPT, UR6, 0x20, URZ ;  /* 0x0000002006067890 */ /* 0x002fe4000ff1e0ff */
[----:B--2---:R-:W-:-:S02]  /*0200*/  UIADD3 UR4, UP1, UPT, UR4, 0x20, URZ ;  /* 0x0000002004047890 */ /* 0x004fc4000ff3e0ff */
[----:B------:R-:W-:Y:S02]  /*0210*/  UIADD3.X UR7, UPT, UPT, URZ, UR7, URZ, UP0, !UPT ;  /* 0x00000007ff077290 */ /* 0x000fe400087fe4ff */
[----:B------:R-:W-:-:S12]  /*0220*/  UIADD3.X UR5, UPT, UPT, URZ, UR5, URZ, UP1, !UPT ;  /* 0x00000005ff057290 */ /* 0x000fd80008ffe4ff */
.L_x_468:
[----:B------:R-:W-:Y:S02]  /*0230*/  MOV R8, UR6 ;  /* 0x0000000600087c02 */ /* 0x000fe40008000f00 */
[----:B------:R-:W-:Y:S02]  /*0240*/  MOV R9, UR7 ;  /* 0x0000000700097c02 */ /* 0x000fe40008000f00 */
[----:B------:R-:W-:Y:S02]  /*0250*/  MOV R10, UR4 ;  /* 0x00000004000a7c02 */ /* 0x000fe40008000f00 */
[----:B------:R-:W-:Y:S01]  /*0260*/  MOV R11, UR5 ;  /* 0x00000005000b7c02 */ /* 0x000fe20008000f00 */
[----:B------:R-:W-:-:S04]  /*0270*/  IMAD.WIDE R8, R12, 0x4, R8 ;  /* 0x000000040c087825 */ /* 0x000fc800078e0208 */
[----:B------:R-:W-:Y:S01]  /*0280*/  IMAD.WIDE R10, R12, 0x4, R10 ;  /* 0x000000040c0a7825 */ /* 0x000fe200078e020a */
[----:B------:R-:W2:Y:S04]  /*0290*/  LDG.E R14, desc[UR8][R8.64+-0x20] ;  /* 0xffffe008080e7981 */ /* 0x000ea8000c1e1900 */
[----:B-1----:R-:W2:Y:S02]  /*02a0*/  LDG.E R13, desc[UR8][R10.64+-0x20] ;  /* 0xffffe0080a0d7981 */ /* 0x002ea4000c1e1900 */
[----:B--2---:R-:W-:-:S05]  /*02b0*/  FFMA R13, R14, R13, R5 ;  /* 0x0000000d0e0d7223 */ /* 0x004fca0000000005 */
[----:B------:R1:W-:Y:S04]  /*02c0*/  STG.E desc[UR8][R2.64], R13 ;  /* 0x0000000d02007986 */ /* 0x0003e8000c101908 */
[----:B------:R-:W2:Y:S04]  /*02d0*/  LDG.E R14, desc[UR8][R8.64+-0x1c] ;  /* 0xffffe408080e7981 */ /* 0x000ea8000c1e1900 */
[----:B------:R-:W2:Y:S02]  /*02e0*/  LDG.E R5, desc[UR8][R10.64+-0x1c] ;  /* 0xffffe4080a057981 */ /* 0x000ea4000c1e1900 */
[----:B--2---:R-:W-:-:S05]  /*02f0*/  FFMA R5, R14, R5, R13 ;  /* 0x000000050e057223 */ /* 0x004fca000000000d */
[----:B------:R2:W-:Y:S04]  /*0300*/  STG.E desc[UR8][R2.64], R5 ;  /* 0x0000000502007986 */ /* 0x0005e8000c101908 */
[----:B------:R-:W3:Y:S04]  /*0310*/  LDG.E R14, desc[UR8][R8.64+-0x18] ;  /* 0xffffe808080e7981 */ /* 0x000ee8000c1e1900 */
[----:B------:R-:W3:Y:S02]  /*0320*/  LDG.E R15, desc[UR8][R10.64+-0x18] ;  /* 0xffffe8080a0f7981 */ /* 0x000ee4000c1e1900 */
[----:B---3--:R-:W-:-:S05]  /*0330*/  FFMA R15, R14, R15, R5 ;  /* 0x0000000f0e0f7223 */ /* 0x008fca0000000005 */
[----:B------:R3:W-:Y:S04]  /*0340*/  STG.E desc[UR8][R2.64], R15 ;  /* 0x0000000f02007986 */ /* 0x0007e8000c101908 */
[----:B------:R-:W1:Y:S04]  /*0350*/  LDG.E R14, desc[UR8][R8.64+-0x14] ;  /* 0xffffec08080e7981 */ /* 0x000e68000c1e1900 */
[----:B------:R-:W1:Y:S02]  /*0360*/  LDG.E R16, desc[UR8][R10.64+-0x14] ;  /* 0xffffec080a107981 */ /* 0x000e64000c1e1900 */
[----:B-1----:R-:W-:-:S05]  /*0370*/  FFMA R13, R14, R16, R15 ;  /* 0x000000100e0d7223 */ /* 0x002fca000000000f */
        /* <DEDUP_REMOVED lines=37> */
[----:B------:R-:W4:Y:S04]  /*05d0*/  LDG.E R14, desc[UR8][R8.64+0x14] ;  /* 0x00001408080e7981 */ /* 0x000f28000c1e1900 */
[----:B------:R-:W4:Y:S02]  /*05e0*/  LDG.E R16, desc[UR8][R10.64+0x14] ;  /* 0x000014080a107981 */ /* 0x000f24000c1e1900 */
[----:B----4-:R-:W-:-:S05]  /*05f0*/  FFMA R19, R14, R16, R13 ;  /* 0x000000100e137223 */ /* 0x010fca000000000d */
[----:B------:R1:W-:Y:S04]  /*0600*/  STG.E desc[UR8][R2.64], R19 ;  /* 0x0000001302007986 */ /* 0x0003e8000c101908 */
[----:B------:R-:W3:Y:S04]  /*0610*/  LDG.E R14, desc[UR8][R8.64+0x18] ;  /* 0x00001808080e7981 */ /* 0x000ee8000c1e1900 */
[----:B--2---:R-:W3:Y:S01]  /*0620*/  LDG.E R5, desc[UR8][R10.64+0x18] ;  /* 0x000018080a057981 */ /* 0x004ee2000c1e1900 */
[----:B------:R-:W-:Y:S01]  /*0630*/  IADD3 R6, PT, PT, R6, 0x10, RZ ;  /* 0x0000001006067810 */ /* 0x000fe20007ffe0ff */
[----:B---3--:R-:W-:-:S05]  /*0640*/  FFMA R15, R14, R5, R19 ;  /* 0x000000050e0f7223 */ /* 0x008fca0000000013 */
[----:B------:R1:W-:Y:S04]  /*0650*/  STG.E desc[UR8][R2.64], R15 ;  /* 0x0000000f02007986 */ /* 0x0003e8000c101908 */
[----:B------:R-:W2:Y:S04]  /*0660*/  LDG.E R14, desc[UR8][R8.64+0x1c] ;  /* 0x00001c08080e7981 */ /* 0x000ea8000c1e1900 */
[----:B------:R-:W2:Y:S01]  /*0670*/  LDG.E R5, desc[UR8][R10.64+0x1c] ;  /* 0x00001c080a057981 */ /* 0x000ea2000c1e1900 */
[----:B------:R-:W-:Y:S02]  /*0680*/  ISETP.NE.AND P1, PT, R6, RZ, PT ;  /* 0x000000ff0600720c */ /* 0x000fe40003f25270 */
[----:B------:R-:W-:Y:S01]  /*0690*/  IADD3 R12, PT, PT, R12, 0x10, RZ ;  /* 0x000000100c0c7810 */ /* 0x000fe20007ffe0ff */
[----:B--2---:R-:W-:-:S05]  /*06a0*/  FFMA R5, R14, R5, R15 ;  /* 0x000000050e057223 */ /* 0x004fca000000000f */
[----:B------:R1:W-:Y:S05]  /*06b0*/  STG.E desc[UR8][R2.64], R5 ;  /* 0x0000000502007986 */ /* 0x0003ea000c101908 */
[----:B------:R-:W-:Y:S05]  /*06c0*/  @P1 BRA `(.L_x_468) ;  /* 0xfffffff800d81947 */ /* 0x000fea000383ffff */
.L_x_467:
[----:B------:R-:W-:Y:S05]  /*06d0*/  @!P0 EXIT ;  /* 0x000000000000894d */ /* 0x000fea0003800000 */
[----:B------:R-:W-:Y:S02]  /*06e0*/  ISETP.GE.U32.AND P0, PT, R17, 0x8, PT ;  /* 0x000000081100780c */ /* 0x000fe40003f06070 */
[----:B------:R-:W-:-:S04]  /*06f0*/  LOP3.LUT R14, R4, 0x7, RZ, 0xc0, !PT ;  /* 0x00000007040e7812 */ /* 0x000fc800078ec0ff */
[----:B------:R-:W-:-:S07]  /*0700*/  ISETP.NE.AND P1, PT, R14, RZ, PT ;  /* 0x000000ff0e00720c */ /* 0x000fce0003f25270 */
[----:B------:R-:W-:Y:S06]  /*0710*/  @!P0 BRA `(.L_x_469) ;  /* 0x0000000000988947 */ /* 0x000fec0003800000 */
[----:B------:R-:W2:Y:S01]  /*0720*/  LDC.64 R8, c[0x0][0x388] ;  /* 0x0000e200ff087b82 */ /* 0x000ea20000000a00 */
[----:B-1----:R-:W-:-:S07]  /*0730*/  IADD3 R13, PT, PT, R0, R7, RZ ;  /* 0x00000007000d7210 */ /* 0x002fce0007ffe0ff */
[----:B------:R-:W1:Y:S01]  /*0740*/  LDC.64 R10, c[0x0][0x390] ;  /* 0x0000e400ff0a7b82 */ /* 0x000e620000000a00 */
[----:B--2---:R-:W-:-:S05]  /*0750*/  IMAD.WIDE R8, R13, 0x4, R8 ;  /* 0x000000040d087825 */ /* 0x004fca00078e0208 */
[----:B------:R-:W2:Y:S01]  /*0760*/  LDG.E R6, desc[UR8][R8.64] ;  /* 0x0000000808067981 */ /* 0x000ea2000c1e1900 */
[----:B-1----:R-:W-:-:S05]  /*0770*/  IMAD.WIDE R10, R13, 0x4, R10 ;  /* 0x000000040d0a7825 */ /* 0x002fca00078e020a */
[----:B------:R-:W2:Y:S02]  /*0780*/  LDG.E R12, desc[UR8][R10.64] ;  /* 0x000000080a0c7981 */ /* 0x000ea4000c1e1900 */
        /* <DEDUP_REMOVED lines=22> */
[----:B------:R-:W3:Y:S04]  /*08f0*/  LDG.E R6, desc[UR8][R8.64+0x18] ;  /* 0x0000180808067981 */ /* 0x000ee8000c1e1900 */
[----:B------:R-:W3:Y:S02]  /*0900*/  LDG.E R12, desc[UR8][R10.64+0x18] ;  /* 0x000018080a0c7981 */ /* 0x000ee4000c1e1900 */
[----:B---3--:R-:W-:-:S05]  /*0910*/  FFMA R17, R6, R12, R15 ;  /* 0x0000000c06117223 */ /* 0x008fca000000000f */
[----:B------:R2:W-:Y:S04]  /*0920*/  STG.E desc[UR8][R2.64], R17 ;  /* 0x0000001102007986 */ /* 0x0005e8000c101908 */
[----:B------:R-:W3:Y:S04]  /*0930*/  LDG.E R6, desc[UR8][R8.64+0x1c] ;  /* 0x00001c0808067981 */ /* 0x000ee8000c1e1900 */
[----:B-1----:R-:W3:Y:S01]  /*0940*/  LDG.E R5, desc[UR8][R10.64+0x1c] ;  /* 0x00001c080a057981 */ /* 0x002ee2000c1e1900 */
[----:B------:R-:W-:Y:S01]  /*0950*/  IADD3 R7, PT, PT, R7, 0x8, RZ ;  /* 0x0000000807077810 */ /* 0x000fe20007ffe0ff */
[----:B---3--:R-:W-:-:S05]  /*0960*/  FFMA R5, R6, R5, R17 ;  /* 0x0000000506057223 */ /* 0x008fca0000000011 */
[----:B------:R2:W-:Y:S02]  /*0970*/  STG.E desc[UR8][R2.64], R5 ;  /* 0x0000000502007986 */ /* 0x0005e4000c101908 */
.L_x_469:
[----:B------:R-:W-:Y:S05]  /*0980*/  @!P1 EXIT ;  /* 0x000000000000994d */ /* 0x000fea0003800000 */
[----:B------:R-:W-:Y:S02]  /*0990*/  ISETP.GE.U32.AND P0, PT, R14, 0x4, PT ;  /* 0x000000040e00780c */ /* 0x000fe40003f06070 */
[----:B------:R-:W-:-:S04]  /*09a0*/  LOP3.LUT R4, R4, 0x3, RZ, 0xc0, !PT ;  /* 0x0000000304047812 */ /* 0x000fc800078ec0ff */
[----:B------:R-:W-:-:S07]  /*09b0*/  ISETP.NE.AND P1, PT, R4, RZ, PT ;  /* 0x000000ff0400720c */ /* 0x000fce0003f25270 */
[----:B------:R-:W-:Y:S06]  /*09c0*/  @!P0 BRA `(.L_x_470) ;  /* 0x0000000000588947 */ /* 0x000fec0003800000 */
[----:B------:R-:W3:Y:S01]  /*09d0*/  LDC.64 R8, c[0x0][0x388] ;  /* 0x0000e200ff087b82 */ /* 0x000ee20000000a00 */
[----:B-12---:R-:W-:-:S07]  /*09e0*/  IADD3 R13, PT, PT, R0, R7, RZ ;  /* 0x00000007000d7210 */ /* 0x006fce0007ffe0ff */
[----:B------:R-:W1:Y:S01]  /*09f0*/  LDC.64 R10, c[0x0][0x390] ;  /* 0x0000e400ff0a7b82 */ /* 0x000e620000000a00 */
[----:B---3--:R-:W-:-:S05]  /*0a00*/  IMAD.WIDE R8, R13, 0x4, R8 ;  /* 0x000000040d087825 */ /* 0x008fca00078e0208 */
        /* <DEDUP_REMOVED lines=9> */
[----:B------:R-:W2:Y:S04]  /*0aa0*/  LDG.E R6, desc[UR8][R8.64+0x8] ;  /* 0x0000080808067981 */ /* 0x000ea8000c1e1900 */
[----:B------:R-:W2:Y:S02]  /*0ab0*/  LDG.E R12, desc[UR8][R10.64+0x8] ;  /* 0x000008080a0c7981 */ /* 0x000ea4000c1e1900 */
[----:B--2---:R-:W-:-:S05]  /*0ac0*/  FFMA R15, R6, R12, R13 ;  /* 0x0000000c060f7223 */ /* 0x004fca000000000d */
[----:B------:R3:W-:Y:S04]  /*0ad0*/  STG.E desc[UR8][R2.64], R15 ;  /* 0x0000000f02007986 */ /* 0x0007e8000c101908 */
[----:B------:R-:W1:Y:S04]  /*0ae0*/  LDG.E R6, desc[UR8][R8.64+0xc] ;  /* 0x00000c0808067981 */ /* 0x000e68000c1e1900 */
[----:B------:R-:W1:Y:S01]  /*0af0*/  LDG.E R12, desc[UR8][R10.64+0xc] ;  /* 0x00000c080a0c7981 */ /* 0x000e62000c1e1900 */
[----:B------:R-:W-:Y:S01]  /*0b00*/  IADD3 R7, PT, PT, R7, 0x4, RZ ;  /* 0x0000000407077810 */ /* 0x000fe20007ffe0ff */
[----:B-1----:R-:W-:-:S05]  /*0b10*/  FFMA R5, R6, R12, R15 ;  /* 0x0000000c06057223 */ /* 0x002fca000000000f */
[----:B------:R3:W-:Y:S02]  /*0b20*/  STG.E desc[UR8][R2.64], R5 ;  /* 0x0000000502007986 */ /* 0x0007e4000c101908 */
.L_x_470:
[----:B------:R-:W-:Y:S05]  /*0b30*/  @!P1 EXIT ;  /* 0x000000000000994d */ /* 0x000fea0003800000 */
[----:B------:R-:W4:Y:S01]  /*0b40*/  LDC.64 R10, c[0x0][0x390] ;  /* 0x0000e400ff0a7b82 */ /* 0x000f220000000a00 */
[----:B-123--:R-:W-:Y:S02]  /*0b50*/  IADD3 R15, PT, PT, R0, R7, RZ ;  /* 0x00000007000f7210 */ /* 0x00efe40007ffe0ff */
[----:B------:R-:W-:-:S05]  /*0b60*/  IADD3 R4, PT, PT, -R4, RZ, RZ ;  /* 0x000000ff04047210 */ /* 0x000fca0007ffe1ff */
[----:B------:R-:W1:Y:S02]  /*0b70*/  LDC.64 R12, c[0x0][0x388] ;  /* 0x0000e200ff0c7b82 */ /* 0x000e640000000a00 */
.L_x_471:
[----:B----4-:R-:W-:-:S04]  /*0b80*/  IMAD.WIDE R6, R15, 0x4, R10 ;  /* 0x000000040f067825 */ /* 0x010fc800078e020a */
[C---:B-1----:R-:W-:Y:S02]  /*0b90*/  IMAD.WIDE R8, R15.reuse, 0x4, R12 ;  /* 0x000000040f087825 */ /* 0x042fe400078e020c */
[----:B--2---:R-:W2:Y:S04]  /*0ba0*/  LDG.E R6, desc[UR8][R6.64] ;  /* 0x0000000806067981 */ /* 0x004ea8000c1e1900 */
[----:B------:R-:W2:Y:S01]  /*0bb0*/  LDG.E R8, desc[UR8][R8.64] ;  /* 0x0000000808087981 */ /* 0x000ea2000c1e1900 */
[----:B------:R-:W-:Y:S02]  /*0bc0*/  IADD3 R4, PT, PT, R4, 0x1, RZ ;  /* 0x0000000104047810 */ /* 0x000fe40007ffe0ff */
[----:B------:R-:W-:Y:S02]  /*0bd0*/  IADD3 R15, PT, PT, R15, 0x1, RZ ;  /* 0x000000010f0f7810 */ /* 0x000fe40007ffe0ff */
[----:B------:R-:W-:Y:S01]  /*0be0*/  ISETP.NE.AND P0, PT, R4, RZ, PT ;  /* 0x000000ff0400720c */ /* 0x000fe20003f05270 */
[----:B--2---:R-:W-:-:S05]  /*0bf0*/  FFMA R5, R8, R6, R5 ;  /* 0x0000000608057223 */ /* 0x004fca0000000005 */
[----:B------:R2:W-:Y:S07]  /*0c00*/  STG.E desc[UR8][R2.64], R5 ;  /* 0x0000000502007986 */ /* 0x0005ee000c101908 */
[----:B------:R-:W-:Y:S05]  /*0c10*/  @P0 BRA `(.L_x_471) ;  /* 0xfffffffc00d80947 */ /* 0x000fea000383ffff */
[----:B------:R-:W-:Y:S05]  /*0c20*/  EXIT ;  /* 0x000000000000794d */ /* 0x000fea0003800000 */
.L_x_472:
        /* <DEDUP_REMOVED lines=13> */
.L_x_591:


//--------------------- .text.mul_axis_kernel2    --------------------------
	.section	.text.mul_axis_kernel2,"ax",@progbits
	.align	128
        .global         mul_axis_kernel2
        .type           mul_axis_kernel2,@function
        .size           mul_axis_kernel2,(.L_x_592 - mul_axis_kernel2)
        .other          mul_axis_kernel2,@"STO_CUDA_ENTRY STV_DEFAULT"
mul_axis_kernel2:
.text.mul_axis_kernel2:
        /* <DEDUP_REMOVED lines=23> */
[----:B------:R-:W-:Y:S02]  /*0170*/  IMAD.HI.U32 R3, R3, R5, R2 ;  /* 0x0000000503037227 */ /* 0x000fe400078e0002 */
[----:B------:R-:W0:Y:S04]  /*0180*/  LDC.64 R4, c[0x0][0x390] ;  /* 0x0000e400ff047b82 */ /* 0x000e280000000a00 */
[----:B------:R-:W-:-:S05]  /*0190*/  IMAD.HI.U32 R3, R3, R6, RZ ;  /* 0x0000000603037227 */ /* 0x000fca00078e00ff */
[----:B------:R-:W-:-:S05]  /*01a0*/  IADD3 R3, PT, PT, -R3, RZ, RZ ;  /* 0x000000ff03037210 */ /* 0x000fca0007ffe1ff */
[C---:B------:R-:W-:Y:S02]  /*01b0*/  IMAD R6, R7.reuse, R3, R6 ;  /* 0x0000000307067224 */ /* 0x040fe400078e0206 */
[----:B------:R-:W2:Y:S03]  /*01c0*/  LDC.64 R2, c[0x0][0x388] ;  /* 0x0000e200ff027b82 */ /* 0x000ea60000000a00 */
[----:B------:R-:W-:-:S13]  /*01d0*/  ISETP.GT.U32.AND P0, PT, R7, R6, PT ;  /* 0x000000060700720c */ /* 0x000fda0003f04070 */
[----:B------:R-:W-:Y:S01]  /*01e0*/  @!P0 IMAD.IADD R6, R6, 0x1, -R7 ;  /* 0x0000000106068824 */ /* 0x000fe200078e0a07 */
[----:B------:R-:W-:-:S04]  /*01f0*/  ISETP.NE.AND P0, PT, R8, RZ, PT ;  /* 0x000000ff0800720c */ /* 0x000fc80003f05270 */
[----:B------:R-:W-:Y:S01]  /*0200*/  ISETP.GT.U32.AND P1, PT, R7, R6, PT ;  /* 0x000000060700720c */ /* 0x000fe20003f24070 */
[----:B--2---:R-:W-:-:S06]  /*0210*/  IMAD.WIDE R2, R0, 0x4, R2 ;  /* 0x0000000400027825 */ /* 0x004fcc00078e0202 */
[----:B-1----:R-:W2:Y:S06]  /*0220*/  LDG.E R2, desc[UR4][R2.64] ;  /* 0x0000000402027981 */ /* 0x002eac000c1e1900 */
[----:B------:R-:W-:-:S05]  /*0230*/  @!P1 IADD3 R6, PT, PT, R6, -R7, RZ ;  /* 0x8000000706069210 */ /* 0x000fca0007ffe0ff */
[----:B------:R-:W-:Y:S01]  /*0240*/  @!P2 IMAD.MOV R6, RZ, RZ, -R6 ;  /* 0x000000ffff06a224 */ /* 0x000fe200078e0a06 */
[----:B------:R-:W-:-:S05]  /*0250*/  @!P0 LOP3.LUT R6, RZ, R8, RZ, 0x33, !PT ;  /* 0x00000008ff068212 */ /* 0x000fca00078e33ff */
[----:B0-----:R-:W-:Y:S02]  /*0260*/  IMAD.WIDE R4, R6, 0x4, R4 ;  /* 0x0000000406047825 */ /* 0x001fe400078e0204 */
[----:B------:R-:W0:Y:S04]  /*0270*/  LDC.64 R6, c[0x0][0x398] ;  /* 0x0000e600ff067b82 */ /* 0x000e280000000a00 */
[----:B------:R-:W2:Y:S01]  /*0280*/  LDG.E R5, desc[UR4][R4.64] ;  /* 0x0000000404057981 */ /* 0x000ea2000c1e1900 */
[----:B0-----:R-:W-:-:S04]  /*0290*/  IMAD.WIDE R6, R0, 0x4, R6 ;  /* 0x0000000400067825 */ /* 0x001fc800078e0206 */
[----:B--2---:R-:W-:-:S05]  /*02a0*/  FMUL R9, R2, R5 ;  /* 0x0000000502097220 */ /* 0x004fca0000400000 */
[----:B------:R-:W-:Y:S01]  /*02b0*/  STG.E desc[UR4][R6.64], R9 ;  /* 0x0000000906007986 */ /* 0x000fe2000c101904 */
[----:B------:R-:W-:Y:S05]  /*02c0*/  EXIT ;  /* 0x000000000000794d */ /* 0x000fea0003800000 */
.L_x_473:
        /* <DEDUP_REMOVED lines=11> */
.L_x_592:


//--------------------- .text.mul_axis_kernel     --------------------------
	.section	.text.mul_axis_kernel,"ax",@progbits
	.align	128
        .global         mul_axis_kernel
        .type           mul_axis_kernel,@function
        .size           mul_axis_kernel,(.L_x_593 - mul_axis_kernel)
        .other          mul_axis_kernel,@"STO_CUDA_ENTRY STV_DEFAULT"
mul_axis_kernel:
.text.mul_axis_kernel:
        /* <DEDUP_REMOVED lines=47> */
.L_x_474:
        /* <DEDUP_REMOVED lines=50> */
.L_x_475:
        /* <DEDUP_REMOVED lines=11> */
.L_x_476:
        /* <DEDUP_REMOVED lines=12> */
.L_x_593:


//--------------------- .text.add_axis_back_kernel --------------------------
	.section	.text.add_axis_back_kernel,"ax",@progbits
	.align	128
        .global         add_axis_back_kernel
        .type           add_axis_back_kernel,@function
        .size           add_axis_back_kernel,(.L_x_594 - add_axis_back_kernel)
        .other          add_axis_back_kernel,@"STO_CUDA_ENTRY STV_DEFAULT"
add_axis_back_kernel:
.text.add_axis_back_kernel:
        /* <DEDUP_REMOVED lines=37> */
.L_x_480:
[----:B------:R-:W0:Y:S02]  /*0250*/  LDC.64 R10, c[0x0][0x390] ;  /* 0x0000e400ff0a7b82 */ /* 0x000e240000000a00 */
[----:B0-----:R-:W-:-:S04]  /*0260*/  IMAD.WIDE R10, R9, 0x4, R10 ;  /* 0x00000004090a7825 */ /* 0x001fc800078e020a */
[C---:B------:R-:W-:Y:S02]  /*0270*/  IMAD.WIDE R28, R7.reuse, 0x4, R10 ;  /* 0x00000004071c7825 */ /* 0x040fe400078e020a */
[----:B------:R-:W2:Y:S02]  /*0280*/  LDG.E R11, desc[UR12][R10.64] ;  /* 0x0000000c0a0b7981 */ /* 0x000ea4000c1e1900 */
[C---:B------:R-:W-:Y:S02]  /*0290*/  IMAD.WIDE R14, R7.reuse, 0x4, R28 ;  /* 0x00000004070e7825 */ /* 0x040fe400078e021c */
[----:B------:R-:W3:Y:S02]  /*02a0*/  LDG.E R28, desc[UR12][R28.64] ;  /* 0x0000000c1c1c7981 */ /* 0x000ee4000c1e1900 */
[C---:B------:R-:W-:Y:S02]  /*02b0*/  IMAD.WIDE R22, R7.reuse, 0x4, R14 ;  /* 0x0000000407167825 */ /* 0x040fe400078e020e */
[----:B------:R0:W4:Y:S04]  /*02c0*/  LDG.E R27, desc[UR12][R14.64] ;  /* 0x0000000c0e1b7981 */ /* 0x000128000c1e1900 */
[----:B------:R-:W5:Y:S01]  /*02d0*/  LDG.E R26, desc[UR12][R22.64] ;  /* 0x0000000c161a7981 */ /* 0x000f62000c1e1900 */
[----:B------:R-:W-:-:S05]  /*02e0*/  IMAD.WIDE R24, R7, 0x4, R22 ;  /* 0x0000000407187825 */ /* 0x000fca00078e0216 */
[----:B------:R-:W5:Y:S01]  /*02f0*/  LDG.E R10, desc[UR12][R24.64] ;  /* 0x0000000c180a7981 */ /* 0x000f62000c1e1900 */
[----:B------:R-:W-:-:S05]  /*0300*/  IMAD.WIDE R20, R7, 0x4, R24 ;  /* 0x0000000407147825 */ /* 0x000fca00078e0218 */
[----:B------:R-:W5:Y:S01]  /*0310*/  LDG.E R8, desc[UR12][R20.64] ;  /* 0x0000000c14087981 */ /* 0x000f62000c1e1900 */
[----:B------:R-:W-:-:S05]  /*0320*/  IMAD.WIDE R12, R7, 0x4, R20 ;  /* 0x00000004070c7825 */ /* 0x000fca00078e0214 */
[----:B------:R1:W5:Y:S01]  /*0330*/  LDG.E R6, desc[UR12][R12.64] ;  /* 0x0000000c0c067981 */ /* 0x000362000c1e1900 */
[----:B------:R-:W-:-:S04]  /*0340*/  IMAD.WIDE R18, R7, 0x4, R12 ;  /* 0x0000000407127825 */ /* 0x000fc800078e020c */
[C---:B------:R-:W-:Y:S02]  /*0350*/  IMAD.WIDE R16, R7.reuse, 0x4, R18 ;  /* 0x0000000407107825 */ /* 0x040fe400078e0212 */
[----:B------:R-:W5:Y:S02]  /*0360*/  LDG.E R18, desc[UR12][R18.64] ;  /* 0x0000000c12127981 */ /* 0x000f64000c1e1900 */
[C---:B0-----:R-:W-:Y:S02]  /*0370*/  IMAD.WIDE R14, R7.reuse, 0x4, R16 ;  /* 0x00000004070e7825 */ /* 0x041fe400078e0210 */
[----:B------:R-:W5:Y:S02]  /*0380*/  LDG.E R16, desc[UR12][R16.64] ;  /* 0x0000000c10107981 */ /* 0x000f64000c1e1900 */
[C---:B-1----:R-:W-:Y:S02]  /*0390*/  IMAD.WIDE R12, R7.reuse, 0x4, R14 ;  /* 0x00000004070c7825 */ /* 0x042fe400078e020e */
[----:B------:R-:W5:Y:S02]  /*03a0*/  LDG.E R29, desc[UR12][R14.64] ;  /* 0x0000000c0e1d7981 */ /* 0x000f64000c1e1900 */
[----:B------:R-:W-:-:S02]  /*03b0*/  IMAD.WIDE R20, R7, 0x4, R12 ;  /* 0x0000000407147825 */ /* 0x000fc400078e020c */
[----:B------:R0:W5:Y:S02]  /*03c0*/  LDG.E R17, desc[UR12][R12.64] ;  /* 0x0000000c0c117981 */ /* 0x000164000c1e1900 */
[C---:B------:R-:W-:Y:S02]  /*03d0*/  IMAD.WIDE R22, R7.reuse, 0x4, R20 ;  /* 0x0000000407167825 */ /* 0x040fe400078e0214 */
[----:B------:R-:W5:Y:S02]  /*03e0*/  LDG.E R20, desc[UR12][R20.64] ;  /* 0x0000000c14147981 */ /* 0x000f64000c1e1900 */
[C---:B------:R-:W-:Y:S02]  /*03f0*/  IMAD.WIDE R24, R7.reuse, 0x4, R22 ;  /* 0x0000000407187825 */ /* 0x040fe400078e0216 */
[----:B------:R-:W5:Y:S02]  /*0400*/  LDG.E R22, desc[UR12][R22.64] ;  /* 0x0000000c16167981 */ /* 0x000f64000c1e1900 */
[----:B0-----:R-:W-:-:S02]  /*0410*/  IMAD.WIDE R12, R7, 0x4, R24 ;  /* 0x00000004070c7825 */ /* 0x001fc400078e0218 */
[----:B------:R-:W5:Y:S02]  /*0420*/  LDG.E R24, desc[UR12][R24.64] ;  /* 0x0000000c18187981 */ /* 0x000f64000c1e1900 */
[----:B------:R-:W-:Y:S02]  /*0430*/  IMAD.WIDE R14, R7, 0x4, R12 ;  /* 0x00000004070e7825 */ /* 0x000fe400078e020c */
[----:B------:R-:W5:Y:S04]  /*0440*/  LDG.E R19, desc[UR12][R12.64] ;  /* 0x0000000c0c137981 */ /* 0x000f68000c1e1900 */
[----:B------:R-:W5:Y:S01]  /*0450*/  LDG.E R14, desc[UR12][R14.64] ;  /* 0x0000000c0e0e7981 */ /* 0x000f62000c1e1900 */
[----:B------:R-:W-:-:S04]  /*0460*/  UIADD3 UR11, UPT, UPT, UR11, 0x10, URZ ;  /* 0x000000100b0b7890 */ /* 0x000fc8000fffe0ff */
[----:B------:R-:W-:Y:S01]  /*0470*/  UISETP.NE.AND UP1, UPT, UR11, URZ, UPT ;  /* 0x000000ff0b00728c */ /* 0x000fe2000bf25270 */
[----:B------:R-:W-:Y:S01]  /*0480*/  LEA R9, R4, R9, 0x4 ;  /* 0x0000000904097211 */ /* 0x000fe200078e20ff */
        /* <DEDUP_REMOVED lines=17> */
.L_x_479:
[----:B------:R-:W-:Y:S05]  /*05a0*/  BRA.U !UP0, `(.L_x_478) ;  /* 0x0000001108607547 */ /* 0x000fea000b800000 */
[----:B------:R-:W-:Y:S02]  /*05b0*/  UISETP.GE.U32.AND UP0, UPT, UR7, 0x8, UPT ;  /* 0x000000080700788c */ /* 0x000fe4000bf06070 */
[----:B------:R-:W-:-:S04]  /*05c0*/  ULOP3.LUT UR10, UR6, 0x7, URZ, 0xc0, !UPT ;  /* 0x00000007060a7892 */ /* 0x000fc8000f8ec0ff */
[----:B------:R-:W-:-:S03]  /*05d0*/  UISETP.NE.AND UP1, UPT, UR10, URZ, UPT ;  /* 0x000000ff0a00728c */ /* 0x000fc6000bf25270 */
[----:B------:R-:W-:Y:S08]  /*05e0*/  BRA.U !UP0, `(.L_x_481) ;  /* 0x00000001086c7547 */ /* 0x000ff0000b800000 */
[----:B------:R-:W0:Y:S01]  /*05f0*/  LDC.64 R8, c[0x0][0x390] ;  /* 0x0000e400ff087b82 */ /* 0x000e220000000a00 */
[----:B------:R-:W-:-:S04]  /*0600*/  IMAD R11, R7, UR4, R0 ;  /* 0x00000004070b7c24 */ /* 0x000fc8000f8e0200 */
[----:B0-----:R-:W-:-:S04]  /*0610*/  IMAD.WIDE R8, R11, 0x4, R8 ;  /* 0x000000040b087825 */ /* 0x001fc800078e0208 */
        /* <DEDUP_REMOVED lines=8> */
[C---:B------:R-:W-:Y:S02]  /*06a0*/  IMAD.WIDE R18, R7.reuse, 0x4, R16 ;  /* 0x0000000407127825 */ /* 0x040fe400078e0210 */
[----:B------:R-:W5:Y:S02]  /*06b0*/  LDG.E R16, desc[UR12][R16.64] ;  /* 0x0000000c10107981 */ /* 0x000f64000c1e1900 */
[C---:B------:R-:W-:Y:S02]  /*06c0*/  IMAD.WIDE R20, R7.reuse, 0x4, R18 ;  /* 0x0000000407147825 */ /* 0x040fe400078e0212 */
[----:B------:R-:W5:Y:S02]  /*06d0*/  LDG.E R18, desc[UR12][R18.64] ;  /* 0x0000000c12127981 */ /* 0x000f64000c1e1900 */
[----:B------:R-:W-:-:S02]  /*06e0*/  IMAD.WIDE R22, R7, 0x4, R20 ;  /* 0x0000000407167825 */ /* 0x000fc400078e0214 */
        /* <DEDUP_REMOVED lines=11> */
.L_x_481:
        /* <DEDUP_REMOVED lines=12> */
[----:B------:R-:W-:Y:S02]  /*0860*/  IMAD.WIDE R6, R7, 0x4, R12 ;  /* 0x0000000407067825 */ /* 0x000fe400078e020c */
[----:B------:R-:W4:Y:S04]  /*0870*/  LDG.E R13, desc[UR12][R12.64] ;  /* 0x0000000c0c0d7981 */ /* 0x000f28000c1e1900 */
[----:B------:R-:W5:Y:S01]  /*0880*/  LDG.E R7, desc[UR12][R6.64] ;  /* 0x0000000c06077981 */ /* 0x000f62000c1e1900 */
[----:B------:R-:W-:Y:S01]  /*0890*/  UIADD3 UR4, UPT, UPT, UR4, 0x4, URZ ;  /* 0x0000000404047890 */ /* 0x000fe2000fffe0ff */
[----:B--2---:R-:W-:-:S04]  /*08a0*/  FADD R2, R2, R9 ;  /* 0x0000000902027221 */ /* 0x004fc80000000000 */
[----:B---3--:R-:W-:-:S04]  /*08b0*/  FADD R2, R2, R11 ;  /* 0x0000000b02027221 */ /* 0x008fc80000000000 */
[----:B----4-:R-:W-:-:S04]  /*08c0*/  FADD R2, R2, R13 ;  /* 0x0000000d02027221 */ /* 0x010fc80000000000 */
[----:B-----5:R-:W-:-:S07]  /*08d0*/  FADD R2, R2, R7 ;  /* 0x0000000702027221 */ /* 0x020fce0000000000 */
.L_x_482:
[----:B------:R-:W-:Y:S05]  /*08e0*/  BRA.U !UP1, `(.L_x_478) ;  /* 0x0000000d09907547 */ /* 0x000fea000b800000 */
[----:B------:R-:W0:Y:S01]  /*08f0*/  LDC.64 R6, c[0x0][0x390] ;  /* 0x0000e400ff067b82 */ /* 0x000e220000000a00 */
[----:B------:R-:W-:-:S06]  /*0900*/  UIMAD UR8, UR8, UR9, URZ ;  /* 0x00000009080872a4 */ /* 0x000fcc000f8e02ff */
[----:B------:R-:W-:-:S04]  /*0910*/  IMAD R8, R5, UR8, RZ ;  /* 0x0000000805087c24 */ /* 0x000fc8000f8e02ff */
[----:B------:R-:W-:-:S05]  /*0920*/  IMAD R3, R8, UR4, R3 ;  /* 0x0000000408037c24 */ /* 0x000fca000f8e0203 */
[----:B------:R-:W-:-:S05]  /*0930*/  IADD3 R3, PT, PT, R3, UR5, RZ ;  /* 0x0000000503037c10 */ /* 0x000fca000fffe0ff */
[----:B0-----:R-:W-:-:S06]  /*0940*/  IMAD.WIDE R4, R3, 0x4, R6 ;  /* 0x0000000403047825 */ /* 0x001fcc00078e0206 */
[----:B------:R-:W2:Y:S01]  /*0950*/  LDG.E R5, desc[UR12][R4.64] ;  /* 0x0000000c04057981 */ /* 0x000ea2000c1e1900 */
[----:B------:R-:W-:-:S04]  /*0960*/  UIADD3 UR4, UPT, UPT, -UR6, 0x1, URZ ;  /* 0x0000000106047890 */ /* 0x000fc8000fffe1ff */
[----:B------:R-:W-:Y:S01]  /*0970*/  UISETP.NE.AND UP0, UPT, UR4, URZ, UPT ;  /* 0x000000ff0400728c */ /* 0x000fe2000bf05270 */
[----:B--2---:R-:W-:-:S08]  /*0980*/  FADD R2, R2, R5 ;  /* 0x0000000502027221 */ /* 0x004fd00000000000 */
[----:B------:R-:W-:Y:S05]  /*0990*/  BRA.U !UP0, `(.L_x_478) ;  /* 0x0000000d08647547 */ /* 0x000fea000b800000 */
[----:B------:R-:W-:-:S07]  /*09a0*/  IADD3 R3, PT, PT, R8, R3, RZ ;  /* 0x0000000308037210 */ /* 0x000fce0007ffe0ff */
.L_x_483:
[----:B------:R-:W-:-:S06]  /*09b0*/  IMAD.WIDE R4, R3, 0x4, R6 ;  /* 0x0000000403047825 */ /* 0x000fcc00078e0206 */
[----:B------:R-:W2:Y:S01]  /*09c0*/  LDG.E R5, desc[UR12][R4.64] ;  /* 0x0000000c04057981 */ /* 0x000ea2000c1e1900 */
[----:B------:R-:W-:Y:S01]  /*09d0*/  UIADD3 UR4, UPT, UPT, UR4, 0x1, URZ ;  /* 0x0000000104047890 */ /* 0x000fe2000fffe0ff */
[----:B------:R-:W-:-:S03]  /*09e0*/  IADD3 R3, PT, PT, R8, R3, RZ ;  /* 0x0000000308037210 */ /* 0x000fc60007ffe0ff */
[----:B------:R-:W-:Y:S01]  /*09f0*/  UISETP.NE.AND UP0, UPT, UR4, URZ, UPT ;  /* 0x000000ff0400728c */ /* 0x000fe2000bf05270 */
[----:B--2---:R-:W-:-:S08]  /*0a00*/  FADD R2, R5, R2 ;  /* 0x0000000205027221 */ /* 0x004fd00000000000 */
[----:B------:R-:W-:Y:S05]  /*0a10*/  BRA.U UP0, `(.L_x_483) ;  /* 0xfffffffd00e47547 */ /* 0x000fea000b83ffff */
[----:B------:R-:W-:Y:S05]  /*0a20*/  BRA `(.L_x_478) ;  /* 0x0000000c00407947 */ /* 0x000fea0003800000 */
.L_x_477:
        /* <DEDUP_REMOVED lines=89> */
.L_x_485:
[----:B------:R-:W0:Y:S02]  /*0fc0*/  LDC.64 R12, c[0x0][0x390] ;  /* 0x0000e400ff0c7b82 */ /* 0x000e240000000a00 */
[----:B0-----:R-:W-:-:S05]  /*0fd0*/  IMAD.WIDE R12, R8, 0x4, R12 ;  /* 0x00000004080c7825 */ /* 0x001fca00078e020c */
[----:B------:R0:W2:Y:S01]  /*0fe0*/  LDG.E R7, desc[UR12][R12.64] ;  /* 0x0000000c0c077981 */ /* 0x0000a2000c1e1900 */
[----:B------:R-:W-:-:S04]  /*0ff0*/  IMAD.WIDE R28, R3, 0x4, R12 ;  /* 0x00000004031c7825 */ /* 0x000fc800078e020c */
        /* <DEDUP_REMOVED lines=9> */
[----:B0-----:R-:W-:-:S05]  /*1090*/  IMAD.WIDE R12, R3, 0x4, R20 ;  /* 0x00000004030c7825 */ /* 0x001fca00078e0214 */
[----:B------:R0:W5:Y:S01]  /*10a0*/  LDG.E R9, desc[UR12][R12.64] ;  /* 0x0000000c0c097981 */ /* 0x000162000c1e1900 */
[----:B------:R-:W-:-:S04]  /*10b0*/  IMAD.WIDE R18, R3, 0x4, R12 ;  /* 0x0000000403127825 */ /* 0x000fc800078e020c */
[C---:B------:R-:W-:Y:S02]  /*10c0*/  IMAD.WIDE R16, R3.reuse, 0x4, R18 ;  /* 0x0000000403107825 */ /* 0x040fe400078e0212 */
[----:B------:R-:W5:Y:S02]  /*10d0*/  LDG.E R18, desc[UR12][R18.64] ;  /* 0x0000000c12127981 */ /* 0x000f64000c1e1900 */
[C---:B-1----:R-:W-:Y:S02]  /*10e0*/  IMAD.WIDE R14, R3.reuse, 0x4, R16 ;  /* 0x00000004030e7825 */ /* 0x042fe400078e0210 */
[----:B------:R-:W5:Y:S02]  /*10f0*/  LDG.E R16, desc[UR12][R16.64] ;  /* 0x0000000c10107981 */ /* 0x000f64000c1e1900 */
[C---:B0-----:R-:W-:Y:S02]  /*1100*/  IMAD.WIDE R12, R3.reuse, 0x4, R14 ;  /* 0x00000004030c7825 */ /* 0x041fe400078e020e */
        /* <DEDUP_REMOVED lines=32> */
.L_x_484:
[----:B------:R-:W-:Y:S05]  /*1310*/  BRA.U !UP0, `(.L_x_478) ;  /* 0x0000000508047547 */ /* 0x000fea000b800000 */
[----:B------:R-:W-:Y:S02]  /*1320*/  UISETP.GE.U32.AND UP0, UPT, UR4, 0x8, UPT ;  /* 0x000000080400788c */ /* 0x000fe4000bf06070 */
[----:B------:R-:W-:-:S04]  /*1330*/  ULOP3.LUT UR6, UR8, 0x7, URZ, 0xc0, !UPT ;  /* 0x0000000708067892 */ /* 0x000fc8000f8ec0ff */
[----:B------:R-:W-:-:S03]  /*1340*/  UISETP.NE.AND UP1, UPT, UR6, URZ, UPT ;  /* 0x000000ff0600728c */ /* 0x000fc6000bf25270 */
[----:B------:R-:W-:Y:S08]  /*1350*/  BRA.U !UP0, `(.L_x_486) ;  /* 0x0000000108707547 */ /* 0x000ff0000b800000 */
[----:B------:R-:W0:Y:S01]  /*1360*/  LDC.64 R16, c[0x0][0x390] ;  /* 0x0000e400ff107b82 */ /* 0x000e220000000a00 */
[----:B------:R-:W-:-:S04]  /*1370*/  IMAD R7, R5, UR8, R6 ;  /* 0x0000000805077c24 */ /* 0x000fc8000f8e0206 */
[----:B------:R-:W-:-:S04]  /*1380*/  IMAD R7, R3, R7, R4 ;  /* 0x0000000703077224 */ /* 0x000fc800078e0204 */
        /* <DEDUP_REMOVED lines=16> */
[----:B------:R-:W-:Y:S01]  /*1490*/  IADD3 R6, PT, PT, R6, 0x8, RZ ;  /* 0x0000000806067810 */ /* 0x000fe20007ffe0ff */
        /* <DEDUP_REMOVED lines=8> */
.L_x_486:
        /* <DEDUP_REMOVED lines=16> */
[----:B------:R-:W-:Y:S01]  /*1620*/  IADD3 R6, PT, PT, R6, 0x4, RZ ;  /* 0x0000000406067810 */ /* 0x000fe20007ffe0ff */
[----:B--2---:R-:W-:-:S04]  /*1630*/  FADD R2, R2, R9 ;  /* 0x0000000902027221 */ /* 0x004fc80000000000 */
[----:B---3--:R-:W-:-:S04]  /*1640*/  FADD R2, R2, R11 ;  /* 0x0000000b02027221 */ /* 0x008fc80000000000 */
[----:B----4-:R-:W-:-:S04]  /*1650*/  FADD R2, R2, R13 ;  /* 0x0000000d02027221 */ /* 0x010fc80000000000 */
[----:B-----5:R-:W-:-:S07]  /*1660*/  FADD R2, R2, R15 ;  /* 0x0000000f02027221 */ /* 0x020fce0000000000 */
.L_x_487:
[----:B------:R-:W-:Y:S05]  /*1670*/  BRA.U !UP1, `(.L_x_478) ;  /* 0x00000001092c7547 */ /* 0x000fea000b800000 */
[----:B------:R-:W0:Y:S01]  /*1680*/  LDC.64 R8, c[0x0][0x390] ;  /* 0x0000e400ff087b82 */ /* 0x000e220000000a00 */
[----:B------:R-:W-:Y:S01]  /*1690*/  IMAD R5, R5, UR8, R6 ;  /* 0x0000000805057c24 */ /* 0x000fe2000f8e0206 */
[----:B------:R-:W-:-:S03]  /*16a0*/  UIADD3 UR4, UPT, UPT, -UR4, URZ, URZ ;  /* 0x000000ff04047290 */ /* 0x000fc6000fffe1ff */
[----:B------:R-:W-:-:S09]  /*16b0*/  IMAD R6, R3, R5, R4 ;  /* 0x0000000503067224 */ /* 0x000fd200078e0204 */
.L_x_488:
[----:B0-----:R-:W-:-:S06]  /*16c0*/  IMAD.WIDE R4, R6, 0x4, R8 ;  /* 0x0000000406047825 */ /* 0x001fcc00078e0208 */
[----:B------:R-:W2:Y:S01]  /*16d0*/  LDG.E R5, desc[UR12][R4.64] ;  /* 0x0000000c04057981 */ /* 0x000ea2000c1e1900 */
[----:B------:R-:W-:Y:S01]  /*16e0*/  UIADD3 UR4, UPT, UPT, UR4, 0x1, URZ ;  /* 0x0000000104047890 */ /* 0x000fe2000fffe0ff */
[----:B------:R-:W-:-:S03]  /*16f0*/  IADD3 R6, PT, PT, R3, R6, RZ ;  /* 0x0000000603067210 */ /* 0x000fc60007ffe0ff */
[----:B------:R-:W-:Y:S01]  /*1700*/  UISETP.NE.AND UP0, UPT, UR4, URZ, UPT ;  /* 0x000000ff0400728c */ /* 0x000fe2000bf05270 */
[----:B--2---:R-:W-:-:S08]  /*1710*/  FADD R2, R5, R2 ;  /* 0x0000000205027221 */ /* 0x004fd00000000000 */
[----:B------:R-:W-:Y:S05]  /*1720*/  BRA.U UP0, `(.L_x_488) ;  /* 0xfffffffd00e47547 */ /* 0x000fea000b83ffff */
.L_x_478:
[----:B------:R-:W0:Y:S02]  /*1730*/  LDC.64 R4, c[0x0][0x388] ;  /* 0x0000e200ff047b82 */ /* 0x000e240000000a00 */
[----:B0-----:R-:W-:-:S05]  /*1740*/  IMAD.WIDE R4, R0, 0x4, R4 ;  /* 0x0000000400047825 */ /* 0x001fca00078e0204 */
[----:B------:R-:W-:Y:S01]  /*1750*/  STG.E desc[UR12][R4.64], R2 ;  /* 0x0000000204007986 */ /* 0x000fe2000c10190c */
[----:B------:R-:W-:Y:S05]  /*1760*/  EXIT ;  /* 0x000000000000794d */ /* 0x000fea0003800000 */
.L_x_489:
        /* <DEDUP_REMOVED lines=9> */
.L_x_594:


//--------------------- .text.add_axis_kernel3    --------------------------
	.section	.text.add_axis_kernel3,"ax",@progbits
	.align	128
        .global         add_axis_kernel3
        .type           add_axis_kernel3,@function
        .size           add_axis_kernel3,(.L_x_595 - add_axis_kernel3)
        .other          add_axis_kernel3,@"STO_CUDA_ENTRY STV_DEFAULT"
add_axis_kernel3:
.text.add_axis_kernel3:
        /* <DEDUP_REMOVED lines=47> */
.L_x_490:
        /* <DEDUP_REMOVED lines=50> */
.L_x_491:
        /* <DEDUP_REMOVED lines=8> */
[----:B--2---:R-:W-:-:S05]  /*0690*/  FADD R9, R2, R5 ;  /* 0x0000000502097221 */ /* 0x004fca0000000000 */
[----:B------:R-:W-:Y:S01]  /*06a0*/  STG.E desc[UR4][R6.64], R9 ;  /* 0x0000000906007986 */ /* 0x000fe2000c101904 */
[----:B------:R-:W-:Y:S05]  /*06b0*/  EXIT ;  /* 0x000000000000794d */ /* 0x000fea0003800000 */
.L_x_492:
        /* <DEDUP_REMOVED lines=12> */
.L_x_595:


//--------------------- .text.add_axis_kernel2    --------------------------
	.section	.text.add_axis_kernel2,"ax",@progbits
	.align	128
        .global         add_axis_kernel2
        .type           add_axis_kernel2,@function
        .size           add_axis_kernel2,(.L_x_596 - add_axis_kernel2)
        .other          add_axis_kernel2,@"STO_CUDA_ENTRY STV_DEFAULT"
add_axis_kernel2:
.text.add_axis_kernel2:
        /* <DEDUP_REMOVED lines=42> */
[----:B--2---:R-:W-:-:S05]  /*02a0*/  FADD R9, R2, R5 ;  /* 0x0000000502097221 */ /* 0x004fca0000000000 */
[----:B------:R-:W-:Y:S01]  /*02b0*/  STG.E desc[UR4][R6.64], R9 ;  /* 0x0000000906007986 */ /* 0x000fe2000c101904 */
[----:B------:R-:W-:Y:S05]  /*02c0*/  EXIT ;  /* 0x000000000000794d */ /* 0x000fea0003800000 */
.L_x_493:
        /* <DEDUP_REMOVED lines=11> */
.L_x_596:


//--------------------- .text.add_axis_kernel     --------------------------
	.section	.text.add_axis_kernel,"ax",@progbits
	.align	128
        .global         add_axis_kernel
        .type           add_axis_kernel,@function
        .size           add_axis_kernel,(.L_x_597 - add_axis_kernel)
        .other          add_axis_kernel,@"STO_CUDA_ENTRY STV_DEFAULT"
add_axis_kernel:
.text.add_axis_kernel:
        /* <DEDUP_REMOVED lines=45> */
[----:B--2---:R-:W-:-:S05]  /*02d0*/  FADD R9, R2, R5 ;  /* 0x0000000502097221 */ /* 0x004fca0000000000 */
[----:B------:R-:W-:Y:S01]  /*02e0*/  STG.E desc[UR4][R6.64], R9 ;  /* 0x0000000906007986 */ /* 0x000fe2000c101904 */
[----:B------:R-:W-:Y:S05]  /*02f0*/  EXIT ;  /* 0x000000000000794d */ /* 0x000fea0003800000 */
.L_x_494:
        /* <DEDUP_REMOVED lines=16> */
.L_x_597:


//--------------------- .text.add_kernel          --------------------------
	.section	.text.add_kernel,"ax",@progbits
	.align	128
        .global         add_kernel
        .type           add_kernel,@function
        .size           add_kernel,(.L_x_598 - add_kernel)
        .other          add_kernel,@"STO_CUDA_ENTRY STV_DEFAULT"
add_kernel:
.text.add_kernel:
        /* <DEDUP_REMOVED lines=20> */
[----:B----4-:R-:W-:-:S05]  /*0140*/  FADD R9, R2, R5 ;  /* 0x0000000502097221 */ /* 0x010fca0000000000 */
[----:B------:R-:W-:Y:S01]  /*0150*/  STG.E desc[UR4][R6.64], R9 ;  /* 0x0000000906007986 */ /* 0x000fe2000c101904 */
[----:B------:R-:W-:Y:S05]  /*0160*/  EXIT ;  /* 0x000000000000794d */ /* 0x000fea0003800000 */
.L_x_495:
        /* <DEDUP_REMOVED lines=9> */
.L_x_598:


//--------------------- .text.broadcast_row_plus_kernel --------------------------
	.section	.text.broadcast_row_plus_kernel,"ax",@progbits
	.align	128
        .global         broadcast_row_plus_kernel
        .type           broadcast_row_plus_kernel,@function
        .size           broadcast_row_plus_kernel,(.L_x_599 - broadcast_row_plus_kernel)
        .other          broadcast_row_plus_kernel,@"STO_CUDA_ENTRY STV_DEFAULT"
broadcast_row_plus_kernel:
.text.broadcast_row_plus_kernel:
        /* <DEDUP_REMOVED lines=13> */
[----:B------:R-:W-:Y:S02]  /*00d0*/  IABS R8, R7 ;  /* 0x0000000700087213 */ /* 0x000fe40000000000 */
[----:B------:R-:W-:Y:S01]  /*00e0*/  ISETP.GE.AND P2, PT, R7, RZ, PT ;  /* 0x000000ff0700720c */ /* 0x000fe20003f46270 */
[----:B-1----:R-:W-:-:S06]  /*00f0*/  UIMAD UR4, UR5, UR4, URZ ;  /* 0x00000004050472a4 */ /* 0x002fcc000f8e02ff */
[----:B0-----:R-:W-:-:S05]  /*0100*/  IMAD R0, R0, UR4, RZ ;  /* 0x0000000400007c24 */ /* 0x001fca000f8e02ff */
[-C--:B------:R-:W-:Y:S01]  /*0110*/  IABS R9, R0.reuse ;  /* 0x0000000000097213 */ /* 0x080fe20000000000 */
[----:B------:R-:W0:Y:S01]  /*0120*/  LDCU.64 UR4, c[0x0][0x358] ;  /* 0x00006b00ff0477ac */ /* 0x000e220008000a00 */
[----:B------:R-:W-:Y:S02]  /*0130*/  IABS R10, R0 ;  /* 0x00000000000a7213 */ /* 0x000fe40000000000 */
[----:B------:R-:W1:Y:S08]  /*0140*/  I2F.RP R4, R9 ;  /* 0x0000000900047306 */ /* 0x000e700000209400 */
[----:B-1----:R-:W1:Y:S02]  /*0150*/  MUFU.RCP R4, R4 ;  /* 0x0000000400047308 */ /* 0x002e640000001000 */
[----:B-1----:R-:W-:Y:S01]  /*0160*/  VIADD R2, R4, 0xffffffe ;  /* 0x0ffffffe04027836 */ /* 0x002fe20000000000 */
[----:B------:R-:W-:-:S05]  /*0170*/  IADD3 R4, PT, PT, RZ, -R10, RZ ;  /* 0x8000000aff047210 */ /* 0x000fca0007ffe0ff */
[----:B------:R1:W2:Y:S02]  /*0180*/  F2I.FTZ.U32.TRUNC.NTZ R3, R2 ;  /* 0x0000000200037305 */ /* 0x0002a4000021f000 */
[----:B-1----:R-:W-:Y:S02]  /*0190*/  IMAD.MOV.U32 R2, RZ, RZ, RZ ;  /* 0x000000ffff027224 */ /* 0x002fe400078e00ff */
[----:B--2---:R-:W-:-:S04]  /*01a0*/  IMAD.MOV R6, RZ, RZ, -R3 ;  /* 0x000000ffff067224 */ /* 0x004fc800078e0a03 */
[----:B------:R-:W-:Y:S01]  /*01b0*/  IMAD R5, R6, R9, RZ ;  /* 0x0000000906057224 */ /* 0x000fe200078e02ff */
[----:B------:R-:W-:-:S03]  /*01c0*/  MOV R6, R8 ;  /* 0x0000000800067202 */ /* 0x000fc60000000f00 */
[----:B------:R-:W-:-:S06]  /*01d0*/  IMAD.HI.U32 R3, R3, R5, R2 ;  /* 0x0000000503037227 */ /* 0x000fcc00078e0002 */
[----:B------:R-:W-:-:S04]  /*01e0*/  IMAD.HI.U32 R3, R3, R6, RZ ;  /* 0x0000000603037227 */ /* 0x000fc800078e00ff */
[----:B------:R-:W-:Y:S02]  /*01f0*/  IMAD R6, R3, R4, R6 ;  /* 0x0000000403067224 */ /* 0x000fe400078e0206 */
[----:B------:R-:W1:Y:S03]  /*0200*/  LDC.64 R2, c[0x0][0x388] ;  /* 0x0000e200ff027b82 */ /* 0x000e660000000a00 */
[----:B------:R-:W-:-:S05]  /*0210*/  ISETP.GT.U32.AND P0, PT, R9, R6, PT ;  /* 0x000000060900720c */ /* 0x000fca0003f04070 */
[----:B------:R-:W2:Y:S08]  /*0220*/  LDC.64 R4, c[0x0][0x390] ;  /* 0x0000e400ff047b82 */ /* 0x000eb00000000a00 */
[----:B------:R-:W-:Y:S01]  /*0230*/  @!P0 IMAD.IADD R6, R6, 0x1, -R9 ;  /* 0x0000000106068824 */ /* 0x000fe200078e0a09 */
[----:B------:R-:W-:-:S04]  /*0240*/  ISETP.NE.AND P0, PT, R0, RZ, PT ;  /* 0x000000ff0000720c */ /* 0x000fc80003f05270 */
[----:B------:R-:W-:Y:S01]  /*0250*/  ISETP.GT.U32.AND P1, PT, R9, R6, PT ;  /* 0x000000060900720c */ /* 0x000fe20003f24070 */
[----:B--2---:R-:W-:-:S12]  /*0260*/  IMAD.WIDE R4, R7, 0x4, R4 ;  /* 0x0000000407047825 */ /* 0x004fd800078e0204 */
[----:B------:R-:W-:Y:S01]  /*0270*/  @!P1 IADD3 R6, PT, PT, R6, -R9, RZ ;  /* 0x8000000906069210 */ /* 0x000fe20007ffe0ff */
[----:B0-----:R-:W2:Y:S03]  /*0280*/  LDG.E R7, desc[UR4][R4.64] ;  /* 0x0000000404077981 */ /* 0x001ea6000c1e1900 */
[----:B------:R-:W-:Y:S02]  /*0290*/  @!P2 IADD3 R6, PT, PT, -R6, RZ, RZ ;  /* 0x000000ff0606a210 */ /* 0x000fe40007ffe1ff */
[----:B------:R-:W-:-:S05]  /*02a0*/  @!P0 LOP3.LUT R6, RZ, R0, RZ, 0x33, !PT ;  /* 0x00000000ff068212 */ /* 0x000fca00078e33ff */
[----:B-1----:R-:W-:-:S06]  /*02b0*/  IMAD.WIDE R2, R6, 0x4, R2 ;  /* 0x0000000406027825 */ /* 0x002fcc00078e0202 */
[----:B------:R-:W2:Y:S02]  /*02c0*/  LDG.E R2, desc[UR4][R2.64] ;  /* 0x0000000402027981 */ /* 0x000ea4000c1e1900 */
[----:B--2---:R-:W-:-:S05]  /*02d0*/  FADD R7, R2, R7 ;  /* 0x0000000702077221 */ /* 0x004fca0000000000 */
[----:B------:R-:W-:Y:S01]  /*02e0*/  STG.E desc[UR4][R4.64], R7 ;  /* 0x0000000704007986 */ /* 0x000fe2000c101904 */
[----:B------:R-:W-:Y:S05]  /*02f0*/  EXIT ;  /* 0x000000000000794d */ /* 0x000fea0003800000 */
.L_x_496:
        /* <DEDUP_REMOVED lines=16> */
.L_x_599:


//--------------------- .text.broadcast_number_plus_kernel --------------------------
	.section	.text.broadcast_number_plus_kernel,"ax",@progbits
	.align	128
        .global         broadcast_number_plus_kernel
        .type           broadcast_number_plus_kernel,@function
        .size           broadcast_number_plus_kernel,(.L_x_600 - broadcast_number_plus_kernel)
        .other          broadcast_number_plus_kernel,@"STO_CUDA_ENTRY STV_DEFAULT"
broadcast_number_plus_kernel:
.text.broadcast_number_plus_kernel:
        /* <DEDUP_REMOVED lines=13> */
[----:B------:R-:W1:Y:S06]  /*00d0*/  LDCU.64 UR4, c[0x0][0x358] ;  /* 0x00006b00ff0477ac */ /* 0x000e6c0008000a00 */
[----:B------:R-:W2:Y:S01]  /*00e0*/  LDC R3, c[0x0][0x39c] ;  /* 0x0000e700ff037b82 */ /* 0x000ea20000000800 */
[----:B0-----:R-:W-:-:S04]  /*00f0*/  IABS R11, R5 ;  /* 0x00000005000b7213 */ /* 0x001fc80000000000 */
[----:B------:R-:W0:Y:S08]  /*0100*/  I2F.RP R2, R11 ;  /* 0x0000000b00027306 */ /* 0x000e300000209400 */
[----:B0-----:R-:W0:Y:S02]  /*0110*/  MUFU.RCP R2, R2 ;  /* 0x0000000200027308 */ /* 0x001e240000001000 */
[----:B0-----:R-:W-:-:S06]  /*0120*/  VIADD R6, R2, 0xffffffe ;  /* 0x0ffffffe02067836 */ /* 0x001fcc0000000000 */
[----:B------:R0:W3:Y:S02]  /*0130*/  F2I.FTZ.U32.TRUNC.NTZ R7, R6 ;  /* 0x0000000600077305 */ /* 0x0000e4000021f000 */
[----:B0-----:R-:W-:Y:S02]  /*0140*/  HFMA2 R6, -RZ, RZ, 0, 0 ;  /* 0x00000000ff067431 */ /* 0x001fe400000001ff */
[----:B---3--:R-:W-:-:S04]  /*0150*/  IMAD.MOV R4, RZ, RZ, -R7 ;  /* 0x000000ffff047224 */ /* 0x008fc800078e0a07 */
[----:B------:R-:W-:Y:S01]  /*0160*/  IMAD R9, R4, R11, RZ ;  /* 0x0000000b04097224 */ /* 0x000fe200078e02ff */
[----:B--2---:R-:W-:-:S03]  /*0170*/  IABS R4, R3 ;  /* 0x0000000300047213 */ /* 0x004fc60000000000 */
[----:B------:R-:W-:Y:S02]  /*0180*/  IMAD.HI.U32 R7, R7, R9, R6 ;  /* 0x0000000907077227 */ /* 0x000fe400078e0006 */
[----:B------:R-:W0:Y:S04]  /*0190*/  I2F.RP R9, R4 ;  /* 0x0000000400097306 */ /* 0x000e280000209400 */
[----:B------:R-:W-:-:S04]  /*01a0*/  IMAD.HI.U32 R6, R7, R8, RZ ;  /* 0x0000000807067227 */ /* 0x000fc800078e00ff */
[----:B------:R-:W-:-:S04]  /*01b0*/  IMAD.MOV R2, RZ, RZ, -R6 ;  /* 0x000000ffff027224 */ /* 0x000fc800078e0a06 */
[C---:B------:R-:W-:Y:S01]  /*01c0*/  IMAD R2, R11.reuse, R2, R8 ;  /* 0x000000020b027224 */ /* 0x040fe200078e0208 */
[----:B------:R-:W-:Y:S01]  /*01d0*/  LOP3.LUT R8, R0, R5, RZ, 0x3c, !PT ;  /* 0x0000000500087212 */ /* 0x000fe200078e3cff */
[----:B0-----:R-:W0:Y:S03]  /*01e0*/  MUFU.RCP R9, R9 ;  /* 0x0000000900097308 */ /* 0x001e260000001000 */
[----:B------:R-:W-:Y:S02]  /*01f0*/  ISETP.GT.U32.AND P2, PT, R11, R2, PT ;  /* 0x000000020b00720c */ /* 0x000fe40003f44070 */
[----:B------:R-:W-:-:S11]  /*0200*/  ISETP.GE.AND P1, PT, R8, RZ, PT ;  /* 0x000000ff0800720c */ /* 0x000fd60003f26270 */
[----:B------:R-:W-:Y:S01]  /*0210*/  @!P2 IMAD.IADD R2, R2, 0x1, -R11 ;  /* 0x000000010202a824 */ /* 0x000fe200078e0a0b */
[----:B0-----:R-:W-:Y:S01]  /*0220*/  IADD3 R7, PT, PT, R9, 0xffffffe, RZ ;  /* 0x0ffffffe09077810 */ /* 0x001fe20007ffe0ff */
[----:B------:R-:W-:Y:S01]  /*0230*/  @!P2 VIADD R6, R6, 0x1 ;  /* 0x000000010606a836 */ /* 0x000fe20000000000 */
[----:B------:R-:W-:Y:S02]  /*0240*/  ISETP.NE.AND P2, PT, R5, RZ, PT ;  /* 0x000000ff0500720c */ /* 0x000fe40003f45270 */
[----:B------:R-:W-:Y:S02]  /*0250*/  ISETP.GE.U32.AND P0, PT, R2, R11, PT ;  /* 0x0000000b0200720c */ /* 0x000fe40003f06070 */
[----:B------:R-:W0:Y:S01]  /*0260*/  F2I.FTZ.U32.TRUNC.NTZ R7, R7 ;  /* 0x0000000700077305 */ /* 0x000e22000021f000 */
[----:B------:R-:W2:Y:S10]  /*0270*/  LDC R2, c[0x0][0x3a0] ;  /* 0x0000e800ff027b82 */ /* 0x000eb40000000800 */
[----:B------:R-:W-:-:S02]  /*0280*/  @P0 VIADD R6, R6, 0x1 ;  /* 0x0000000106060836 */ /* 0x000fc40000000000 */
[----:B0-----:R-:W-:-:S03]  /*0290*/  IMAD.MOV R9, RZ, RZ, -R7 ;  /* 0x000000ffff097224 */ /* 0x001fc600078e0a07 */
[----:B------:R-:W-:Y:S01]  /*02a0*/  MOV R8, R6 ;  /* 0x0000000600087202 */ /* 0x000fe20000000f00 */
[----:B------:R-:W-:Y:S02]  /*02b0*/  HFMA2 R6, -RZ, RZ, 0, 0 ;  /* 0x00000000ff067431 */ /* 0x000fe400000001ff */
[----:B------:R-:W-:Y:S02]  /*02c0*/  IMAD R9, R9, R4, RZ ;  /* 0x0000000409097224 */ /* 0x000fe400078e02ff */
[----:B------:R-:W-:Y:S01]  /*02d0*/  @!P1 IMAD.MOV R8, RZ, RZ, -R8 ;  /* 0x000000ffff089224 */ /* 0x000fe200078e0a08 */
[----:B------:R-:W-:Y:S02]  /*02e0*/  @!P2 LOP3.LUT R8, RZ, R5, RZ, 0x33, !PT ;  /* 0x00000005ff08a212 */ /* 0x000fe400078e33ff */
[----:B--2---:R-:W-:Y:S02]  /*02f0*/  IABS R5, R2 ;  /* 0x0000000200057213 */ /* 0x004fe40000000000 */
[----:B------:R-:W-:Y:S01]  /*0300*/  IABS R10, R8 ;  /* 0x00000008000a7213 */ /* 0x000fe20000000000 */
[----:B------:R-:W-:Y:S01]  /*0310*/  IMAD.HI.U32 R6, R7, R9, R6 ;  /* 0x0000000907067227 */ /* 0x000fe200078e0006 */
[----:B------:R-:W-:Y:S01]  /*0320*/  LOP3.LUT R8, R8, R3, RZ, 0x3c, !PT ;  /* 0x0000000308087212 */ /* 0x000fe200078e3cff */
[----:B------:R-:W0:Y:S02]  /*0330*/  I2F.RP R9, R5 ;  /* 0x0000000500097306 */ /* 0x000e240000209400 */
[----:B------:R-:W-:Y:S01]  /*0340*/  IMAD.MOV.U32 R7, RZ, RZ, R10 ;  /* 0x000000ffff077224 */ /* 0x000fe200078e000a */
[----:B------:R-:W-:-:S03]  /*0350*/  ISETP.GE.AND P1, PT, R8, RZ, PT ;  /* 0x000000ff0800720c */ /* 0x000fc60003f26270 */
[----:B------:R-:W-:-:S04]  /*0360*/  IMAD.HI.U32 R6, R6, R7, RZ ;  /* 0x0000000706067227 */ /* 0x000fc800078e00ff */
[----:B------:R-:W-:-:S04]  /*0370*/  IMAD.MOV R10, RZ, RZ, -R6 ;  /* 0x000000ffff0a7224 */ /* 0x000fc800078e0a06 */
[C---:B------:R-:W-:Y:S01]  /*0380*/  IMAD R7, R4.reuse, R10, R7 ;  /* 0x0000000a04077224 */ /* 0x040fe200078e0207 */
[----:B0-----:R-:W0:Y:S04]  /*0390*/  MUFU.RCP R9, R9 ;  /* 0x0000000900097308 */ /* 0x001e280000001000 */
[----:B------:R-:W-:-:S13]  /*03a0*/  ISETP.GT.U32.AND P2, PT, R4, R7, PT ;  /* 0x000000070400720c */ /* 0x000fda0003f44070 */
[-C--:B------:R-:W-:Y:S01]  /*03b0*/  @!P2 IADD3 R7, PT, PT, R7, -R4.reuse, RZ ;  /* 0x800000040707a210 */ /* 0x080fe20007ffe0ff */
[----:B0-----:R-:W-:Y:S02]  /*03c0*/  VIADD R10, R9, 0xffffffe ;  /* 0x0ffffffe090a7836 */ /* 0x001fe40000000000 */
[----:B------:R-:W-:Y:S01]  /*03d0*/  @!P2 VIADD R6, R6, 0x1 ;  /* 0x000000010606a836 */ /* 0x000fe20000000000 */
[----:B------:R-:W-:Y:S02]  /*03e0*/  ISETP.GE.U32.AND P0, PT, R7, R4, PT ;  /* 0x000000040700720c */ /* 0x000fe40003f06070 */
[----:B------:R-:W0:Y:S01]  /*03f0*/  F2I.FTZ.U32.TRUNC.NTZ R7, R10 ;  /* 0x0000000a00077305 */ /* 0x000e22000021f000 */
[----:B------:R-:W-:-:S10]  /*0400*/  ISETP.NE.AND P2, PT, R3, RZ, PT ;  /* 0x000000ff0300720c */ /* 0x000fd40003f45270 */
[----:B------:R-:W-:Y:S01]  /*0410*/  @P0 IADD3 R6, PT, PT, R6, 0x1, RZ ;  /* 0x0000000106060810 */ /* 0x000fe20007ffe0ff */
[----:B0-----:R-:W-:-:S04]  /*0420*/  IMAD.MOV R4, RZ, RZ, -R7 ;  /* 0x000000ffff047224 */ /* 0x001fc800078e0a07 */
[----:B------:R-:W-:Y:S02]  /*0430*/  IMAD.MOV.U32 R9, RZ, RZ, R6 ;  /* 0x000000ffff097224 */ /* 0x000fe400078e0006 */
[----:B------:R-:W-:-:S03]  /*0440*/  IMAD.MOV.U32 R6, RZ, RZ, RZ ;  /* 0x000000ffff067224 */ /* 0x000fc600078e00ff */
[----:B------:R-:W-:Y:S02]  /*0450*/  @!P1 IADD3 R9, PT, PT, -R9, RZ, RZ ;  /* 0x000000ff09099210 */ /* 0x000fe40007ffe1ff */
[----:B------:R-:W-:Y:S01]  /*0460*/  @!P2 LOP3.LUT R9, RZ, R3, RZ, 0x33, !PT ;  /* 0x00000003ff09a212 */ /* 0x000fe200078e33ff */
[----:B------:R-:W-:-:S03]  /*0470*/  IMAD R3, R4, R5, RZ ;  /* 0x0000000504037224 */ /* 0x000fc600078e02ff */
[----:B------:R-:W-:Y:S01]  /*0480*/  IABS R4, R9 ;  /* 0x0000000900047213 */ /* 0x000fe20000000000 */
[----:B------:R-:W-:Y:S01]  /*0490*/  IMAD.HI.U32 R6, R7, R3, R6 ;  /* 0x0000000307067227 */ /* 0x000fe200078e0006 */
[----:B------:R-:W-:-:S04]  /*04a0*/  LOP3.LUT R9, R9, R2, RZ, 0x3c, !PT ;  /* 0x0000000209097212 */ /* 0x000fc800078e3cff */
[----:B------:R-:W-:Y:S01]  /*04b0*/  ISETP.GE.AND P1, PT, R9, RZ, PT ;  /* 0x000000ff0900720c */ /* 0x000fe20003f26270 */
        /* <DEDUP_REMOVED lines=9> */
[----:B------:R-:W2:Y:S11]  /*0550*/  LDC.64 R4, c[0x0][0x390] ;  /* 0x0000e400ff047b82 */ /* 0x000eb60000000a00 */
[----:B------:R-:W-:-:S05]  /*0560*/  @P0 VIADD R3, R3, 0x1 ;  /* 0x0000000103030836 */ /* 0x000fca0000000000 */
[----:B------:R-:W-:Y:S02]  /*0570*/  @!P1 IADD3 R3, PT, PT, -R3, RZ, RZ ;  /* 0x000000ff03039210 */ /* 0x000fe40007ffe1ff */
[----:B------:R-:W-:-:S05]  /*0580*/  @!P2 LOP3.LUT R3, RZ, R2, RZ, 0x33, !PT ;  /* 0x00000002ff03a212 */ /* 0x000fca00078e33ff */
[----:B0-----:R-:W-:-:S04]  /*0590*/  IMAD.WIDE R2, R3, 0x4, R6 ;  /* 0x0000000403027825 */ /* 0x001fc800078e0206 */
[----:B--2---:R-:W-:Y:S02]  /*05a0*/  IMAD.WIDE R4, R0, 0x4, R4 ;  /* 0x0000000400047825 */ /* 0x004fe400078e0204 */
[----:B-1----:R-:W2:Y:S04]  /*05b0*/  LDG.E R2, desc[UR4][R2.64] ;  /* 0x0000000402027981 */ /* 0x002ea8000c1e1900 */
[----:B------:R-:W2:Y:S02]  /*05c0*/  LDG.E R7, desc[UR4][R4.64] ;  /* 0x0000000404077981 */ /* 0x000ea4000c1e1900 */
[----:B--2---:R-:W-:-:S05]  /*05d0*/  FADD R7, R2, R7 ;  /* 0x0000000702077221 */ /* 0x004fca0000000000 */
[----:B------:R-:W-:Y:S01]  /*05e0*/  STG.E desc[UR4][R4.64], R7 ;  /* 0x0000000704007986 */ /* 0x000fe2000c101904 */
[----:B------:R-:W-:Y:S05]  /*05f0*/  EXIT ;  /* 0x000000000000794d */ /* 0x000fea0003800000 */
.L_x_497:
        /* <DEDUP_REMOVED lines=16> */
.L_x_600:


//--------------------- .text.broadcast_plus_kernel --------------------------
	.section	.text.broadcast_plus_kernel,"ax",@progbits
	.align	128
        .global         broadcast_plus_kernel
        .type           broadcast_plus_kernel,@function
        .size           broadcast_plus_kernel,(.L_x_601 - broadcast_plus_kernel)
        .other          broadcast_plus_kernel,@"STO_CUDA_ENTRY STV_DEFAULT"
broadcast_plus_kernel:
.text.broadcast_plus_kernel:
        /* <DEDUP_REMOVED lines=15> */
[----:B-1----:R-:W3:Y:S04]  /*00f0*/  LDG.E R7, desc[UR4][R4.64] ;  /* 0x0000000404077981 */ /* 0x002ee8000c1e1900 */
[----:B--2---:R-:W3:Y:S02]  /*0100*/  LDG.E R2, desc[UR4][R2.64] ;  /* 0x0000000402027981 */ /* 0x004ee4000c1e1900 */
[----:B---3--:R-:W-:-:S05]  /*0110*/  FADD R7, R2, R7 ;  /* 0x0000000702077221 */ /* 0x008fca0000000000 */
[----:B------:R-:W-:Y:S01]  /*0120*/  STG.E desc[UR4][R4.64], R7 ;  /* 0x0000000704007986 */ /* 0x000fe2000c101904 */
[----:B------:R-:W-:Y:S05]  /*0130*/  EXIT ;  /* 0x000000000000794d */ /* 0x000fea0003800000 */
.L_x_498:
        /* <DEDUP_REMOVED lines=12> */
.L_x_601:


//--------------------- .text.broadcast_row_kernel --------------------------
	.section	.text.broadcast_row_kernel,"ax",@progbits
	.align	128
        .global         broadcast_row_kernel
        .type           broadcast_row_kernel,@function
        .size           broadcast_row_kernel,(.L_x_602 - broadcast_row_kernel)
        .other          broadcast_row_kernel,@"STO_CUDA_ENTRY STV_DEFAULT"
broadcast_row_kernel:
.text.broadcast_row_kernel:
        /* <DEDUP_REMOVED lines=33> */
[----:B------:R-:W-:-:S13]  /*0210*/  ISETP.GT.U32.AND P0, PT, R5, R4, PT ;  /* 0x000000040500720c */ /* 0x000fda0003f04070 */
[----:B------:R-:W-:Y:S01]  /*0220*/  @!P0 IMAD.IADD R4, R4, 0x1, -R5 ;  /* 0x0000000104048824 */ /* 0x000fe200078e0a05 */
[----:B------:R-:W-:-:S04]  /*0230*/  ISETP.NE.AND P0, PT, R0, RZ, PT ;  /* 0x000000ff0000720c */ /* 0x000fc80003f05270 */
[----:B------:R-:W-:-:S13]  /*0240*/  ISETP.GT.U32.AND P1, PT, R5, R4, PT ;  /* 0x000000040500720c */ /* 0x000fda0003f24070 */
[----:B------:R-:W-:-:S04]  /*0250*/  @!P1 IADD3 R4, PT, PT, R4, -R5, RZ ;  /* 0x8000000504049210 */ /* 0x000fc80007ffe0ff */
[----:B------:R-:W-:Y:S02]  /*0260*/  @!P2 IADD3 R4, PT, PT, -R4, RZ, RZ ;  /* 0x000000ff0404a210 */ /* 0x000fe40007ffe1ff */
[----:B------:R-:W-:-:S05]  /*0270*/  @!P0 LOP3.LUT R4, RZ, R0, RZ, 0x33, !PT ;  /* 0x00000000ff048212 */ /* 0x000fca00078e33ff */
[----:B-1----:R-:W-:Y:S02]  /*0280*/  IMAD.WIDE R2, R4, 0x4, R2 ;  /* 0x0000000404027825 */ /* 0x002fe400078e0202 */
[----:B------:R-:W1:Y:S04]  /*0290*/  LDC.64 R4, c[0x0][0x390] ;  /* 0x0000e400ff047b82 */ /* 0x000e680000000a00 */
[----:B0-----:R-:W2:Y:S01]  /*02a0*/  LDG.E R3, desc[UR4][R2.64] ;  /* 0x0000000402037981 */ /* 0x001ea2000c1e1900 */
[----:B-1----:R-:W-:-:S05]  /*02b0*/  IMAD.WIDE R4, R7, 0x4, R4 ;  /* 0x0000000407047825 */ /* 0x002fca00078e0204 */
[----:B--2---:R-:W-:Y:S01]  /*02c0*/  STG.E desc[UR4][R4.64], R3 ;  /* 0x0000000304007986 */ /* 0x004fe2000c101904 */
[----:B------:R-:W-:Y:S05]  /*02d0*/  EXIT ;  /* 0x000000000000794d */ /* 0x000fea0003800000 */
.L_x_499:
        /* <DEDUP_REMOVED lines=10> */
.L_x_602:


//--------------------- .text.broadcast_number_kernel --------------------------
	.section	.text.broadcast_number_kernel,"ax",@progbits
	.align	128
        .global         broadcast_number_kernel
        .type           broadcast_number_kernel,@function
        .size           broadcast_number_kernel,(.L_x_603 - broadcast_number_kernel)
        .other          broadcast_number_kernel,@"STO_CUDA_ENTRY STV_DEFAULT"
broadcast_number_kernel:
.text.broadcast_number_kernel:
        /* <DEDUP_REMOVED lines=16> */
[----:B------:R-:W0:Y:S01]  /*0100*/  I2F.RP R3, R8 ;  /* 0x0000000800037306 */ /* 0x000e220000209400 */
[----:B--2---:R-:W-:-:S07]  /*0110*/  IABS R4, R2 ;  /* 0x0000000200047213 */ /* 0x004fce0000000000 */
[----:B0-----:R-:W0:Y:S02]  /*0120*/  MUFU.RCP R3, R3 ;  /* 0x0000000300037308 */ /* 0x001e240000001000 */
[----:B0-----:R-:W-:-:S06]  /*0130*/  VIADD R6, R3, 0xffffffe ;  /* 0x0ffffffe03067836 */ /* 0x001fcc0000000000 */
[----:B------:R0:W2:Y:S02]  /*0140*/  F2I.FTZ.U32.TRUNC.NTZ R7, R6 ;  /* 0x0000000600077305 */ /* 0x0000a4000021f000 */
[----:B0-----:R-:W-:Y:S02]  /*0150*/  HFMA2 R6, -RZ, RZ, 0, 0 ;  /* 0x00000000ff067431 */ /* 0x001fe400000001ff */
[----:B--2---:R-:W-:-:S04]  /*0160*/  IMAD.MOV R9, RZ, RZ, -R7 ;  /* 0x000000ffff097224 */ /* 0x004fc800078e0a07 */
[----:B------:R-:W-:-:S04]  /*0170*/  IMAD R9, R9, R8, RZ ;  /* 0x0000000809097224 */ /* 0x000fc800078e02ff */
[----:B------:R-:W-:Y:S02]  /*0180*/  IMAD.HI.U32 R7, R7, R9, R6 ;  /* 0x0000000907077227 */ /* 0x000fe400078e0006 */
[----:B------:R-:W0:Y:S04]  /*0190*/  I2F.RP R9, R4 ;  /* 0x0000000400097306 */ /* 0x000e280000209400 */
[----:B------:R-:W-:-:S04]  /*01a0*/  IMAD.HI.U32 R6, R7, R10, RZ ;  /* 0x0000000a07067227 */ /* 0x000fc800078e00ff */
[----:B------:R-:W-:-:S04]  /*01b0*/  IMAD.MOV R3, RZ, RZ, -R6 ;  /* 0x000000ffff037224 */ /* 0x000fc800078e0a06 */
[C---:B------:R-:W-:Y:S01]  /*01c0*/  IMAD R3, R8.reuse, R3, R10 ;  /* 0x0000000308037224 */ /* 0x040fe200078e020a */
[----:B0-----:R-:W0:Y:S04]  /*01d0*/  MUFU.RCP R9, R9 ;  /* 0x0000000900097308 */ /* 0x001e280000001000 */
[----:B------:R-:W-:-:S13]  /*01e0*/  ISETP.GT.U32.AND P2, PT, R8, R3, PT ;  /* 0x000000030800720c */ /* 0x000fda0003f44070 */
[----:B------:R-:W-:Y:S01]  /*01f0*/  @!P2 IMAD.IADD R3, R3, 0x1, -R8 ;  /* 0x000000010303a824 */ /* 0x000fe200078e0a08 */
[----:B0-----:R-:W-:Y:S01]  /*0200*/  IADD3 R7, PT, PT, R9, 0xffffffe, RZ ;  /* 0x0ffffffe09077810 */ /* 0x001fe20007ffe0ff */
[----:B------:R-:W-:Y:S01]  /*0210*/  @!P2 VIADD R6, R6, 0x1 ;  /* 0x000000010606a836 */ /* 0x000fe20000000000 */
[----:B------:R-:W-:Y:S02]  /*0220*/  ISETP.NE.AND P2, PT, R5, RZ, PT ;  /* 0x000000ff0500720c */ /* 0x000fe40003f45270 */
[----:B------:R-:W-:Y:S02]  /*0230*/  ISETP.GE.U32.AND P0, PT, R3, R8, PT ;  /* 0x000000080300720c */ /* 0x000fe40003f06070 */
[----:B------:R-:W-:Y:S01]  /*0240*/  LOP3.LUT R8, R0, R5, RZ, 0x3c, !PT ;  /* 0x0000000500087212 */ /* 0x000fe200078e3cff */
[----:B------:R-:W0:Y:S01]  /*0250*/  LDC R3, c[0x0][0x3a0] ;  /* 0x0000e800ff037b82 */ /* 0x000e220000000800 */
[----:B------:R-:W2:Y:S02]  /*0260*/  F2I.FTZ.U32.TRUNC.NTZ R7, R7 ;  /* 0x0000000700077305 */ /* 0x000ea4000021f000 */
[----:B------:R-:W-:-:S07]  /*0270*/  ISETP.GE.AND P1, PT, R8, RZ, PT ;  /* 0x000000ff0800720c */ /* 0x000fce0003f26270 */
[----:B------:R-:W-:-:S05]  /*0280*/  @P0 VIADD R6, R6, 0x1 ;  /* 0x0000000106060836 */ /* 0x000fca0000000000 */
[----:B------:R-:W-:Y:S01]  /*0290*/  MOV R9, R6 ;  /* 0x0000000600097202 */ /* 0x000fe20000000f00 */
[----:B------:R-:W-:Y:S02]  /*02a0*/  HFMA2 R6, -RZ, RZ, 0, 0 ;  /* 0x00000000ff067431 */ /* 0x000fe400000001ff */
[----:B--2---:R-:W-:Y:S02]  /*02b0*/  IMAD.MOV R11, RZ, RZ, -R7 ;  /* 0x000000ffff0b7224 */ /* 0x004fe400078e0a07 */
[----:B------:R-:W-:Y:S01]  /*02c0*/  @!P1 IMAD.MOV R9, RZ, RZ, -R9 ;  /* 0x000000ffff099224 */ /* 0x000fe200078e0a09 */
[----:B------:R-:W-:Y:S01]  /*02d0*/  @!P2 LOP3.LUT R9, RZ, R5, RZ, 0x33, !PT ;  /* 0x00000005ff09a212 */ /* 0x000fe200078e33ff */
[----:B------:R-:W-:Y:S01]  /*02e0*/  IMAD R11, R11, R4, RZ ;  /* 0x000000040b0b7224 */ /* 0x000fe200078e02ff */
[----:B0-----:R-:W-:Y:S02]  /*02f0*/  IABS R5, R3 ;  /* 0x0000000300057213 */ /* 0x001fe40000000000 */
[----:B------:R-:W-:Y:S01]  /*0300*/  IABS R8, R9 ;  /* 0x0000000900087213 */ /* 0x000fe20000000000 */
[----:B------:R-:W-:Y:S01]  /*0310*/  IMAD.HI.U32 R6, R7, R11, R6 ;  /* 0x0000000b07067227 */ /* 0x000fe200078e0006 */
[----:B------:R-:W-:-:S03]  /*0320*/  LOP3.LUT R9, R9, R2, RZ, 0x3c, !PT ;  /* 0x0000000209097212 */ /* 0x000fc600078e3cff */
[----:B------:R-:W-:Y:S01]  /*0330*/  IMAD.MOV.U32 R7, RZ, RZ, R8 ;  /* 0x000000ffff077224 */ /* 0x000fe200078e0008 */
[----:B------:R-:W-:Y:S01]  /*0340*/  ISETP.GE.AND P1, PT, R9, RZ, PT ;  /* 0x000000ff0900720c */ /* 0x000fe20003f26270 */
[----:B------:R-:W0:Y:S02]  /*0350*/  I2F.RP R8, R5 ;  /* 0x0000000500087306 */ /* 0x000e240000209400 */
[----:B------:R-:W-:-:S04]  /*0360*/  IMAD.HI.U32 R6, R6, R7, RZ ;  /* 0x0000000706067227 */ /* 0x000fc800078e00ff */
[----:B------:R-:W-:-:S04]  /*0370*/  IMAD.MOV R10, RZ, RZ, -R6 ;  /* 0x000000ffff0a7224 */ /* 0x000fc800078e0a06 */
[C---:B------:R-:W-:Y:S01]  /*0380*/  IMAD R7, R4.reuse, R10, R7 ;  /* 0x0000000a04077224 */ /* 0x040fe200078e0207 */
[----:B0-----:R-:W0:Y:S04]  /*0390*/  MUFU.RCP R8, R8 ;  /* 0x0000000800087308 */ /* 0x001e280000001000 */
[----:B------:R-:W-:-:S13]  /*03a0*/  ISETP.GT.U32.AND P2, PT, R4, R7, PT ;  /* 0x000000070400720c */ /* 0x000fda0003f44070 */
[-C--:B------:R-:W-:Y:S01]  /*03b0*/  @!P2 IADD3 R7, PT, PT, R7, -R4.reuse, RZ ;  /* 0x800000040707a210 */ /* 0x080fe20007ffe0ff */
[----:B------:R-:W-:Y:S01]  /*03c0*/  @!P2 VIADD R6, R6, 0x1 ;  /* 0x000000010606a836 */ /* 0x000fe20000000000 */
[----:B------:R-:W-:Y:S01]  /*03d0*/  ISETP.NE.AND P2, PT, R2, RZ, PT ;  /* 0x000000ff0200720c */ /* 0x000fe20003f45270 */
[----:B0-----:R-:W-:Y:S01]  /*03e0*/  VIADD R10, R8, 0xffffffe ;  /* 0x0ffffffe080a7836 */ /* 0x001fe20000000000 */
[----:B------:R-:W-:-:S03]  /*03f0*/  ISETP.GE.U32.AND P0, PT, R7, R4, PT ;  /* 0x000000040700720c */ /* 0x000fc60003f06070 */
[----:B------:R-:W0:Y:S10]  /*0400*/  F2I.FTZ.U32.TRUNC.NTZ R7, R10 ;  /* 0x0000000a00077305 */ /* 0x000e34000021f000 */
[----:B------:R-:W-:-:S05]  /*0410*/  @P0 IADD3 R6, PT, PT, R6, 0x1, RZ ;  /* 0x0000000106060810 */ /* 0x000fca0007ffe0ff */
[----:B------:R-:W-:Y:S02]  /*0420*/  IMAD.MOV.U32 R4, RZ, RZ, R6 ;  /* 0x000000ffff047224 */ /* 0x000fe400078e0006 */
[----:B0-----:R-:W-:-:S03]  /*0430*/  IMAD.MOV R6, RZ, RZ, -R7 ;  /* 0x000000ffff067224 */ /* 0x001fc600078e0a07 */
[----:B------:R-:W-:Y:S01]  /*0440*/  @!P1 IADD3 R4, PT, PT, -R4, RZ, RZ ;  /* 0x000000ff04049210 */ /* 0x000fe20007ffe1ff */
[----:B------:R-:W-:Y:S01]  /*0450*/  IMAD R9, R6, R5, RZ ;  /* 0x0000000506097224 */ /* 0x000fe200078e02ff */
[----:B------:R-:W-:Y:S01]  /*0460*/  @!P2 LOP3.LUT R4, RZ, R2, RZ, 0x33, !PT ;  /* 0x00000002ff04a212 */ /* 0x000fe200078e33ff */
[----:B------:R-:W-:-:S03]  /*0470*/  IMAD.MOV.U32 R6, RZ, RZ, RZ ;  /* 0x000000ffff067224 */ /* 0x000fc600078e00ff */
[----:B------:R-:W-:Y:S01]  /*0480*/  IABS R2, R4 ;  /* 0x0000000400027213 */ /* 0x000fe20000000000 */
[----:B------:R-:W-:-:S06]  /*0490*/  IMAD.HI.U32 R6, R7, R9, R6 ;  /* 0x0000000907067227 */ /* 0x000fcc00078e0006 */
[----:B------:R-:W-:-:S05]  /*04a0*/  IMAD.HI.U32 R6, R6, R2, RZ ;  /* 0x0000000206067227 */ /* 0x000fca00078e00ff */
[----:B------:R-:W-:-:S05]  /*04b0*/  IADD3 R7, PT, PT, -R6, RZ, RZ ;  /* 0x000000ff06077210 */ /* 0x000fca0007ffe1ff */
[----:B------:R-:W-:-:S05]  /*04c0*/  IMAD R2, R5, R7, R2 ;  /* 0x0000000705027224 */ /* 0x000fca00078e0202 */
[----:B------:R-:W-:-:S13]  /*04d0*/  ISETP.GT.U32.AND P2, PT, R5, R2, PT ;  /* 0x000000020500720c */ /* 0x000fda0003f44070 */
[----:B------:R-:W-:Y:S01]  /*04e0*/  @!P2 IMAD.IADD R2, R2, 0x1, -R5 ;  /* 0x000000010202a824 */ /* 0x000fe200078e0a05 */
[----:B------:R-:W-:Y:S02]  /*04f0*/  @!P2 IADD3 R6, PT, PT, R6, 0x1, RZ ;  /* 0x000000010606a810 */ /* 0x000fe40007ffe0ff */
[----:B------:R-:W-:Y:S02]  /*0500*/  ISETP.NE.AND P2, PT, R3, RZ, PT ;  /* 0x000000ff0300720c */ /* 0x000fe40003f45270 */
[----:B------:R-:W-:Y:S02]  /*0510*/  ISETP.GE.U32.AND P0, PT, R2, R5, PT ;  /* 0x000000050200720c */ /* 0x000fe40003f06070 */
[----:B------:R-:W-:Y:S02]  /*0520*/  LOP3.LUT R2, R4, R3, RZ, 0x3c, !PT ;  /* 0x0000000304027212 */ /* 0x000fe400078e3cff */
[----:B------:R-:W0:Y:S02]  /*0530*/  LDC.64 R4, c[0x0][0x388] ;  /* 0x0000e200ff047b82 */ /* 0x000e240000000a00 */
[----:B------:R-:W-:-:S07]  /*0540*/  ISETP.GE.AND P1, PT, R2, RZ, PT ;  /* 0x000000ff0200720c */ /* 0x000fce0003f26270 */
[----:B------:R-:W-:-:S06]  /*0550*/  @P0 VIADD R6, R6, 0x1 ;  /* 0x0000000106060836 */ /* 0x000fcc0000000000 */
[----:B------:R-:W-:Y:S02]  /*0560*/  @!P1 IADD3 R6, PT, PT, -R6, RZ, RZ ;  /* 0x000000ff06069210 */ /* 0x000fe40007ffe1ff */
[----:B------:R-:W-:-:S05]  /*0570*/  @!P2 LOP3.LUT R6, RZ, R3, RZ, 0x33, !PT ;  /* 0x00000003ff06a212 */ /* 0x000fca00078e33ff */
[----:B0-----:R-:W-:Y:S02]  /*0580*/  IMAD.WIDE R2, R6, 0x4, R4 ;  /* 0x0000000406027825 */ /* 0x001fe400078e0204 */
[----:B------:R-:W0:Y:S04]  /*0590*/  LDC.64 R4, c[0x0][0x390] ;  /* 0x0000e400ff047b82 */ /* 0x000e280000000a00 */
[----:B-1----:R-:W2:Y:S01]  /*05a0*/  LDG.E R3, desc[UR4][R2.64] ;  /* 0x0000000402037981 */ /* 0x002ea2000c1e1900 */
[----:B0-----:R-:W-:-:S05]  /*05b0*/  IMAD.WIDE R4, R0, 0x4, R4 ;  /* 0x0000000400047825 */ /* 0x001fca00078e0204 */
[----:B--2---:R-:W-:Y:S01]  /*05c0*/  STG.E desc[UR4][R4.64], R3 ;  /* 0x0000000304007986 */ /* 0x004fe2000c101904 */
[----:B------:R-:W-:Y:S05]  /*05d0*/  EXIT ;  /* 0x000000000000794d */ /* 0x000fea0003800000 */
.L_x_500:
        /* <DEDUP_REMOVED lines=10> */
.L_x_603:


//--------------------- .text.broadcast_kernel    --------------------------
	.section	.text.broadcast_kernel,"ax",@progbits
	.align	128
        .global         broadcast_kernel
        .type           broadcast_kernel,@function
        .size           broadcast_kernel,(.L_x_604 - broadcast_kernel)
        .other          broadcast_kernel,@"STO_CUDA_ENTRY STV_DEFAULT"
broadcast_kernel:
.text.broadcast_kernel:
        /* <DEDUP_REMOVED lines=12> */
[----:B------:R-:W0:Y:S07]  /*00c0*/  LDCU.64 UR4, c[0x0][0x358] ;  /* 0x00006b00ff0477ac */ /* 0x000e2e0008000a00 */
[----:B------:R-:W1:Y:S01]  /*00d0*/  LDC.64 R4, c[0x0][0x390] ;  /* 0x0000e400ff047b82 */ /* 0x000e620000000a00 */
[----:B0-----:R-:W2:Y:S01]  /*00e0*/  LDG.E R3, desc[UR4][R2.64] ;  /* 0x0000000402037981 */ /* 0x001ea2000c1e1900 */
[----:B-1----:R-:W-:-:S05]  /*00f0*/  IMAD.WIDE R4, R7, 0x4, R4 ;  /* 0x0000000407047825 */ /* 0x002fca00078e0204 */
[----:B--2---:R-:W-:Y:S01]  /*0100*/  STG.E desc[UR4][R4.64], R3 ;  /* 0x0000000304007986 */ /* 0x004fe2000c101904 */
[----:B------:R-:W-:Y:S05]  /*0110*/  EXIT ;  /* 0x000000000000794d */ /* 0x000fea0003800000 */
.L_x_501:
        /* <DEDUP_REMOVED lines=14> */
.L_x_604:


//--------------------- .text.get_by_channel_kenel --------------------------
	.section	.text.get_by_channel_kenel,"ax",@progbits
	.align	128
        .global         get_by_channel_kenel
        .type           get_by_channel_kenel,@function
        .size           get_by_channel_kenel,(.L_x_605 - get_by_channel_kenel)
        .other          get_by_channel_kenel,@"STO_CUDA_ENTRY STV_DEFAULT"
get_by_channel_kenel:
.text.get_by_channel_kenel:
        /* <DEDUP_REMOVED lines=14> */
[----:B------:R-:W2:Y:S05]  /*00e0*/  LDCU UR6, c[0x0][0x398] ;  /* 0x00007300ff0677ac */ /* 0x000eaa0008000800 */
[----:B------:R-:W3:Y:S01]  /*00f0*/  LDC R4, c[0x0][0x3a0] ;  /* 0x0000e800ff047b82 */ /* 0x000ee20000000800 */
[----:B0-----:R-:W-:-:S04]  /*0100*/  IABS R9, R3 ;  /* 0x0000000300097213 */ /* 0x001fc80000000000 */
[----:B------:R-:W0:Y:S01]  /*0110*/  I2F.RP R5, R9 ;  /* 0x0000000900057306 */ /* 0x000e220000209400 */
[----:B---3--:R-:W-:-:S07]  /*0120*/  IABS R10, R4 ;  /* 0x00000004000a7213 */ /* 0x008fce0000000000 */
[----:B0-----:R-:W0:Y:S02]  /*0130*/  MUFU.RCP R5, R5 ;  /* 0x0000000500057308 */ /* 0x001e240000001000 */
[----:B0-----:R-:W-:-:S06]  /*0140*/  VIADD R6, R5, 0xffffffe ;  /* 0x0ffffffe05067836 */ /* 0x001fcc0000000000 */
[----:B------:R0:W3:Y:S02]  /*0150*/  F2I.FTZ.U32.TRUNC.NTZ R7, R6 ;  /* 0x0000000600077305 */ /* 0x0000e4000021f000 */
[----:B0-----:R-:W-:Y:S02]  /*0160*/  IMAD.MOV.U32 R6, RZ, RZ, RZ ;  /* 0x000000ffff067224 */ /* 0x001fe400078e00ff */
[----:B---3--:R-:W-:-:S04]  /*0170*/  IMAD.MOV R2, RZ, RZ, -R7 ;  /* 0x000000ffff027224 */ /* 0x008fc800078e0a07 */
[----:B------:R-:W-:Y:S01]  /*0180*/  IMAD R11, R2, R9, RZ ;  /* 0x00000009020b7224 */ /* 0x000fe200078e02ff */
[----:B------:R-:W-:-:S03]  /*0190*/  MOV R2, R8 ;  /* 0x0000000800027202 */ /* 0x000fc60000000f00 */
[----:B------:R-:W-:-:S04]  /*01a0*/  IMAD.HI.U32 R7, R7, R11, R6 ;  /* 0x0000000b07077227 */ /* 0x000fc800078e0006 */
[----:B------:R-:W-:Y:S02]  /*01b0*/  IMAD.MOV.U32 R11, RZ, RZ, R10 ;  /* 0x000000ffff0b7224 */ /* 0x000fe400078e000a */
[----:B------:R-:W-:Y:S02]  /*01c0*/  IMAD.HI.U32 R5, R7, R2, RZ ;  /* 0x0000000207057227 */ /* 0x000fe400078e00ff */
[----:B------:R-:W0:Y:S03]  /*01d0*/  I2F.RP R8, R11 ;  /* 0x0000000b00087306 */ /* 0x000e260000209400 */
[----:B------:R-:W-:-:S05]  /*01e0*/  IADD3 R6, PT, PT, -R5, RZ, RZ ;  /* 0x000000ff05067210 */ /* 0x000fca0007ffe1ff */
[----:B------:R-:W-:-:S05]  /*01f0*/  IMAD R6, R9, R6, R2 ;  /* 0x0000000609067224 */ /* 0x000fca00078e0202 */
[----:B------:R-:W-:Y:S01]  /*0200*/  ISETP.GT.U32.AND P2, PT, R9, R6, PT ;  /* 0x000000060900720c */ /* 0x000fe20003f44070 */
[----:B0-----:R-:W0:-:S12]  /*0210*/  MUFU.RCP R8, R8 ;  /* 0x0000000800087308 */ /* 0x001e180000001000 */
[----:B------:R-:W-:Y:S01]  /*0220*/  @!P2 IMAD.IADD R6, R6, 0x1, -R9 ;  /* 0x000000010606a824 */ /* 0x000fe200078e0a09 */
[----:B------:R-:W-:Y:S02]  /*0230*/  @!P2 IADD3 R5, PT, PT, R5, 0x1, RZ ;  /* 0x000000010505a810 */ /* 0x000fe40007ffe0ff */
[----:B------:R-:W-:Y:S02]  /*0240*/  ISETP.NE.AND P2, PT, R3, RZ, PT ;  /* 0x000000ff0300720c */ /* 0x000fe40003f45270 */
[----:B------:R-:W-:Y:S01]  /*0250*/  ISETP.GE.U32.AND P0, PT, R6, R9, PT ;  /* 0x000000090600720c */ /* 0x000fe20003f06070 */
[----:B0-----:R-:W-:Y:S01]  /*0260*/  VIADD R7, R8, 0xffffffe ;  /* 0x0ffffffe08077836 */ /* 0x001fe20000000000 */
[----:B------:R-:W-:-:S04]  /*0270*/  LOP3.LUT R6, R0, R3, RZ, 0x3c, !PT ;  /* 0x0000000300067212 */ /* 0x000fc800078e3cff */
[----:B------:R-:W-:Y:S01]  /*0280*/  ISETP.GE.AND P1, PT, R6, RZ, PT ;  /* 0x000000ff0600720c */ /* 0x000fe20003f26270 */
[----:B------:R-:W0:Y:S06]  /*0290*/  F2I.FTZ.U32.TRUNC.NTZ R7, R7 ;  /* 0x0000000700077305 */ /* 0x000e2c000021f000 */
[----:B------:R-:W-:-:S06]  /*02a0*/  @P0 VIADD R5, R5, 0x1 ;  /* 0x0000000105050836 */ /* 0x000fcc0000000000 */
[----:B------:R-:W-:Y:S01]  /*02b0*/  @!P1 IMAD.MOV R5, RZ, RZ, -R5 ;  /* 0x000000ffff059224 */ /* 0x000fe200078e0a05 */
[----:B------:R-:W-:Y:S02]  /*02c0*/  @!P2 LOP3.LUT R5, RZ, R3, RZ, 0x33, !PT ;  /* 0x00000003ff05a212 */ /* 0x000fe400078e33ff */
[----:B0-----:R-:W-:Y:S02]  /*02d0*/  IADD3 R6, PT, PT, RZ, -R7, RZ ;  /* 0x80000007ff067210 */ /* 0x001fe40007ffe0ff */
[----:B------:R-:W-:Y:S02]  /*02e0*/  IABS R8, R5 ;  /* 0x0000000500087213 */ /* 0x000fe40000000000 */
[----:B------:R-:W-:Y:S01]  /*02f0*/  LOP3.LUT R5, R5, R4, RZ, 0x3c, !PT ;  /* 0x0000000405057212 */ /* 0x000fe200078e3cff */
[----:B------:R-:W-:Y:S02]  /*0300*/  IMAD R9, R6, R11, RZ ;  /* 0x0000000b06097224 */ /* 0x000fe400078e02ff */
[----:B------:R-:W-:Y:S01]  /*0310*/  HFMA2 R6, -RZ, RZ, 0, 0 ;  /* 0x00000000ff067431 */ /* 0x000fe200000001ff */
[----:B------:R-:W-:-:S04]  /*0320*/  ISETP.GE.AND P1, PT, R5, RZ, PT ;  /* 0x000000ff0500720c */ /* 0x000fc80003f26270 */
[----:B------:R-:W-:-:S04]  /*0330*/  IMAD.HI.U32 R6, R7, R9, R6 ;  /* 0x0000000907067227 */ /* 0x000fc800078e0006 */
[----:B------:R-:W-:-:S04]  /*0340*/  IMAD.MOV.U32 R7, RZ, RZ, R8 ;  /* 0x000000ffff077224 */ /* 0x000fc800078e0008 */
        /* <DEDUP_REMOVED lines=8> */
[----:B------:R-:W0:Y:S11]  /*03d0*/  LDC.64 R6, c[0x0][0x3a8] ;  /* 0x0000ea00ff067b82 */ /* 0x000e360000000a00 */
[----:B------:R-:W-:-:S05]  /*03e0*/  @P0 VIADD R8, R8, 0x1 ;  /* 0x0000000108080836 */ /* 0x000fca0000000000 */
[----:B------:R-:W-:-:S05]  /*03f0*/  MOV R5, R8 ;  /* 0x0000000800057202 */ /* 0x000fca0000000f00 */
[----:B------:R-:W-:Y:S01]  /*0400*/  @!P1 IMAD.MOV R5, RZ, RZ, -R5 ;  /* 0x000000ffff059224 */ /* 0x000fe200078e0a05 */
[----:B------:R-:W-:-:S05]  /*0410*/  @!P2 LOP3.LUT R5, RZ, R4, RZ, 0x33, !PT ;  /* 0x00000004ff05a212 */ /* 0x000fca00078e33ff */
[----:B0-----:R-:W-:-:S06]  /*0420*/  IMAD.WIDE R6, R5, 0x4, R6 ;  /* 0x0000000405067825 */ /* 0x001fcc00078e0206 */
[----:B-1----:R0:W3:Y:S01]  /*0430*/  LDG.E R6, desc[UR4][R6.64] ;  /* 0x0000000406067981 */ /* 0x0020e2000c1e1900 */
[----:B------:R-:W-:Y:S01]  /*0440*/  IMAD R4, R3, R4, RZ ;  /* 0x0000000403047224 */ /* 0x000fe200078e02ff */
[----:B------:R-:W-:-:S04]  /*0450*/  ISETP.GE.AND P2, PT, R0, RZ, PT ;  /* 0x000000ff0000720c */ /* 0x000fc80003f46270 */
[----:B------:R-:W-:-:S04]  /*0460*/  IABS R10, R4 ;  /* 0x00000004000a7213 */ /* 0x000fc80000000000 */
[----:B------:R-:W1:Y:S01]  /*0470*/  I2F.RP R3, R10 ;  /* 0x0000000a00037306 */ /* 0x000e620000209400 */
[----:B0-----:R-:W-:-:S05]  /*0480*/  IABS R7, R4 ;  /* 0x0000000400077213 */ /* 0x001fca0000000000 */
[----:B------:R-:W-:Y:S02]  /*0490*/  IMAD.MOV R7, RZ, RZ, -R7 ;  /* 0x000000ffff077224 */ /* 0x000fe400078e0a07 */
[----:B-1----:R-:W0:Y:S02]  /*04a0*/  MUFU.RCP R3, R3 ;  /* 0x0000000300037308 */ /* 0x002e240000001000 */
[----:B0-----:R-:W-:-:S06]  /*04b0*/  IADD3 R8, PT, PT, R3, 0xffffffe, RZ ;  /* 0x0ffffffe03087810 */ /* 0x001fcc0007ffe0ff */
[----:B------:R0:W1:Y:S02]  /*04c0*/  F2I.FTZ.U32.TRUNC.NTZ R9, R8 ;  /* 0x0000000800097305 */ /* 0x000064000021f000 */
[----:B0-----:R-:W-:Y:S02]  /*04d0*/  HFMA2 R8, -RZ, RZ, 0, 0 ;  /* 0x00000000ff087431 */ /* 0x001fe400000001ff */
[----:B-1----:R-:W-:-:S04]  /*04e0*/  IMAD.MOV R11, RZ, RZ, -R9 ;  /* 0x000000ffff0b7224 */ /* 0x002fc800078e0a09 */
[----:B------:R-:W-:-:S04]  /*04f0*/  IMAD R11, R11, R10, RZ ;  /* 0x0000000a0b0b7224 */ /* 0x000fc800078e02ff */
[----:B------:R-:W-:-:S06]  /*0500*/  IMAD.HI.U32 R9, R9, R11, R8 ;  /* 0x0000000b09097227 */ /* 0x000fcc00078e0008 */
[----:B------:R-:W-:-:S04]  /*0510*/  IMAD.HI.U32 R9, R9, R2, RZ ;  /* 0x0000000209097227 */ /* 0x000fc800078e00ff */
[----:B------:R-:W-:Y:S02]  /*0520*/  IMAD R9, R9, R7, R2 ;  /* 0x0000000709097224 */ /* 0x000fe400078e0202 */
[----:B------:R-:W0:Y:S03]  /*0530*/  LDC.64 R2, c[0x0][0x388] ;  /* 0x0000e200ff027b82 */ /* 0x000e260000000a00 */
[----:B------:R-:W-:-:S13]  /*0540*/  ISETP.GT.U32.AND P0, PT, R10, R9, PT ;  /* 0x000000090a00720c */ /* 0x000fda0003f04070 */
[----:B------:R-:W-:Y:S02]  /*0550*/  @!P0 IADD3 R9, PT, PT, R9, -R10, RZ ;  /* 0x8000000a09098210 */ /* 0x000fe40007ffe0ff */
[----:B------:R-:W-:Y:S02]  /*0560*/  ISETP.NE.AND P0, PT, R4, RZ, PT ;  /* 0x000000ff0400720c */ /* 0x000fe40003f05270 */
[----:B------:R-:W-:-:S13]  /*0570*/  ISETP.GT.U32.AND P1, PT, R10, R9, PT ;  /* 0x000000090a00720c */ /* 0x000fda0003f24070 */
[----:B------:R-:W-:-:S05]  /*0580*/  @!P1 IMAD.IADD R9, R9, 0x1, -R10 ;  /* 0x0000000109099824 */ /* 0x000fca00078e0a0a */
[----:B------:R-:W-:Y:S02]  /*0590*/  @!P2 IADD3 R9, PT, PT, -R9, RZ, RZ ;  /* 0x000000ff0909a210 */ /* 0x000fe40007ffe1ff */
[----:B------:R-:W-:Y:S01]  /*05a0*/  @!P0 LOP3.LUT R9, RZ, R4, RZ, 0x33, !PT ;  /* 0x00000004ff098212 */ /* 0x000fe200078e33ff */
[----:B---3--:R-:W2:Y:S02]  /*05b0*/  F2I.TRUNC.NTZ R6, R6 ;  /* 0x0000000600067305 */ /* 0x008ea4000020f100 */
[----:B--2---:R-:W-:-:S04]  /*05c0*/  IMAD R5, R5, UR6, R6 ;  /* 0x0000000605057c24 */ /* 0x004fc8000f8e0206 */
[----:B------:R-:W-:-:S04]  /*05d0*/  IMAD R5, R4, R5, R9 ;  /* 0x0000000504057224 */ /* 0x000fc800078e0209 */
[----:B0-----:R-:W-:Y:S02]  /*05e0*/  IMAD.WIDE R2, R5, 0x4, R2 ;  /* 0x0000000405027825 */ /* 0x001fe400078e0202 */
[----:B------:R-:W0:Y:S04]  /*05f0*/  LDC.64 R4, c[0x0][0x390] ;  /* 0x0000e400ff047b82 */ /* 0x000e280000000a00 */
[----:B------:R-:W2:Y:S01]  /*0600*/  LDG.E R3, desc[UR4][R2.64] ;  /* 0x0000000402037981 */ /* 0x000ea2000c1e1900 */
[----:B0-----:R-:W-:-:S05]  /*0610*/  IMAD.WIDE R4, R0, 0x4, R4 ;  /* 0x0000000400047825 */ /* 0x001fca00078e0204 */
[----:B--2---:R-:W-:Y:S01]  /*0620*/  STG.E desc[UR4][R4.64], R3 ;  /* 0x0000000304007986 */ /* 0x004fe2000c101904 */
[----:B------:R-:W-:Y:S05]  /*0630*/  EXIT ;  /* 0x000000000000794d */ /* 0x000fea0003800000 */
.L_x_502:
        /* <DEDUP_REMOVED lines=12> */
.L_x_605:


//--------------------- .text.copy_channel_kernel --------------------------
	.section	.text.copy_channel_kernel,"ax",@progbits
	.align	128
        .global         copy_channel_kernel
        .type           copy_channel_kernel,@function
        .size           copy_channel_kernel,(.L_x_606 - copy_channel_kernel)
        .other          copy_channel_kernel,@"STO_CUDA_ENTRY STV_DEFAULT"
copy_channel_kernel:
.text.copy_channel_kernel:
        /* <DEDUP_REMOVED lines=16> */
[----:B------:R-:W4:Y:S01]  /*0100*/  LDCU UR5, c[0x0][0x39c] ;  /* 0x00007380ff0577ac */ /* 0x000f220008000800 */
[----:B0-----:R-:W-:Y:S01]  /*0110*/  IABS R9, R2 ;  /* 0x0000000200097213 */ /* 0x001fe20000000000 */
[----:B--2---:R-:W-:-:S03]  /*0120*/  UISETP.NE.AND UP0, UPT, UR6, URZ, UPT ;  /* 0x000000ff0600728c */ /* 0x004fc6000bf05270 */
[----:B------:R-:W0:Y:S08]  /*0130*/  I2F.RP R3, R9 ;  /* 0x0000000900037306 */ /* 0x000e300000209400 */
[----:B0-----:R-:W0:Y:S02]  /*0140*/  MUFU.RCP R3, R3 ;  /* 0x0000000300037308 */ /* 0x001e240000001000 */
[----:B0-----:R-:W-:-:S06]  /*0150*/  VIADD R4, R3, 0xffffffe ;  /* 0x0ffffffe03047836 */ /* 0x001fcc0000000000 */
[----:B------:R0:W2:Y:S02]  /*0160*/  F2I.FTZ.U32.TRUNC.NTZ R5, R4 ;  /* 0x0000000400057305 */ /* 0x0000a4000021f000 */
[----:B0-----:R-:W-:Y:S02]  /*0170*/  IMAD.MOV.U32 R4, RZ, RZ, RZ ;  /* 0x000000ffff047224 */ /* 0x001fe400078e00ff */
[----:B--2---:R-:W-:-:S04]  /*0180*/  IMAD.MOV R6, RZ, RZ, -R5 ;  /* 0x000000ffff067224 */ /* 0x004fc800078e0a05 */
[----:B------:R-:W-:Y:S01]  /*0190*/  IMAD R13, R6, R9, RZ ;  /* 0x00000009060d7224 */ /* 0x000fe200078e02ff */
[----:B---3--:R-:W-:-:S03]  /*01a0*/  IABS R6, R7 ;  /* 0x0000000700067213 */ /* 0x008fc60000000000 */
[----:B------:R-:W-:Y:S01]  /*01b0*/  IMAD.HI.U32 R5, R5, R13, R4 ;  /* 0x0000000d05057227 */ /* 0x000fe200078e0004 */
[----:B------:R-:W0:Y:S05]  /*01c0*/  I2F.RP R8, R6 ;  /* 0x0000000600087306 */ /* 0x000e2a0000209400 */
        /* <DEDUP_REMOVED lines=12> */
[----:B------:R-:W2:Y:S02]  /*0290*/  LDC R9, c[0x0][0x3a4] ;  /* 0x0000e900ff097b82 */ /* 0x000ea40000000800 */
        /* <DEDUP_REMOVED lines=10> */
[----:B--2---:R-:W-:Y:S01]  /*0340*/  IABS R2, R9 ;  /* 0x0000000900027213 */ /* 0x004fe20000000000 */
        /* <DEDUP_REMOVED lines=13> */
[----:B------:R0:W2:Y:S02]  /*0420*/  F2I.FTZ.U32.TRUNC.NTZ R5, R11 ;  /* 0x0000000b00057305 */ /* 0x0000a4000021f000 */
[----:B0-----:R-:W-:-:S09]  /*0430*/  IABS R11, R0 ;  /* 0x00000000000b7213 */ /* 0x001fd20000000000 */
[----:B------:R-:W-:Y:S01]  /*0440*/  @P0 VIADD R4, R4, 0x1 ;  /* 0x0000000104040836 */ /* 0x000fe20000000000 */
[----:B------:R-:W-:Y:S01]  /*0450*/  ISETP.NE.AND P0, PT, R7, RZ, PT ;  /* 0x000000ff0700720c */ /* 0x000fe20003f05270 */
[----:B--2---:R-:W-:-:S03]  /*0460*/  IMAD.MOV R3, RZ, RZ, -R5 ;  /* 0x000000ffff037224 */ /* 0x004fc600078e0a05 */
[----:B------:R-:W-:Y:S01]  /*0470*/  @!P2 IADD3 R4, PT, PT, -R4, RZ, RZ ;  /* 0x000000ff0404a210 */ /* 0x000fe20007ffe1ff */
[----:B------:R-:W-:-:S03]  /*0480*/  IMAD R3, R3, R2, RZ ;  /* 0x0000000203037224 */ /* 0x000fc600078e02ff */
[----:B------:R-:W-:Y:S01]  /*0490*/  SEL R12, R10, R4, !P0 ;  /* 0x000000040a0c7207 */ /* 0x000fe20004000000 */
[----:B------:R-:W-:-:S03]  /*04a0*/  IMAD.MOV.U32 R4, RZ, RZ, RZ ;  /* 0x000000ffff047224 */ /* 0x000fc600078e00ff */
[----:B------:R-:W-:Y:S01]  /*04b0*/  IABS R13, R12 ;  /* 0x0000000c000d7213 */ /* 0x000fe20000000000 */
[----:B------:R-:W-:Y:S01]  /*04c0*/  IMAD.HI.U32 R20, R5, R3, R4 ;  /* 0x0000000305147227 */ /* 0x000fe200078e0004 */
[----:B------:R-:W-:-:S03]  /*04d0*/  LOP3.LUT R12, R12, R9, RZ, 0x3c, !PT ;  /* 0x000000090c0c7212 */ /* 0x000fc600078e3cff */
[----:B------:R-:W-:Y:S01]  /*04e0*/  IMAD.HI.U32 R4, R8, R11, RZ ;  /* 0x0000000b08047227 */ /* 0x000fe200078e00ff */
[----:B------:R-:W-:-:S03]  /*04f0*/  ISETP.GE.AND P3, PT, R12, RZ, PT ;  /* 0x000000ff0c00720c */ /* 0x000fc60003f66270 */
[----:B------:R-:W-:Y:S01]  /*0500*/  IMAD.MOV.U32 R5, RZ, RZ, R13 ;  /* 0x000000ffff057224 */ /* 0x000fe200078e000d */
[----:B------:R-:W-:Y:S01]  /*0510*/  IADD3 R13, PT, PT, -R4, RZ, RZ ;  /* 0x000000ff040d7210 */ /* 0x000fe20007ffe1ff */
[----:B------:R-:W-:-:S04]  /*0520*/  IMAD.HI.U32 R16, R20, R11, RZ ;  /* 0x0000000b14107227 */ /* 0x000fc800078e00ff */
[----:B------:R-:W-:-:S04]  /*0530*/  IMAD.HI.U32 R3, R20, R5, RZ ;  /* 0x0000000514037227 */ /* 0x000fc800078e00ff */
[C---:B------:R-:W-:Y:S02]  /*0540*/  IMAD R13, R6.reuse, R13, R11 ;  /* 0x0000000d060d7224 */ /* 0x040fe400078e020b */
[----:B------:R-:W-:Y:S02]  /*0550*/  IMAD.MOV R14, RZ, RZ, -R3 ;  /* 0x000000ffff0e7224 */ /* 0x000fe400078e0a03 */
[----:B------:R-:W-:Y:S01]  /*0560*/  IMAD.MOV R21, RZ, RZ, -R16 ;  /* 0x000000ffff157224 */ /* 0x000fe200078e0a10 */
[----:B------:R-:W-:Y:S01]  /*0570*/  ISETP.GT.U32.AND P6, PT, R6, R13, PT ;  /* 0x0000000d0600720c */ /* 0x000fe20003fc4070 */
[C---:B------:R-:W-:Y:S02]  /*0580*/  IMAD R5, R2.reuse, R14, R5 ;  /* 0x0000000e02057224 */ /* 0x040fe400078e0205 */
[----:B------:R-:W-:-:S03]  /*0590*/  IMAD R21, R2, R21, R11 ;  /* 0x0000001502157224 */ /* 0x000fc600078e020b */
[----:B------:R-:W-:-:S07]  /*05a0*/  ISETP.GT.U32.AND P5, PT, R2, R5, PT ;  /* 0x000000050200720c */ /* 0x000fce0003fa4070 */
[----:B------:R-:W-:Y:S02]  /*05b0*/  @!P6 IMAD.IADD R13, R13, 0x1, -R6 ;  /* 0x000000010d0de824 */ /* 0x000fe400078e0a06 */
[----:B------:R-:W-:-:S03]  /*05c0*/  @!P6 VIADD R4, R4, 0x1 ;  /* 0x000000010404e836 */ /* 0x000fc60000000000 */
[----:B------:R-:W-:Y:S01]  /*05d0*/  ISETP.GE.U32.AND P4, PT, R13, R6, PT ;  /* 0x000000060d00720c */ /* 0x000fe20003f86070 */
[----:B------:R-:W-:Y:S01]  /*05e0*/  @!P5 VIADD R3, R3, 0x1 ;  /* 0x000000010303d836 */ /* 0x000fe20000000000 */
[-C--:B------:R-:W-:Y:S01]  /*05f0*/  @!P5 IADD3 R5, PT, PT, R5, -R2.reuse, RZ ;  /* 0x800000020505d210 */ /* 0x080fe20007ffe0ff */
[----:B------:R-:W-:Y:S01]  /*0600*/  IMAD R13, R7, R9, RZ ;  /* 0x00000009070d7224 */ /* 0x000fe200078e02ff */
[----:B------:R-:W-:Y:S02]  /*0610*/  ISETP.GT.U32.AND P5, PT, R2, R21, PT ;  /* 0x000000150200720c */ /* 0x000fe40003fa4070 */
[----:B------:R-:W-:Y:S02]  /*0620*/  ISETP.GE.U32.AND P1, PT, R5, R2, PT ;  /* 0x000000020500720c */ /* 0x000fe40003f26070 */
[----:B------:R-:W-:-:S04]  /*0630*/  LOP3.LUT R5, R0, R7, RZ, 0x3c, !PT ;  /* 0x0000000700057212 */ /* 0x000fc800078e3cff */
[----:B------:R-:W-:Y:S02]  /*0640*/  ISETP.GE.AND P2, PT, R5, RZ, PT ;  /* 0x000000ff0500720c */ /* 0x000fe40003f46270 */
[----:B------:R-:W-:-:S03]  /*0650*/  @P4 IADD3 R4, PT, PT, R4, 0x1, RZ ;  /* 0x0000000104044810 */ /* 0x000fc60007ffe0ff */
[----:B------:R-:W-:Y:S01]  /*0660*/  @!P5 IMAD.IADD R21, R21, 0x1, -R2 ;  /* 0x000000011515d824 */ /* 0x000fe200078e0a02 */
[----:B------:R-:W-:Y:S01]  /*0670*/  @!P5 IADD3 R16, PT, PT, R16, 0x1, RZ ;  /* 0x000000011010d810 */ /* 0x000fe20007ffe0ff */
[----:B------:R-:W-:Y:S01]  /*0680*/  IMAD.MOV.U32 R5, RZ, RZ, R4 ;  /* 0x000000ffff057224 */ /* 0x000fe200078e0004 */
[----:B------:R-:W-:Y:S01]  /*0690*/  LOP3.LUT R4, RZ, R9, RZ, 0x33, !PT ;  /* 0x00000009ff047212 */ /* 0x000fe200078e33ff */
[----:B------:R-:W-:Y:S01]  /*06a0*/  @P1 VIADD R3, R3, 0x1 ;  /* 0x0000000103031836 */ /* 0x000fe20000000000 */
[----:B------:R-:W-:Y:S02]  /*06b0*/  ISETP.NE.AND P1, PT, R9, RZ, PT ;  /* 0x000000ff0900720c */ /* 0x000fe40003f25270 */
[----:B------:R-:W-:Y:S01]  /*06c0*/  ISETP.GE.U32.AND P4, PT, R21, R2, PT ;  /* 0x000000021500720c */ /* 0x000fe20003f86070 */
[----:B------:R-:W-:Y:S01]  /*06d0*/  @!P3 IMAD.MOV R3, RZ, RZ, -R3 ;  /* 0x000000ffff03b224 */ /* 0x000fe200078e0a03 */
[----:B------:R-:W-:-:S04]  /*06e0*/  @!P2 IADD3 R5, PT, PT, -R5, RZ, RZ ;  /* 0x000000ff0505a210 */ /* 0x000fc80007ffe1ff */
[----:B------:R-:W-:Y:S02]  /*06f0*/  SEL R18, R10, R5, !P0 ;  /* 0x000000050a127207 */ /* 0x000fe40004000000 */
[----:B------:R-:W-:Y:S02]  /*0700*/  SEL R12, R4, R3, !P1 ;  /* 0x00000003040c7207 */ /* 0x000fe40004800000 */
[----:B------:R-:W-:Y:S02]  /*0710*/  IABS R3, R18 ;  /* 0x0000001200037213 */ /* 0x000fe40000000000 */
[----:B------:R-:W-:Y:S01]  /*0720*/  IABS R14, R12 ;  /* 0x0000000c000e7213 */ /* 0x000fe20000000000 */
[----:B------:R-:W-:Y:S01]  /*0730*/  IMAD R13, R12, R13, RZ ;  /* 0x0000000d0c0d7224 */ /* 0x000fe200078e02ff */
[----:B------:R-:W-:Y:S01]  /*0740*/  LOP3.LUT R18, R18, R9, RZ, 0x3c, !PT ;  /* 0x0000000912127212 */ /* 0x000fe200078e3cff */
[----:B------:R-:W-:Y:S01]  /*0750*/  IMAD.HI.U32 R17, R20, R3, RZ ;  /* 0x0000000314117227 */ /* 0x000fe200078e00ff */
[----:B------:R-:W0:Y:S02]  /*0760*/  I2F.RP R19, R14 ;  /* 0x0000000e00137306 */ /* 0x000e240000209400 */
[----:B------:R-:W-:Y:S01]  /*0770*/  IABS R15, R13 ;  /* 0x0000000d000f7213 */ /* 0x000fe20000000000 */
[----:B------:R-:W-:Y:S01]  /*0780*/  @P4 VIADD R16, R16, 0x1 ;  /* 0x0000000110104836 */ /* 0x000fe20000000000 */
[----:B------:R-:W-:-:S04]  /*0790*/  IADD3 R20, PT, PT, -R17, RZ, RZ ;  /* 0x000000ff11147210 */ /* 0x000fc80007ffe1ff */
[----:B------:R-:W2:Y:S01]  /*07a0*/  I2F.RP R5, R15 ;  /* 0x0000000f00057306 */ /* 0x000ea20000209400 */
[----:B------:R-:W-:-:S05]  /*07b0*/  IMAD R3, R2, R20, R3 ;  /* 0x0000001402037224 */ /* 0x000fca00078e0203 */
[----:B------:R-:W-:Y:S02]  /*07c0*/  ISETP.GT.U32.AND P6, PT, R2, R3, PT ;  /* 0x000000030200720c */ /* 0x000fe40003fc4070 */
[----:B0-----:R-:W0:Y:S08]  /*07d0*/  MUFU.RCP R19, R19 ;  /* 0x0000001300137308 */ /* 0x001e300000001000 */
[----:B--2---:R-:W2:Y:S03]  /*07e0*/  MUFU.RCP R5, R5 ;  /* 0x0000000500057308 */ /* 0x004ea60000001000 */
[----:B------:R-:W-:-:S02]  /*07f0*/  @!P6 IMAD.IADD R3, R3, 0x1, -R2 ;  /* 0x000000010303e824 */ /* 0x000fc400078e0a02 */
[----:B------:R-:W-:Y:S01]  /*0800*/  @!P6 VIADD R17, R17, 0x1 ;  /* 0x000000011111e836 */ /* 0x000fe20000000000 */
[----:B------:R-:W-:Y:S02]  /*0810*/  ISETP.GE.AND P6, PT, R18, RZ, PT ;  /* 0x000000ff1200720c */ /* 0x000fe40003fc6270 */
[----:B------:R-:W-:Y:S02]  /*0820*/  ISETP.GE.U32.AND P3, PT, R3, R2, PT ;  /* 0x000000020300720c */ /* 0x000fe40003f66070 */
[----:B------:R-:W-:Y:S02]  /*0830*/  LOP3.LUT R2, R0, R9, RZ, 0x3c, !PT ;  /* 0x0000000900027212 */ /* 0x000fe400078e3cff */
[----:B0-----:R-:W-:Y:S02]  /*0840*/  IADD3 R20, PT, PT, R19, 0xffffffe, RZ ;  /* 0x0ffffffe13147810 */ /* 0x001fe40007ffe0ff */
[----:B------:R-:W-:Y:S02]  /*0850*/  ISETP.GE.AND P2, PT, R2, RZ, PT ;  /* 0x000000ff0200720c */ /* 0x000fe40003f46270 */
[----:B------:R0:W3:Y:S01]  /*0860*/  F2I.FTZ.U32.TRUNC.NTZ R3, R20 ;  /* 0x0000001400037305 */ /* 0x0000e2000021f000 */
[----:B--2---:R-:W-:-:S04]  /*0870*/  VIADD R2, R5, 0xffffffe ;  /* 0x0ffffffe05027836 */ /* 0x004fc80000000000 */
[----:B------:R-:W-:-:S03]  /*0880*/  @P3 VIADD R17, R17, 0x1 ;  /* 0x0000000111113836 */ /* 0x000fc60000000000 */
[----:B------:R2:W5:Y:S01]  /*0890*/  F2I.FTZ.U32.TRUNC.NTZ R5, R2 ;  /* 0x0000000200057305 */ /* 0x000562000021f000 */
[----:B------:R-:W-:Y:S01]  /*08a0*/  @!P6 IMAD.MOV R17, RZ, RZ, -R17 ;  /* 0x000000ffff11e224 */ /* 0x000fe200078e0a11 */
[----:B0-----:R-:W-:Y:S01]  /*08b0*/  IABS R20, R12 ;  /* 0x0000000c00147213 */ /* 0x001fe20000000000 */
[----:B------:R-:W-:-:S03]  /*08c0*/  @!P2 IMAD.MOV R16, RZ, RZ, -R16 ;  /* 0x000000ffff10a224 */ /* 0x000fc600078e0a10 */
[C---:B------:R-:W-:Y:S01]  /*08d0*/  SEL R17, R4.reuse, R17, !P1 ;  /* 0x0000001104117207 */ /* 0x040fe20004800000 */
[----:B------:R-:W-:Y:S01]  /*08e0*/  IMAD.MOV R20, RZ, RZ, -R20 ;  /* 0x000000ffff147224 */ /* 0x000fe200078e0a14 */
[----:B---3--:R-:W-:Y:S01]  /*08f0*/  IADD3 R19, PT, PT, RZ, -R3, RZ ;  /* 0x80000003ff137210 */ /* 0x008fe20007ffe0ff */
[----:B--2---:R-:W-:Y:S01]  /*0900*/  IMAD.MOV.U32 R2, RZ, RZ, RZ ;  /* 0x000000ffff027224 */ /* 0x004fe200078e00ff */
[----:B------:R-:W-:Y:S02]  /*0910*/  SEL R16, R4, R16, !P1 ;  /* 0x0000001004107207 */ /* 0x000fe40004800000 */
[----:B------:R-:W-:Y:S01]  /*0920*/  ISETP.GE.AND P3, PT, R17, RZ, PT ;  /* 0x000000ff1100720c */ /* 0x000fe20003f66270 */
[----:B------:R-:W-:Y:S01]  /*0930*/  IMAD R19, R19, R14, RZ ;  /* 0x0000000e13137224 */ /* 0x000fe200078e02ff */
[----:B------:R-:W-:Y:S02]  /*0940*/  IABS R21, R16 ;  /* 0x0000001000157213 */ /* 0x000fe40000000000 */
[----:B-----5:R-:W-:Y:S01]  /*0950*/  IADD3 R18, PT, PT, RZ, -R5, RZ ;  /* 0x80000005ff127210 */ /* 0x020fe20007ffe0ff */
[----:B------:R-:W-:-:S04]  /*0960*/  IMAD.HI.U32 R2, R3, R19, R2 ;  /* 0x0000001303027227 */ /* 0x000fc800078e0002 */
[----:B------:R-:W-:Y:S01]  /*0970*/  IMAD.MOV.U32 R4, RZ, RZ, R18 ;  /* 0x000000ffff047224 */ /* 0x000fe200078e0012 */
[----:B------:R-:W-:-:S03]  /*0980*/  IABS R18, R17 ;  /* 0x0000001100127213 */ /* 0x000fc60000000000 */
[----:B------:R-:W-:Y:S01]  /*0990*/  IMAD R3, R4, R15, RZ ;  /* 0x0000000f04037224 */ /* 0x000fe200078e02ff */
[----:B------:R-:W-:Y:S01]  /*09a0*/  MOV R19, R18 ;  /* 0x0000001200137202 */ /* 0x000fe20000000f00 */
[----:B------:R-:W-:-:S04]  /*09b0*/  IMAD.MOV.U32 R4, RZ, RZ, RZ ;  /* 0x000000ffff047224 */ /* 0x000fc800078e00ff */
[----:B------:R-:W-:Y:S01]  /*09c0*/  IMAD.HI.U32 R4, R5, R3, R4 ;  /* 0x0000000305047227 */ /* 0x000fe200078e0004 */
[----:B------:R-:W-:Y:S02]  /*09d0*/  IABS R5, R13 ;  /* 0x0000000d00057213 */ /* 0x000fe40000000000 */
[----:B------:R-:W-:Y:S01]  /*09e0*/  MOV R3, R20 ;  /* 0x0000001400037202 */ /* 0x000fe20000000f00 */
[----:B------:R-:W-:-:S04]  /*09f0*/  IMAD.HI.U32 R2, R2, R19, RZ ;  /* 0x0000001302027227 */ /* 0x000fc800078e00ff */
[----:B------:R-:W-:Y:S02]  /*0a00*/  IMAD.MOV R18, RZ, RZ, -R5 ;  /* 0x000000ffff127224 */ /* 0x000fe400078e0a05 */
[----:B------:R-:W-:Y:S02]  /*0a10*/  IMAD R3, R2, R3, R19 ;  /* 0x0000000302037224 */ /* 0x000fe400078e0213 */
[----:B------:R-:W-:Y:S01]  /*0a20*/  IMAD.HI.U32 R4, R4, R11, RZ ;  /* 0x0000000b04047227 */ /* 0x000fe200078e00ff */
[----:B------:R-:W-:Y:S02]  /*0a30*/  MOV R2, R18 ;  /* 0x0000001200027202 */ /* 0x000fe40000000f00 */
[----:B------:R-:W-:Y:S01]  /*0a40*/  ISETP.GT.U32.AND P1, PT, R14, R3, PT ;  /* 0x000000030e00720c */ /* 0x000fe20003f24070 */
[----:B------:R-:W-:Y:S02]  /*0a50*/  IMAD.MOV.U32 R5, RZ, RZ, R21 ;  /* 0x000000ffff057224 */ /* 0x000fe400078e0015 */
[----:B------:R-:W-:-:S02]  /*0a60*/  IMAD R2, R4, R2, R11 ;  /* 0x0000000204027224 */ /* 0x000fc400078e020b */
[----:B------:R-:W-:-:S03]  /*0a70*/  IMAD.HI.U32 R8, R8, R5, RZ ;  /* 0x0000000508087227 */ /* 0x000fc600078e00ff */
[----:B------:R-:W-:Y:S01]  /*0a80*/  ISETP.GT.U32.AND P5, PT, R15, R2, PT ;  /* 0x000000020f00720c */ /* 0x000fe20003fa4070 */
[----:B------:R-:W-:-:S04]  /*0a90*/  IMAD.MOV R8, RZ, RZ, -R8 ;  /* 0x000000ffff087224 */ /* 0x000fc800078e0a08 */
[----:B------:R-:W-:Y:S02]  /*0aa0*/  IMAD R5, R6, R8, R5 ;  /* 0x0000000806057224 */ /* 0x000fe400078e0205 */
[----:B------:R-:W-:-:S03]  /*0ab0*/  @!P1 IMAD.IADD R3, R3, 0x1, -R14 ;  /* 0x0000000103039824 */ /* 0x000fc600078e0a0e */
[----:B------:R-:W-:Y:S02]  /*0ac0*/  ISETP.GT.U32.AND P2, PT, R6, R5, PT ;  /* 0x000000050600720c */ /* 0x000fe40003f44070 */
[----:B------:R-:W-:Y:S02]  /*0ad0*/  ISETP.GT.U32.AND P6, PT, R14, R3, PT ;  /* 0x000000030e00720c */ /* 0x000fe40003fc4070 */
[-C--:B------:R-:W-:Y:S02]  /*0ae0*/  @!P5 IADD3 R2, PT, PT, R2, -R15.reuse, RZ ;  /* 0x8000000f0202d210 */ /* 0x080fe40007ffe0ff */
[----:B------:R-:W-:Y:S02]  /*0af0*/  @!P5 IADD3 R4, PT, PT, R4, 0x1, RZ ;  /* 0x000000010404d810 */ /* 0x000fe40007ffe0ff */
[----:B------:R-:W-:Y:S02]  /*0b00*/  ISETP.GE.U32.AND P4, PT, R2, R15, PT ;  /* 0x0000000f0200720c */ /* 0x000fe40003f86070 */
[----:B------:R-:W-:-:S02]  /*0b10*/  LOP3.LUT R2, R0, R13, RZ, 0x3c, !PT ;  /* 0x0000000d00027212 */ /* 0x000fc400078e3cff */
[----:B------:R-:W-:Y:S01]  /*0b20*/  ISETP.NE.AND P5, PT, R13, RZ, PT ;  /* 0x000000ff0d00720c */ /* 0x000fe20003fa5270 */
[----:B------:R-:W-:Y:S01]  /*0b30*/  @!P2 IMAD.IADD R5, R5, 0x1, -R6 ;  /* 0x000000010505a824 */ /* 0x000fe200078e0a06 */
[----:B------:R-:W-:Y:S01]  /*0b40*/  ISETP.GE.AND P2, PT, R2, RZ, PT ;  /* 0x000000ff0200720c */ /* 0x000fe20003f46270 */
[----:B------:R-:W-:Y:S01]  /*0b50*/  @!P6 IMAD.IADD R3, R3, 0x1, -R14 ;  /* 0x000000010303e824 */ /* 0x000fe200078e0a0e */
[----:B------:R-:W-:Y:S01]  /*0b60*/  ISETP.NE.AND P6, PT, R12, RZ, PT ;  /* 0x000000ff0c00720c */ /* 0x000fe20003fc5270 */
[----:B------:R-:W-:Y:S01]  /*0b70*/  IMAD.MOV R2, RZ, RZ, -R16 ;  /* 0x000000ffff027224 */ /* 0x000fe200078e0a10 */
[----:B------:R-:W-:Y:S02]  /*0b80*/  ISETP.GT.U32.AND P1, PT, R6, R5, PT ;  /* 0x000000050600720c */ /* 0x000fe40003f24070 */
[----:B------:R-:W-:Y:S01]  /*0b90*/  @!P3 IADD3 R3, PT, PT, -R3, RZ, RZ ;  /* 0x000000ff0303b210 */ /* 0x000fe20007ffe1ff */
[----:B------:R-:W-:Y:S01]  /*0ba0*/  @P4 VIADD R4, R4, 0x1 ;  /* 0x0000000104044836 */ /* 0x000fe20000000000 */
[----:B------:R-:W-:Y:S01]  /*0bb0*/  ISETP.GE.AND P4, PT, R16, RZ, PT ;  /* 0x000000ff1000720c */ /* 0x000fe20003f86270 */
[----:B------:R-:W-:-:S04]  /*0bc0*/  IMAD R2, R9, R2, R0 ;  /* 0x0000000209027224 */ /* 0x000fc800078e0200 */
[----:B------:R-:W-:Y:S01]  /*0bd0*/  @!P2 IMAD.MOV R4, RZ, RZ, -R4 ;  /* 0x000000ffff04a224 */ /* 0x000fe200078e0a04 */
[----:B------:R-:W-:Y:S02]  /*0be0*/  @!P5 LOP3.LUT R4, RZ, R13, RZ, 0x33, !PT ;  /* 0x0000000dff04d212 */ /* 0x000fe400078e33ff */
[----:B------:R-:W-:Y:S01]  /*0bf0*/  @!P6 LOP3.LUT R3, RZ, R12, RZ, 0x33, !PT ;  /* 0x0000000cff03e212 */ /* 0x000fe200078e33ff */
[----:B------:R-:W-:-:S03]  /*0c00*/  @!P1 IMAD.IADD R5, R5, 0x1, -R6 ;  /* 0x0000000105059824 */ /* 0x000fc600078e0a06 */
[----:B-1----:R-:W-:Y:S01]  /*0c10*/  IADD3 R3, PT, PT, R3, UR4, RZ ;  /* 0x0000000403037c10 */ /* 0x002fe2000fffe0ff */
[----:B------:R-:W-:-:S04]  /*0c20*/  @!P4 IMAD.MOV R5, RZ, RZ, -R5 ;  /* 0x000000ffff05c224 */ /* 0x000fc800078e0a05 */
[----:B----4-:R-:W-:Y:S01]  /*0c30*/  IMAD R3, R4, UR5, R3 ;  /* 0x0000000504037c24 */ /* 0x010fe2000f8e0203 */
[----:B------:R-:W-:Y:S01]  /*0c40*/  SEL R10, R10, R5, !P0 ;  /* 0x000000050a0a7207 */ /* 0x000fe20004000000 */
[----:B------:R-:W0:Y:S04]  /*0c50*/  LDCU.64 UR4, c[0x0][0x358] ;  /* 0x00006b00ff0477ac */ /* 0x000e280008000a00 */
[----:B------:R-:W-:-:S04]  /*0c60*/  IMAD R3, R3, R7, R10 ;  /* 0x0000000703037224 */ /* 0x000fc800078e020a */
[----:B------:R-:W-:Y:S01]  /*0c70*/  IMAD R9, R3, R9, R2 ;  /* 0x0000000903097224 */ /* 0x000fe200078e0202 */
[----:B------:R-:W-:Y:S06]  /*0c80*/  BRA.U UP0, `(.L_x_503) ;  /* 0x00000001001c7547 */ /* 0x000fec000b800000 */
[----:B------:R-:W1:Y:S08]  /*0c90*/  LDC.64 R2, c[0x0][0x388] ;  /* 0x0000e200ff027b82 */ /* 0x000e700000000a00 */
[----:B------:R-:W2:Y:S01]  /*0ca0*/  LDC.64 R4, c[0x0][0x390] ;  /* 0x0000e400ff047b82 */ /* 0x000ea20000000a00 */
[----:B-1----:R-:W-:-:S06]  /*0cb0*/  IMAD.WIDE R2, R9, 0x4, R2 ;  /* 0x0000000409027825 */ /* 0x002fcc00078e0202 */
[----:B0-----:R-:W3:Y:S01]  /*0cc0*/  LDG.E R3, desc[UR4][R2.64] ;  /* 0x0000000402037981 */ /* 0x001ee2000c1e1900 */
[----:B--2---:R-:W-:-:S05]  /*0cd0*/  IMAD.WIDE R4, R0, 0x4, R4 ;  /* 0x0000000400047825 */ /* 0x004fca00078e0204 */
[----:B---3--:R-:W-:Y:S01]  /*0ce0*/  STG.E desc[UR4][R4.64], R3 ;  /* 0x0000000304007986 */ /* 0x008fe2000c101904 */
[----:B------:R-:W-:Y:S05]  /*0cf0*/  EXIT ;  /* 0x000000000000794d */ /* 0x000fea0003800000 */
.L_x_503:
[----:B------:R-:W1:Y:S08]  /*0d00*/  LDC.64 R2, c[0x0][0x390] ;  /* 0x0000e400ff027b82 */ /* 0x000e700000000a00 */
[----:B------:R-:W2:Y:S01]  /*0d10*/  LDC.64 R4, c[0x0][0x388] ;  /* 0x0000e200ff047b82 */ /* 0x000ea20000000a00 */
[----:B-1----:R-:W-:-:S06]  /*0d20*/  IMAD.WIDE R2, R0, 0x4, R2 ;  /* 0x0000000400027825 */ /* 0x002fcc00078e0202 */
[----:B0-----:R-:W3:Y:S01]  /*0d30*/  LDG.E R3, desc[UR4][R2.64] ;  /* 0x0000000402037981 */ /* 0x001ee2000c1e1900 */
[----:B--2---:R-:W-:-:S05]  /*0d40*/  IMAD.WIDE R4, R9, 0x4, R4 ;  /* 0x0000000409047825 */ /* 0x004fca00078e0204 */
[----:B---3--:R-:W-:Y:S01]  /*0d50*/  STG.E desc[UR4][R4.64], R3 ;  /* 0x0000000304007986 */ /* 0x008fe2000c101904 */
[----:B------:R-:W-:Y:S05]  /*0d60*/  EXIT ;  /* 0x000000000000794d */ /* 0x000fea0003800000 */
.L_x_504:
        /* <DEDUP_REMOVED lines=9> */
.L_x_606:


//--------------------- .text.copy_number_kernel  --------------------------
	.section	.text.copy_number_kernel,"ax",@progbits
	.align	128
        .global         copy_number_kernel
        .type           copy_number_kernel,@function
        .size           copy_number_kernel,(.L_x_607 - copy_number_kernel)
        .other          copy_number_kernel,@"STO_CUDA_ENTRY STV_DEFAULT"
copy_number_kernel:
.text.copy_number_kernel:
        /* <DEDUP_REMOVED lines=15> */
[----:B------:R-:W2:Y:S01]  /*00f0*/  LDCU UR4, c[0x0][0x3a8] ;  /* 0x00007500ff0477ac */ /* 0x000ea20008000800 */
[----:B-1----:R-:W-:Y:S01]  /*0100*/  UISETP.NE.AND UP0, UPT, UR5, URZ, UPT ;  /* 0x000000ff0500728c */ /* 0x002fe2000bf05270 */
[----:B0-----:R-:W-:Y:S02]  /*0110*/  IABS R8, R2 ;  /* 0x0000000200087213 */ /* 0x001fe40000000000 */
[----:B------:R-:W-:Y:S02]  /*0120*/  IABS R6, R3 ;  /* 0x0000000300067213 */ /* 0x000fe40000000000 */
[----:B------:R-:W0:Y:S08]  /*0130*/  I2F.RP R7, R8 ;  /* 0x0000000800077306 */ /* 0x000e300000209400 */
[----:B------:R-:W1:Y:S08]  /*0140*/  I2F.RP R10, R6 ;  /* 0x00000006000a7306 */ /* 0x000e700000209400 */
[----:B0-----:R-:W0:Y:S08]  /*0150*/  MUFU.RCP R7, R7 ;  /* 0x0000000700077308 */ /* 0x001e300000001000 */
[----:B-1----:R-:W1:Y:S01]  /*0160*/  MUFU.RCP R10, R10 ;  /* 0x0000000a000a7308 */ /* 0x002e620000001000 */
[----:B0-----:R-:W-:-:S07]  /*0170*/  VIADD R5, R7, 0xffffffe ;  /* 0x0ffffffe07057836 */ /* 0x001fce0000000000 */
[----:B------:R-:W0:Y:S01]  /*0180*/  F2I.FTZ.U32.TRUNC.NTZ R5, R5 ;  /* 0x0000000500057305 */ /* 0x000e22000021f000 */
[----:B-1----:R-:W-:Y:S02]  /*0190*/  IADD3 R12, PT, PT, R10, 0xffffffe, RZ ;  /* 0x0ffffffe0a0c7810 */ /* 0x002fe40007ffe0ff */
[----:B------:R-:W-:-:S05]  /*01a0*/  LOP3.LUT R10, RZ, R2, RZ, 0x33, !PT ;  /* 0x00000002ff0a7212 */ /* 0x000fca00078e33ff */
[----:B------:R1:W3:Y:S01]  /*01b0*/  F2I.FTZ.U32.TRUNC.NTZ R13, R12 ;  /* 0x0000000c000d7305 */ /* 0x0002e2000021f000 */
[----:B0-----:R-:W-:Y:S01]  /*01c0*/  IMAD.MOV R9, RZ, RZ, -R5 ;  /* 0x000000ffff097224 */ /* 0x001fe200078e0a05 */
[----:B-1----:R-:W-:-:S03]  /*01d0*/  MOV R12, RZ ;  /* 0x000000ff000c7202 */ /* 0x002fc60000000f00 */
[----:B------:R-:W-:-:S04]  /*01e0*/  IMAD R9, R9, R8, RZ ;  /* 0x0000000809097224 */ /* 0x000fc800078e02ff */
[----:B------:R-:W-:-:S04]  /*01f0*/  IMAD.HI.U32 R4, R5, R9, R4 ;  /* 0x0000000905047227 */ /* 0x000fc800078e0004 */
[----:B------:R-:W-:Y:S02]  /*0200*/  IMAD.MOV.U32 R9, RZ, RZ, R11 ;  /* 0x000000ffff097224 */ /* 0x000fe400078e000b */
[----:B------:R-:W0:Y:S02]  /*0210*/  LDC R11, c[0x0][0x39c] ;  /* 0x0000e700ff0b7b82 */ /* 0x000e240000000800 */
[----:B------:R-:W-:-:S04]  /*0220*/  IMAD.HI.U32 R5, R4, R9, RZ ;  /* 0x0000000904057227 */ /* 0x000fc800078e00ff */
[----:B------:R-:W-:-:S04]  /*0230*/  IMAD.MOV R7, RZ, RZ, -R5 ;  /* 0x000000ffff077224 */ /* 0x000fc800078e0a05 */
[----:B------:R-:W-:-:S05]  /*0240*/  IMAD R7, R8, R7, R9 ;  /* 0x0000000708077224 */ /* 0x000fca00078e0209 */
[----:B------:R-:W-:Y:S01]  /*0250*/  ISETP.GT.U32.AND P1, PT, R8, R7, PT ;  /* 0x000000070800720c */ /* 0x000fe20003f24070 */
[----:B0-----:R-:W-:-:S12]  /*0260*/  IMAD R14, R2, R11, RZ ;  /* 0x0000000b020e7224 */ /* 0x001fd800078e02ff */
[----:B------:R-:W-:Y:S02]  /*0270*/  @!P1 IMAD.IADD R7, R7, 0x1, -R8 ;  /* 0x0000000107079824 */ /* 0x000fe400078e0a08 */
[----:B------:R-:W-:-:S03]  /*0280*/  @!P1 VIADD R5, R5, 0x1 ;  /* 0x0000000105059836 */ /* 0x000fc60000000000 */
[----:B------:R-:W-:Y:S02]  /*0290*/  ISETP.GE.U32.AND P0, PT, R7, R8, PT ;  /* 0x000000080700720c */ /* 0x000fe40003f06070 */
[----:B------:R-:W-:-:S04]  /*02a0*/  LOP3.LUT R7, R0, R2, RZ, 0x3c, !PT ;  /* 0x0000000200077212 */ /* 0x000fc800078e3cff */
[----:B------:R-:W-:Y:S02]  /*02b0*/  ISETP.GE.AND P2, PT, R7, RZ, PT ;  /* 0x000000ff0700720c */ /* 0x000fe40003f46270 */
[----:B---3--:R-:W-:-:S05]  /*02c0*/  IADD3 R7, PT, PT, RZ, -R13, RZ ;  /* 0x8000000dff077210 */ /* 0x008fca0007ffe0ff */
[----:B------:R-:W-:Y:S01]  /*02d0*/  @P0 VIADD R5, R5, 0x1 ;  /* 0x0000000105050836 */ /* 0x000fe20000000000 */
[----:B------:R-:W-:Y:S01]  /*02e0*/  ISETP.NE.AND P0, PT, R2, RZ, PT ;  /* 0x000000ff0200720c */ /* 0x000fe20003f05270 */
[----:B------:R-:W-:-:S04]  /*02f0*/  IMAD R7, R7, R6, RZ ;  /* 0x0000000607077224 */ /* 0x000fc800078e02ff */
[----:B------:R-:W-:Y:S02]  /*0300*/  @!P2 IMAD.MOV R5, RZ, RZ, -R5 ;  /* 0x000000ffff05a224 */ /* 0x000fe400078e0a05 */
[----:B------:R-:W-:Y:S01]  /*0310*/  IMAD.HI.U32 R20, R13, R7, R12 ;  /* 0x000000070d147227 */ /* 0x000fe200078e000c */
[----:B------:R-:W-:Y:S02]  /*0320*/  IABS R12, R11 ;  /* 0x0000000b000c7213 */ /* 0x000fe40000000000 */
[----:B------:R-:W-:Y:S01]  /*0330*/  SEL R18, R10, R5, !P0 ;  /* 0x000000050a127207 */ /* 0x000fe20004000000 */
[----:B------:R-:W-:Y:S01]  /*0340*/  IMAD R13, R14, R3, RZ ;  /* 0x000000030e0d7224 */ /* 0x000fe200078e02ff */
[----:B------:R-:W0:Y:S01]  /*0350*/  I2F.RP R17, R12 ;  /* 0x0000000c00117306 */ /* 0x000e220000209400 */
[----:B------:R-:W-:Y:S01]  /*0360*/  IMAD.HI.U32 R16, R20, R9, RZ ;  /* 0x0000000914107227 */ /* 0x000fe200078e00ff */
[----:B------:R-:W-:Y:S02]  /*0370*/  IABS R7, R18 ;  /* 0x0000001200077213 */ /* 0x000fe40000000000 */
[----:B------:R-:W-:Y:S01]  /*0380*/  IABS R14, R13 ;  /* 0x0000000d000e7213 */ /* 0x000fe20000000000 */
[----:B------:R-:W-:Y:S01]  /*0390*/  IMAD.MOV R19, RZ, RZ, -R16 ;  /* 0x000000ffff137224 */ /* 0x000fe200078e0a10 */
[----:B------:R-:W-:Y:S01]  /*03a0*/  LOP3.LUT R18, R18, R3, RZ, 0x3c, !PT ;  /* 0x0000000312127212 */ /* 0x000fe200078e3cff */
[----:B------:R-:W-:Y:S01]  /*03b0*/  IMAD.HI.U32 R15, R20, R7, RZ ;  /* 0x00000007140f7227 */ /* 0x000fe200078e00ff */
[----:B------:R-:W1:Y:S03]  /*03c0*/  I2F.RP R5, R14 ;  /* 0x0000000e00057306 */ /* 0x000e660000209400 */
[----:B------:R-:W-:-:S02]  /*03d0*/  IMAD.MOV R20, RZ, RZ, -R15 ;  /* 0x000000ffff147224 */ /* 0x000fc400078e0a0f */
[C---:B------:R-:W-:Y:S02]  /*03e0*/  IMAD R19, R6.reuse, R19, R9 ;  /* 0x0000001306137224 */ /* 0x040fe400078e0209 */
[----:B------:R-:W-:Y:S01]  /*03f0*/  IMAD R7, R6, R20, R7 ;  /* 0x0000001406077224 */ /* 0x000fe200078e0207 */
[----:B0-----:R-:W0:Y:S01]  /*0400*/  MUFU.RCP R17, R17 ;  /* 0x0000001100117308 */ /* 0x001e220000001000 */
[----:B------:R-:W-:Y:S02]  /*0410*/  LOP3.LUT R20, R0, R3, RZ, 0x3c, !PT ;  /* 0x0000000300147212 */ /* 0x000fe400078e3cff */
[C---:B------:R-:W-:Y:S02]  /*0420*/  ISETP.GT.U32.AND P5, PT, R6.reuse, R19, PT ;  /* 0x000000130600720c */ /* 0x040fe40003fa4070 */
[----:B------:R-:W-:Y:S02]  /*0430*/  ISETP.GT.U32.AND P4, PT, R6, R7, PT ;  /* 0x000000070600720c */ /* 0x000fe40003f84070 */
[----:B------:R-:W-:Y:S01]  /*0440*/  ISETP.GE.AND P1, PT, R20, RZ, PT ;  /* 0x000000ff1400720c */ /* 0x000fe20003f26270 */
[----:B-1----:R-:W1:Y:S01]  /*0450*/  MUFU.RCP R5, R5 ;  /* 0x0000000500057308 */ /* 0x002e620000001000 */
[----:B------:R-:W-:-:S07]  /*0460*/  IABS R20, R13 ;  /* 0x0000000d00147213 */ /* 0x000fce0000000000 */
[-C--:B------:R-:W-:Y:S02]  /*0470*/  @!P5 IADD3 R19, PT, PT, R19, -R6.reuse, RZ ;  /* 0x800000061313d210 */ /* 0x080fe40007ffe0ff */
[----:B------:R-:W-:Y:S01]  /*0480*/  @!P4 IMAD.IADD R7, R7, 0x1, -R6 ;  /* 0x000000010707c824 */ /* 0x000fe200078e0a06 */
[----:B------:R-:W-:Y:S02]  /*0490*/  @!P5 IADD3 R16, PT, PT, R16, 0x1, RZ ;  /* 0x000000011010d810 */ /* 0x000fe40007ffe0ff */
[-C--:B------:R-:W-:Y:S01]  /*04a0*/  ISETP.GE.U32.AND P3, PT, R19, R6.reuse, PT ;  /* 0x000000061300720c */ /* 0x080fe20003f66070 */
[----:B0-----:R-:W-:Y:S01]  /*04b0*/  VIADD R19, R17, 0xffffffe ;  /* 0x0ffffffe11137836 */ /* 0x001fe20000000000 */
[----:B------:R-:W-:Y:S02]  /*04c0*/  ISETP.GE.U32.AND P2, PT, R7, R6, PT ;  /* 0x000000060700720c */ /* 0x000fe40003f46070 */
[----:B------:R-:W-:Y:S01]  /*04d0*/  ISETP.GE.AND P5, PT, R18, RZ, PT ;  /* 0x000000ff1200720c */ /* 0x000fe20003fa6270 */
[----:B------:R-:W0:Y:S01]  /*04e0*/  F2I.FTZ.U32.TRUNC.NTZ R7, R19 ;  /* 0x0000001300077305 */ /* 0x000e22000021f000 */
[----:B------:R-:W-:Y:S01]  /*04f0*/  @!P4 IADD3 R15, PT, PT, R15, 0x1, RZ ;  /* 0x000000010f0fc810 */ /* 0x000fe20007ffe0ff */
[----:B-1----:R-:W-:Y:S01]  /*0500*/  VIADD R5, R5, 0xffffffe ;  /* 0x0ffffffe05057836 */ /* 0x002fe20000000000 */
[----:B------:R-:W-:-:S05]  /*0510*/  LOP3.LUT R6, RZ, R3, RZ, 0x33, !PT ;  /* 0x00000003ff067212 */ /* 0x000fca00078e33ff */
[----:B------:R-:W-:Y:S01]  /*0520*/  @P3 VIADD R16, R16, 0x1 ;  /* 0x0000000110103836 */ /* 0x000fe20000000000 */
[----:B------:R-:W1:Y:S01]  /*0530*/  F2I.FTZ.U32.TRUNC.NTZ R5, R5 ;  /* 0x0000000500057305 */ /* 0x000e62000021f000 */
[----:B------:R-:W-:Y:S01]  /*0540*/  @P2 VIADD R15, R15, 0x1 ;  /* 0x000000010f0f2836 */ /* 0x000fe20000000000 */
[----:B------:R-:W-:Y:S01]  /*0550*/  ISETP.NE.AND P3, PT, R3, RZ, PT ;  /* 0x000000ff0300720c */ /* 0x000fe20003f65270 */
[----:B------:R-:W-:Y:S02]  /*0560*/  @!P1 IMAD.MOV R16, RZ, RZ, -R16 ;  /* 0x000000ffff109224 */ /* 0x000fe400078e0a10 */
[----:B------:R-:W-:Y:S01]  /*0570*/  @!P5 IMAD.MOV R15, RZ, RZ, -R15 ;  /* 0x000000ffff0fd224 */ /* 0x000fe200078e0a0f */
[----:B0-----:R-:W-:Y:S02]  /*0580*/  IADD3 R19, PT, PT, RZ, -R7, RZ ;  /* 0x80000007ff137210 */ /* 0x001fe40007ffe0ff */
[C---:B------:R-:W-:Y:S02]  /*0590*/  SEL R16, R6.reuse, R16, !P3 ;  /* 0x0000001006107207 */ /* 0x040fe40005800000 */
[----:B------:R-:W-:Y:S01]  /*05a0*/  SEL R15, R6, R15, !P3 ;  /* 0x0000000f060f7207 */ /* 0x000fe20005800000 */
[----:B------:R-:W-:Y:S01]  /*05b0*/  HFMA2 R6, -RZ, RZ, 0, 0 ;  /* 0x00000000ff067431 */ /* 0x000fe200000001ff */
[----:B------:R-:W-:Y:S01]  /*05c0*/  IABS R17, R16 ;  /* 0x0000001000117213 */ /* 0x000fe20000000000 */
[----:B------:R-:W-:Y:S01]  /*05d0*/  IMAD R19, R19, R12, RZ ;  /* 0x0000000c13137224 */ /* 0x000fe200078e02ff */
[----:B------:R-:W-:Y:S01]  /*05e0*/  ISETP.GE.AND P6, PT, R15, RZ, PT ;  /* 0x000000ff0f00720c */ /* 0x000fe20003fc6270 */
[----:B-1----:R-:W-:-:S02]  /*05f0*/  IMAD.MOV R21, RZ, RZ, -R5 ;  /* 0x000000ffff157224 */ /* 0x002fc400078e0a05 */
[----:B------:R-:W-:-:S04]  /*0600*/  IMAD.HI.U32 R6, R7, R19, R6 ;  /* 0x0000001307067227 */ /* 0x000fc800078e0006 */
[----:B------:R-:W-:-:S04]  /*0610*/  IMAD.HI.U32 R7, R4, R17, RZ ;  /* 0x0000001104077227 */ /* 0x000fc800078e00ff */
[----:B------:R-:W-:Y:S01]  /*0620*/  IMAD R19, R21, R14, RZ ;  /* 0x0000000e15137224 */ /* 0x000fe200078e02ff */
[----:B------:R-:W-:Y:S01]  /*0630*/  IABS R21, R15 ;  /* 0x0000000f00157213 */ /* 0x000fe20000000000 */
[----:B------:R-:W-:Y:S02]  /*0640*/  IMAD.MOV.U32 R4, RZ, RZ, RZ ;  /* 0x000000ffff047224 */ /* 0x000fe400078e00ff */
[----:B------:R-:W-:Y:S02]  /*0650*/  IMAD.MOV R18, RZ, RZ, -R7 ;  /* 0x000000ffff127224 */ /* 0x000fe400078e0a07 */
[----:B------:R-:W-:Y:S01]  /*0660*/  IMAD.HI.U32 R4, R5, R19, R4 ;  /* 0x0000001305047227 */ /* 0x000fe200078e0004 */
[----:B------:R-:W-:-:S03]  /*0670*/  IADD3 R5, PT, PT, RZ, -R20, RZ ;  /* 0x80000014ff057210 */ /* 0x000fc60007ffe0ff */
[----:B------:R-:W-:Y:S02]  /*0680*/  IMAD.MOV.U32 R7, RZ, RZ, R21 ;  /* 0x000000ffff077224 */ /* 0x000fe400078e0015 */
[----:B------:R-:W-:-:S04]  /*0690*/  IMAD.HI.U32 R4, R4, R9, RZ ;  /* 0x0000000904047227 */ /* 0x000fc800078e00ff */
[----:B------:R-:W-:Y:S02]  /*06a0*/  IMAD R17, R8, R18, R17 ;  /* 0x0000001208117224 */ /* 0x000fe400078e0211 */
[----:B------:R-:W-:-:S03]  /*06b0*/  IMAD.HI.U32 R6, R6, R7, RZ ;  /* 0x0000000706067227 */ /* 0x000fc600078e00ff */
[----:B------:R-:W-:Y:S01]  /*06c0*/  ISETP.GT.U32.AND P2, PT, R8, R17, PT ;  /* 0x000000110800720c */ /* 0x000fe20003f44070 */
[----:B------:R-:W-:Y:S02]  /*06d0*/  IMAD R9, R4, R5, R9 ;  /* 0x0000000504097224 */ /* 0x000fe400078e0209 */
[----:B------:R-:W-:-:S03]  /*06e0*/  IMAD.MOV R6, RZ, RZ, -R6 ;  /* 0x000000ffff067224 */ /* 0x000fc600078e0a06 */
[----:B------:R-:W-:Y:S01]  /*06f0*/  ISETP.GT.U32.AND P4, PT, R14, R9, PT ;  /* 0x000000090e00720c */ /* 0x000fe20003f84070 */
[----:B------:R-:W-:Y:S01]  /*0700*/  IMAD R5, R12, R6, R7 ;  /* 0x000000060c057224 */ /* 0x000fe200078e0207 */
[----:B------:R-:W-:-:S04]  /*0710*/  LOP3.LUT R6, R0, R13, RZ, 0x3c, !PT ;  /* 0x0000000d00067212 */ /* 0x000fc800078e3cff */
[----:B------:R-:W-:Y:S02]  /*0720*/  ISETP.GT.U32.AND P1, PT, R12, R5, PT ;  /* 0x000000050c00720c */ /* 0x000fe40003f24070 */
[----:B------:R-:W-:-:S04]  /*0730*/  @!P2 IADD3 R17, PT, PT, R17, -R8, RZ ;  /* 0x800000081111a210 */ /* 0x000fc80007ffe0ff */
[----:B------:R-:W-:Y:S01]  /*0740*/  ISETP.GT.U32.AND P5, PT, R8, R17, PT ;  /* 0x000000110800720c */ /* 0x000fe20003fa4070 */
[----:B------:R-:W-:Y:S01]  /*0750*/  @!P4 IMAD.IADD R9, R9, 0x1, -R14 ;  /* 0x000000010909c824 */ /* 0x000fe200078e0a0e */
[----:B------:R-:W-:Y:S02]  /*0760*/  @!P4 IADD3 R4, PT, PT, R4, 0x1, RZ ;  /* 0x000000010404c810 */ /* 0x000fe40007ffe0ff */
[----:B------:R-:W-:Y:S02]  /*0770*/  ISETP.NE.AND P4, PT, R13, RZ, PT ;  /* 0x000000ff0d00720c */ /* 0x000fe40003f85270 */
[----:B------:R-:W-:Y:S02]  /*0780*/  ISETP.GE.U32.AND P3, PT, R9, R14, PT ;  /* 0x0000000e0900720c */ /* 0x000fe40003f66070 */
[----:B------:R-:W-:Y:S02]  /*0790*/  @!P1 IADD3 R5, PT, PT, R5, -R12, RZ ;  /* 0x8000000c05059210 */ /* 0x000fe40007ffe0ff */
[----:B------:R-:W-:-:S02]  /*07a0*/  ISETP.GE.AND P1, PT, R6, RZ, PT ;  /* 0x000000ff0600720c */ /* 0x000fc40003f26270 */
[----:B------:R-:W-:Y:S01]  /*07b0*/  ISETP.GT.U32.AND P2, PT, R12, R5, PT ;  /* 0x000000050c00720c */ /* 0x000fe20003f44070 */
[----:B------:R-:W-:Y:S01]  /*07c0*/  @!P5 IMAD.IADD R17, R17, 0x1, -R8 ;  /* 0x000000011111d824 */ /* 0x000fe200078e0a08 */
[C---:B------:R-:W-:Y:S02]  /*07d0*/  ISETP.GE.AND P5, PT, R16.reuse, RZ, PT ;  /* 0x000000ff1000720c */ /* 0x040fe40003fa6270 */
[----:B------:R-:W-:-:S03]  /*07e0*/  IADD3 R16, PT, PT, -R16, RZ, RZ ;  /* 0x000000ff10107210 */ /* 0x000fc60007ffe1ff */
[----:B------:R-:W-:Y:S01]  /*07f0*/  @P3 VIADD R4, R4, 0x1 ;  /* 0x0000000104043836 */ /* 0x000fe20000000000 */
[----:B------:R-:W-:-:S03]  /*0800*/  ISETP.NE.AND P3, PT, R11, RZ, PT ;  /* 0x000000ff0b00720c */ /* 0x000fc60003f65270 */
[----:B------:R-:W-:Y:S01]  /*0810*/  @!P1 IMAD.MOV R4, RZ, RZ, -R4 ;  /* 0x000000ffff049224 */ /* 0x000fe200078e0a04 */
[----:B------:R-:W-:Y:S02]  /*0820*/  @!P4 LOP3.LUT R4, RZ, R13, RZ, 0x33, !PT ;  /* 0x0000000dff04c212 */ /* 0x000fe400078e33ff */
[----:B------:R-:W-:Y:S02]  /*0830*/  @!P2 IADD3 R5, PT, PT, R5, -R12, RZ ;  /* 0x8000000c0505a210 */ /* 0x000fe40007ffe0ff */
[----:B------:R-:W-:-:S03]  /*0840*/  @!P5 IADD3 R17, PT, PT, -R17, RZ, RZ ;  /* 0x000000ff1111d210 */ /* 0x000fc60007ffe1ff */
[----:B------:R-:W-:Y:S01]  /*0850*/  IMAD.MOV.U32 R6, RZ, RZ, R5 ;  /* 0x000000ffff067224 */ /* 0x000fe200078e0005 */
[----:B------:R-:W-:Y:S02]  /*0860*/  SEL R17, R10, R17, !P0 ;  /* 0x000000110a117207 */ /* 0x000fe40004000000 */
[----:B--2---:R-:W-:Y:S01]  /*0870*/  IADD3 R5, PT, PT, R4, UR4, RZ ;  /* 0x0000000404057c10 */ /* 0x004fe2000fffe0ff */
[----:B------:R-:W-:Y:S01]  /*0880*/  @!P6 IMAD.MOV R6, RZ, RZ, -R6 ;  /* 0x000000ffff06e224 */ /* 0x000fe200078e0a06 */
[----:B------:R-:W-:Y:S01]  /*0890*/  @!P3 LOP3.LUT R6, RZ, R11, RZ, 0x33, !PT ;  /* 0x0000000bff06b212 */ /* 0x000fe200078e33ff */
[----:B------:R-:W-:Y:S01]  /*08a0*/  IMAD R4, R3, R16, R0 ;  /* 0x0000001003047224 */ /* 0x000fe200078e0200 */
[----:B------:R-:W0:Y:S03]  /*08b0*/  LDCU.64 UR4, c[0x0][0x358] ;  /* 0x00006b00ff0477ac */ /* 0x000e260008000a00 */
[----:B------:R-:W-:-:S02]  /*08c0*/  IMAD R4, R13, R5, R4 ;  /* 0x000000050d047224 */ /* 0x000fc400078e0204 */
        /* <DEDUP_REMOVED lines=10> */
.L_x_505:
[----:B------:R-:W1:Y:S08]  /*0970*/  LDC.64 R2, c[0x0][0x390] ;  /* 0x0000e400ff027b82 */ /* 0x000e700000000a00 */
[----:B------:R-:W2:Y:S01]  /*0980*/  LDC.64 R4, c[0x0][0x388] ;  /* 0x0000e200ff047b82 */ /* 0x000ea20000000a00 */
[----:B-1----:R-:W-:-:S06]  /*0990*/  IMAD.WIDE R2, R0, 0x4, R2 ;  /* 0x0000000400027825 */ /* 0x002fcc00078e0202 */
[----:B0-----:R-:W3:Y:S01]  /*09a0*/  LDG.E R3, desc[UR4][R2.64] ;  /* 0x0000000402037981 */ /* 0x001ee2000c1e1900 */
[----:B--2---:R-:W-:-:S05]  /*09b0*/  IMAD.WIDE R4, R7, 0x4, R4 ;  /* 0x0000000407047825 */ /* 0x004fca00078e0204 */
[----:B---3--:R-:W-:Y:S01]  /*09c0*/  STG.E desc[UR4][R4.64], R3 ;  /* 0x0000000304007986 */ /* 0x008fe2000c101904 */
[----:B------:R-:W-:Y:S05]  /*09d0*/  EXIT ;  /* 0x000000000000794d */ /* 0x000fea0003800000 */
.L_x_506:
        /* <DEDUP_REMOVED lines=10> */
.L_x_607:


//--------------------- .text.one_hot_kernel      --------------------------
	.section	.text.one_hot_kernel,"ax",@progbits
	.align	128
        .global         one_hot_kernel
        .type           one_hot_kernel,@function
        .size           one_hot_kernel,(.L_x_608 - one_hot_kernel)
        .other          one_hot_kernel,@"STO_CUDA_ENTRY STV_DEFAULT"
one_hot_kernel:
.text.one_hot_kernel:
        /* <DEDUP_REMOVED lines=17> */
[----:B------:R-:W-:Y:S01]  /*0110*/  HFMA2 R9, -RZ, RZ, 1.875, 0 ;  /* 0x3f800000ff097431 */ /* 0x000fe200000001ff */
[----:B----4-:R-:W2:Y:S02]  /*0120*/  F2I.TRUNC.NTZ R0, R2 ;  /* 0x0000000200007305 */ /* 0x010ea4000020f100 */
[----:B--2---:R-:W-:-:S04]  /*0130*/  IMAD R7, R7, UR6, R0 ;  /* 0x0000000607077c24 */ /* 0x004fc8000f8e0200 */
[----:B---3--:R-:W-:-:S05]  /*0140*/  IMAD.WIDE R4, R7, 0x4, R4 ;  /* 0x0000000407047825 */ /* 0x008fca00078e0204 */
[----:B------:R-:W-:Y:S01]  /*0150*/  STG.E desc[UR4][R4.64], R9 ;  /* 0x0000000904007986 */ /* 0x000fe2000c101904 */
[----:B------:R-:W-:Y:S05]  /*0160*/  EXIT ;  /* 0x000000000000794d */ /* 0x000fea0003800000 */
.L_x_507:
        /* <DEDUP_REMOVED lines=9> */
.L_x_608:


//--------------------- .text.axpy_kernel         --------------------------
	.section	.text.axpy_kernel,"ax",@progbits
	.align	128
        .global         axpy_kernel
        .type           axpy_kernel,@function
        .size           axpy_kernel,(.L_x_609 - axpy_kernel)
        .other          axpy_kernel,@"STO_CUDA_ENTRY STV_DEFAULT"
axpy_kernel:
.text.axpy_kernel:
        /* <DEDUP_REMOVED lines=12> */
[----:B------:R-:W1:Y:S01]  /*00c0*/  LDCU UR6, c[0x0][0x390] ;  /* 0x00007200ff0677ac */ /* 0x000e620008000800 */
[----:B------:R-:W2:Y:S06]  /*00d0*/  LDCU UR7, c[0x0][0x3a0] ;  /* 0x00007400ff0777ac */ /* 0x000eac0008000800 */
[----:B------:R-:W3:Y:S01]  /*00e0*/  LDC.64 R4, c[0x0][0x398] ;  /* 0x0000e600ff047b82 */ /* 0x000ee20000000a00 */
[----:B------:R-:W4:Y:S01]  /*00f0*/  LDCU.64 UR4, c[0x0][0x358] ;  /* 0x00006b00ff0477ac */ /* 0x000f220008000a00 */
[----:B-1----:R-:W-:-:S02]  /*0100*/  IADD3 R7, PT, PT, R0, UR6, RZ ;  /* 0x0000000600077c10 */ /* 0x002fc4000fffe0ff */
[----:B--2---:R-:W-:-:S03]  /*0110*/  IADD3 R9, PT, PT, R0, UR7, RZ ;  /* 0x0000000700097c10 */ /* 0x004fc6000fffe0ff */
[----:B0-----:R-:W-:-:S06]  /*0120*/  IMAD.WIDE R2, R7, 0x4, R2 ;  /* 0x0000000407027825 */ /* 0x001fcc00078e0202 */
[----:B----4-:R-:W2:Y:S01]  /*0130*/  LDG.E R2, desc[UR4][R2.64] ;  /* 0x0000000402027981 */ /* 0x010ea2000c1e1900 */
[----:B---3--:R-:W-:-:S05]  /*0140*/  IMAD.WIDE R4, R9, 0x4, R4 ;  /* 0x0000000409047825 */ /* 0x008fca00078e0204 */
[----:B------:R-:W2:Y:S02]  /*0150*/  LDG.E R7, desc[UR4][R4.64] ;  /* 0x0000000404077981 */ /* 0x000ea4000c1e1900 */
[----:B--2---:R-:W-:-:S05]  /*0160*/  FADD R7, R2, R7 ;  /* 0x0000000702077221 */ /* 0x004fca0000000000 */
[----:B------:R-:W-:Y:S01]  /*0170*/  STG.E desc[UR4][R4.64], R7 ;  /* 0x0000000704007986 */ /* 0x000fe2000c101904 */
[----:B------:R-:W-:Y:S05]  /*0180*/  EXIT ;  /* 0x000000000000794d */ /* 0x000fea0003800000 */
.L_x_508:
        /* <DEDUP_REMOVED lines=15> */
.L_x_609:


//--------------------- .text.copy_kernel         --------------------------
	.section	.text.copy_kernel,"ax",@progbits
	.align	128
        .global         copy_kernel
        .type           copy_kernel,@function
        .size           copy_kernel,(.L_x_610 - copy_kernel)
        .other          copy_kernel,@"STO_CUDA_ENTRY STV_DEFAULT"
copy_kernel:
.text.copy_kernel:
        /* <DEDUP_REMOVED lines=13> */
[----:B------:R-:W2:Y:S01]  /*00d0*/  LDCU.64 UR4, c[0x0][0x358] ;  /* 0x00006b00ff0477ac */ /* 0x000ea20008000a00 */
[C---:B-1----:R-:W-:Y:S01]  /*00e0*/  IADD3 R5, PT, PT, R0.reuse, UR6, RZ ;  /* 0x0000000600057c10 */ /* 0x042fe2000fffe0ff */
[----:B------:R-:W1:Y:S04]  /*00f0*/  LDCU UR6, c[0x0][0x3a0] ;  /* 0x00007400ff0677ac */ /* 0x000e680008000800 */
[----:B0-----:R-:W-:Y:S02]  /*0100*/  IMAD.WIDE R2, R5, 0x4, R2 ;  /* 0x0000000405027825 */ /* 0x001fe400078e0202 */
[----:B------:R-:W0:Y:S04]  /*0110*/  LDC.64 R4, c[0x0][0x398] ;  /* 0x0000e600ff047b82 */ /* 0x000e280000000a00 */
[----:B--2---:R-:W2:Y:S01]  /*0120*/  LDG.E R3, desc[UR4][R2.64] ;  /* 0x0000000402037981 */ /* 0x004ea2000c1e1900 */
[----:B-1----:R-:W-:-:S05]  /*0130*/  IADD3 R7, PT, PT, R0, UR6, RZ ;  /* 0x0000000600077c10 */ /* 0x002fca000fffe0ff */
[----:B0-----:R-:W-:-:S05]  /*0140*/  IMAD.WIDE R4, R7, 0x4, R4 ;  /* 0x0000000407047825 */ /* 0x001fca00078e0204 */
[----:B--2---:R-:W-:Y:S01]  /*0150*/  STG.E desc[UR4][R4.64], R3 ;  /* 0x0000000304007986 */ /* 0x004fe2000c101904 */
[----:B------:R-:W-:Y:S05]  /*0160*/  EXIT ;  /* 0x000000000000794d */ /* 0x000fea0003800000 */
.L_x_509:
        /* <DEDUP_REMOVED lines=9> */
.L_x_610:


//--------------------- .text.abs_backward_kernel --------------------------
	.section	.text.abs_backward_kernel,"ax",@progbits
	.align	128
        .global         abs_backward_kernel
        .type           abs_backward_kernel,@function
        .size           abs_backward_kernel,(.L_x_611 - abs_backward_kernel)
        .other          abs_backward_kernel,@"STO_CUDA_ENTRY STV_DEFAULT"
abs_backward_kernel:
.text.abs_backward_kernel:
        /* <DEDUP_REMOVED lines=19> */
[----:B------:R-:W-:Y:S02]  /*0130*/  HFMA2 R11, -RZ, RZ, 1.875, 0 ;  /* 0x3f800000ff0b7431 */ /* 0x000fe400000001ff */
[----:B---3--:R-:W-:Y:S01]  /*0140*/  IMAD.WIDE R6, R9, 0x4, R6 ;  /* 0x0000000409067825 */ /* 0x008fe200078e0206 */
[----:B----4-:R-:W-:Y:S02]  /*0150*/  FSETP.NEU.AND P0, PT, R2, RZ, PT ;  /* 0x000000ff0200720b */ /* 0x010fe40003f0d000 */
[----:B------:R-:W-:-:S04]  /*0160*/  LOP3.LUT R0, R11, 0x80000000, R2, 0xb8, !PT ;  /* 0x800000000b007812 */ /* 0x000fc800078eb802 */
[----:B------:R-:W-:-:S05]  /*0170*/  FSEL R0, R0, RZ, P0 ;  /* 0x000000ff00007208 */ /* 0x000fca0000000000 */
[----:B--2---:R-:W-:-:S05]  /*0180*/  FMUL R9, R0, R5 ;  /* 0x0000000500097220 */ /* 0x004fca0000400000 */
[----:B------:R-:W-:Y:S01]  /*0190*/  STG.E desc[UR4][R6.64], R9 ;  /* 0x0000000906007986 */ /* 0x000fe2000c101904 */
[----:B------:R-:W-:Y:S05]  /*01a0*/  EXIT ;  /* 0x000000000000794d */ /* 0x000fea0003800000 */
.L_x_510:
        /* <DEDUP_REMOVED lines=13> */
.L_x_611:


//--------------------- .text.abs_kernel          --------------------------
	.section	.text.abs_kernel,"ax",@progbits
	.align	128
        .global         abs_kernel
        .type           abs_kernel,@function
        .size           abs_kernel,(.L_x_612 - abs_kernel)
        .other          abs_kernel,@"STO_CUDA_ENTRY STV_DEFAULT"
abs_kernel:
.text.abs_kernel:
        /* <DEDUP_REMOVED lines=16> */
[----:B--2---:R-:W-:-:S04]  /*0100*/  IMAD.WIDE R4, R7, 0x4, R4 ;  /* 0x0000000407047825 */ /* 0x004fc800078e0204 */
[----:B---3--:R-:W-:-:S05]  /*0110*/  FADD R7, |R2|, -RZ ;  /* 0x800000ff02077221 */ /* 0x008fca0000000200 */
[----:B------:R-:W-:Y:S01]  /*0120*/  STG.E desc[UR4][R4.64], R7 ;  /* 0x0000000704007986 */ /* 0x000fe2000c101904 */
[----:B------:R-:W-:Y:S05]  /*0130*/  EXIT ;  /* 0x000000000000794d */ /* 0x000fea0003800000 */
.L_x_511:
        /* <DEDUP_REMOVED lines=12> */
.L_x_612:


//--------------------- .text.fill_kernel         --------------------------
	.section	.text.fill_kernel,"ax",@progbits
	.align	128
        .global         fill_kernel
        .type           fill_kernel,@function
        .size           fill_kernel,(.L_x_613 - fill_kernel)
        .other          fill_kernel,@"STO_CUDA_ENTRY STV_DEFAULT"
fill_kernel:
.text.fill_kernel:
        /* <DEDUP_REMOVED lines=13> */
[----:B------:R-:W1:Y:S01]  /*00d0*/  LDC R7, c[0x0][0x384] ;  /* 0x0000e100ff077b82 */ /* 0x000e620000000800 */
[----:B0-----:R-:W-:-:S05]  /*00e0*/  IMAD.WIDE R2, R5, 0x4, R2 ;  /* 0x0000000405027825 */ /* 0x001fca00078e0202 */
[----:B-1----:R-:W-:Y:S01]  /*00f0*/  STG.E desc[UR4][R2.64], R7 ;  /* 0x0000000702007986 */ /* 0x002fe2000c101904 */
[----:B------:R-:W-:Y:S05]  /*0100*/  EXIT ;  /* 0x000000000000794d */ /* 0x000fea0003800000 */
.L_x_512:
        /* <DEDUP_REMOVED lines=15> */
.L_x_613:


//--------------------- .nv.global.init           --------------------------
	.section	.nv.global.init,"aw",@progbits
	.align	4
.nv.global.init:
	.type		__cudart_i2opi_f,@object
	.size		__cudart_i2opi_f,(.L_0 - __cudart_i2opi_f)
__cudart_i2opi_f:
        /*0000*/ 	.byte	0x41, 0x90, 0x43, 0x3c, 0x99, 0x95, 0x62, 0xdb, 0xc0, 0xdd, 0x34, 0xf5, 0xd1, 0x57, 0x27, 0xfc
        /*0010*/ 	.byte	0x29, 0x15, 0x44, 0x4e, 0x6e, 0x83, 0xf9, 0xa2
.L_0:


//--------------------- .nv.shared.reserved.0     --------------------------
	.section	.nv.shared.reserved.0,"aw",@nobits
	.weak		__nv_reservedSMEM_offset_0_alias
	.size		__nv_reservedSMEM_offset_0_alias, 0, 64
	.other		__nv_reservedSMEM_offset_0_alias,@"STO_CUDA_RESERVED_SHARED STV_DEFAULT"
__nv_reservedSMEM_offset_0_alias:
	.zero		0
	.zero		64


//--------------------- .nv.constant0.update_ema  --------------------------
	.section	.nv.constant0.update_ema,"a",@progbits
	.sectionflags	@""
	.align	4
.nv.constant0.update_ema:
	.zero		924


//--------------------- .nv.constant0.cat_width_back_kernel --------------------------
	.section	.nv.constant0.cat_width_back_kernel,"a",@progbits
	.sectionflags	@""
	.align	4
.nv.constant0.cat_width_back_kernel:
	.zero		932


//--------------------- .nv.constant0.cat_width_kernel --------------------------
	.section	.nv.constant0.cat_width_kernel,"a",@progbits
	.sectionflags	@""
	.align	4
.nv.constant0.cat_width_kernel:
	.zero		932


//--------------------- .nv.constant0.mean_back_kernel --------------------------
	.section	.nv.constant0.mean_back_kernel,"a",@progbits
	.sectionflags	@""
	.align	4
.nv.constant0.mean_back_kernel:
	.zero		924


//--------------------- .nv.constant0.mean_kernel --------------------------
	.section	.nv.constant0.mean_kernel,"a",@progbits
	.sectionflags	@""
	.align	4
.nv.constant0.mean_kernel:
	.zero		924


//--------------------- .nv.constant0.permute_add_kernel --------------------------
	.section	.nv.constant0.permute_add_kernel,"a",@progbits
	.sectionflags	@""
	.align	4
.nv.constant0.permute_add_kernel:
	.zero		948


//--------------------- .nv.constant0.permute_kernel --------------------------
	.section	.nv.constant0.permute_kernel,"a",@progbits
	.sectionflags	@""
	.align	4
.nv.constant0.permute_kernel:
	.zero		948


//--------------------- .nv.constant0.transpose_kernel --------------------------
	.section	.nv.constant0.transpose_kernel,"a",@progbits
	.sectionflags	@""
	.align	4
.nv.constant0.transpose_kernel:
	.zero		928


//--------------------- .nv.constant0.minimum_back_kernel --------------------------
	.section	.nv.constant0.minimum_back_kernel,"a",@progbits
	.sectionflags	@""
	.align	4
.nv.constant0.minimum_back_kernel:
	.zero		928


//--------------------- .nv.constant0.maximum_back_kernel --------------------------
	.section	.nv.constant0.maximum_back_kernel,"a",@progbits
	.sectionflags	@""
	.align	4
.nv.constant0.maximum_back_kernel:
	.zero		928


//--------------------- .nv.constant0.minimum_kernel --------------------------
	.section	.nv.constant0.minimum_kernel,"a",@progbits
	.sectionflags	@""
	.align	4
.nv.constant0.minimum_kernel:
	.zero		928


//--------------------- .nv.constant0.maximum_kernel --------------------------
	.section	.nv.constant0.maximum_kernel,"a",@progbits
	.sectionflags	@""
	.align	4
.nv.constant0.maximum_kernel:
	.zero		928


//--------------------- .nv.constant0.clamp_back_kernel --------------------------
	.section	.nv.constant0.clamp_back_kernel,"a",@progbits
	.sectionflags	@""
	.align	4
.nv.constant0.clamp_back_kernel:
	.zero		928


//--------------------- .nv.constant0.clamp_kernel --------------------------
	.section	.nv.constant0.clamp_kernel,"a",@progbits
	.sectionflags	@""
	.align	4
.nv.constant0.clamp_kernel:
	.zero		928


//--------------------- .nv.constant0.atan_back_kernel --------------------------
	.section	.nv.constant0.atan_back_kernel,"a",@progbits
	.sectionflags	@""
	.align	4
.nv.constant0.atan_back_kernel:
	.zero		920


//--------------------- .nv.constant0.atan_kernel --------------------------
	.section	.nv.constant0.atan_kernel,"a",@progbits
	.sectionflags	@""
	.align	4
.nv.constant0.atan_kernel:
	.zero		920


//--------------------- .nv.constant0.tan_back_kernel --------------------------
	.section	.nv.constant0.tan_back_kernel,"a",@progbits
	.sectionflags	@""
	.align	4
.nv.constant0.tan_back_kernel:
	.zero		920


//--------------------- .nv.constant0.tan_kernel  --------------------------
	.section	.nv.constant0.tan_kernel,"a",@progbits
	.sectionflags	@""
	.align	4
.nv.constant0.tan_kernel:
	.zero		920


//--------------------- .nv.constant0.cos_kernel  --------------------------
	.section	.nv.constant0.cos_kernel,"a",@progbits
	.sectionflags	@""
	.align	4
.nv.constant0.cos_kernel:
	.zero		920


//--------------------- .nv.constant0.sin_kernel  --------------------------
	.section	.nv.constant0.sin_kernel,"a",@progbits
	.sectionflags	@""
	.align	4
.nv.constant0.sin_kernel:
	.zero		920


//--------------------- .nv.constant0.exp_kernel  --------------------------
	.section	.nv.constant0.exp_kernel,"a",@progbits
	.sectionflags	@""
	.align	4
.nv.constant0.exp_kernel:
	.zero		920


//--------------------- .nv.constant0.log_kernel  --------------------------
	.section	.nv.constant0.log_kernel,"a",@progbits
	.sectionflags	@""
	.align	4
.nv.constant0.log_kernel:
	.zero		920


//--------------------- .nv.constant0.sqrt_kernel --------------------------
	.section	.nv.constant0.sqrt_kernel,"a",@progbits
	.sectionflags	@""
	.align	4
.nv.constant0.sqrt_kernel:
	.zero		920


//--------------------- .nv.constant0.pow_kernel  --------------------------
	.section	.nv.constant0.pow_kernel,"a",@progbits
	.sectionflags	@""
	.align	4
.nv.constant0.pow_kernel:
	.zero		928


//--------------------- .nv.constant0.scalar_plus_div_kernel --------------------------
	.section	.nv.constant0.scalar_plus_div_kernel,"a",@progbits
	.sectionflags	@""
	.align	4
.nv.constant0.scalar_plus_div_kernel:
	.zero		928


//--------------------- .nv.constant0.div_plus_scalar_kernel --------------------------
	.section	.nv.constant0.div_plus_scalar_kernel,"a",@progbits
	.sectionflags	@""
	.align	4
.nv.constant0.div_plus_scalar_kernel:
	.zero		928


//--------------------- .nv.constant0.div_plus_axis_kernel --------------------------
	.section	.nv.constant0.div_plus_axis_kernel,"a",@progbits
	.sectionflags	@""
	.align	4
.nv.constant0.div_plus_axis_kernel:
	.zero		932


//--------------------- .nv.constant0.div_plus_kernel --------------------------
	.section	.nv.constant0.div_plus_kernel,"a",@progbits
	.sectionflags	@""
	.align	4
.nv.constant0.div_plus_kernel:
	.zero		928


//--------------------- .nv.constant0.div_scalar_bGrad_kernel --------------------------
	.section	.nv.constant0.div_scalar_bGrad_kernel,"a",@progbits
	.sectionflags	@""
	.align	4
.nv.constant0.div_scalar_bGrad_kernel:
	.zero		936


//--------------------- .nv.constant0.div_bGrad_axis_kernel --------------------------
	.section	.nv.constant0.div_bGrad_axis_kernel,"a",@progbits
	.sectionflags	@""
	.align	4
.nv.constant0.div_bGrad_axis_kernel:
	.zero		940


//--------------------- .nv.constant0.div_bGrad_kernel --------------------------
	.section	.nv.constant0.div_bGrad_kernel,"a",@progbits
	.sectionflags	@""
	.align	4
.nv.constant0.div_bGrad_kernel:
	.zero		936


//--------------------- .nv.constant0.scalar_div_kernel --------------------------
	.section	.nv.constant0.scalar_div_kernel,"a",@progbits
	.sectionflags	@""
	.align	4
.nv.constant0.scalar_div_kernel:
	.zero		928


//--------------------- .nv.constant0.div_scalar_kernel --------------------------
	.section	.nv.constant0.div_scalar_kernel,"a",@progbits
	.sectionflags	@""
	.align	4
.nv.constant0.div_scalar_kernel:
	.zero		928


//--------------------- .nv.constant0.div_axis_kernel --------------------------
	.section	.nv.constant0.div_axis_kernel,"a",@progbits
	.sectionflags	@""
	.align	4
.nv.constant0.div_axis_kernel:
	.zero		932


//--------------------- .nv.constant0.div_kernel  --------------------------
	.section	.nv.constant0.div_kernel,"a",@progbits
	.sectionflags	@""
	.align	4
.nv.constant0.div_kernel:
	.zero		928


//--------------------- .nv.constant0.mul_plus_scalar_axis_kernel --------------------------
	.section	.nv.constant0.mul_plus_scalar_axis_kernel,"a",@progbits
	.sectionflags	@""
	.align	4
.nv.constant0.mul_plus_scalar_axis_kernel:
	.zero		932


//--------------------- .nv.constant0.mul_plus_scalar_kernel --------------------------
	.section	.nv.constant0.mul_plus_scalar_kernel,"a",@progbits
	.sectionflags	@""
	.align	4
.nv.constant0.mul_plus_scalar_kernel:
	.zero		928


//--------------------- .nv.constant0.mul_plus_kernel --------------------------
	.section	.nv.constant0.mul_plus_kernel,"a",@progbits
	.sectionflags	@""
	.align	4
.nv.constant0.mul_plus_kernel:
	.zero		928


//--------------------- .nv.constant0.mul_scalar_kernel --------------------------
	.section	.nv.constant0.mul_scalar_kernel,"a",@progbits
	.sectionflags	@""
	.align	4
.nv.constant0.mul_scalar_kernel:
	.zero		928


//--------------------- .nv.constant0.mul_kernel  --------------------------
	.section	.nv.constant0.mul_kernel,"a",@progbits
	.sectionflags	@""
	.align	4
.nv.constant0.mul_kernel:
	.zero		928


//--------------------- .nv.constant0.mask_kernel --------------------------
	.section	.nv.constant0.mask_kernel,"a",@progbits
	.sectionflags	@""
	.align	4
.nv.constant0.mask_kernel:
	.zero		936


//--------------------- .nv.constant0.bool_kernel --------------------------
	.section	.nv.constant0.bool_kernel,"a",@progbits
	.sectionflags	@""
	.align	4
.nv.constant0.bool_kernel:
	.zero		932


//--------------------- .nv.constant0.scalar_sub_kernel --------------------------
	.section	.nv.constant0.scalar_sub_kernel,"a",@progbits
	.sectionflags	@""
	.align	4
.nv.constant0.scalar_sub_kernel:
	.zero		920


//--------------------- .nv.constant0.sub_scalar_kernel --------------------------
	.section	.nv.constant0.sub_scalar_kernel,"a",@progbits
	.sectionflags	@""
	.align	4
.nv.constant0.sub_scalar_kernel:
	.zero		928


//--------------------- .nv.constant0.sub_axis_kernel --------------------------
	.section	.nv.constant0.sub_axis_kernel,"a",@progbits
	.sectionflags	@""
	.align	4
.nv.constant0.sub_axis_kernel:
	.zero		932


//--------------------- .nv.constant0.sub_kernel  --------------------------
	.section	.nv.constant0.sub_kernel,"a",@progbits
	.sectionflags	@""
	.align	4
.nv.constant0.sub_kernel:
	.zero		928


//--------------------- .nv.constant0.add_channel_kernel --------------------------
	.section	.nv.constant0.add_channel_kernel,"a",@progbits
	.sectionflags	@""
	.align	4
.nv.constant0.add_channel_kernel:
	.zero		940


//--------------------- .nv.constant0.add_number_kernel --------------------------
	.section	.nv.constant0.add_number_kernel,"a",@progbits
	.sectionflags	@""
	.align	4
.nv.constant0.add_number_kernel:
	.zero		940


//--------------------- .nv.constant0.add_scalar_kernel --------------------------
	.section	.nv.constant0.add_scalar_kernel,"a",@progbits
	.sectionflags	@""
	.align	4
.nv.constant0.add_scalar_kernel:
	.zero		928


//--------------------- .nv.constant0.max_channel_backward_kernel --------------------------
	.section	.nv.constant0.max_channel_backward_kernel,"a",@progbits
	.sectionflags	@""
	.align	4
.nv.constant0.max_channel_backward_kernel:
	.zero		940


//--------------------- .nv.constant0.max_backward_kernel --------------------------
	.section	.nv.constant0.max_backward_kernel,"a",@progbits
	.sectionflags	@""
	.align	4
.nv.constant0.max_backward_kernel:
	.zero		928


//--------------------- .nv.constant0.max_channel_kernel --------------------------
	.section	.nv.constant0.max_channel_kernel,"a",@progbits
	.sectionflags	@""
	.align	4
.nv.constant0.max_channel_kernel:
	.zero		932


//--------------------- .nv.constant0.max_kernel  --------------------------
	.section	.nv.constant0.max_kernel,"a",@progbits
	.sectionflags	@""
	.align	4
.nv.constant0.max_kernel:
	.zero		920


//--------------------- .nv.constant0.sum_pow_height_kernel --------------------------
	.section	.nv.constant0.sum_pow_height_kernel,"a",@progbits
	.sectionflags	@""
	.align	4
.nv.constant0.sum_pow_height_kernel:
	.zero		940


//--------------------- .nv.constant0.sum_pow_channel_kernel --------------------------
	.section	.nv.constant0.sum_pow_channel_kernel,"a",@progbits
	.sectionflags	@""
	.align	4
.nv.constant0.sum_pow_channel_kernel:
	.zero		940


//--------------------- .nv.constant0.sum_pow_kernel --------------------------
	.section	.nv.constant0.sum_pow_kernel,"a",@progbits
	.sectionflags	@""
	.align	4
.nv.constant0.sum_pow_kernel:
	.zero		928


//--------------------- .nv.constant0.sum_height_kernel --------------------------
	.section	.nv.constant0.sum_height_kernel,"a",@progbits
	.sectionflags	@""
	.align	4
.nv.constant0.sum_height_kernel:
	.zero		932


//--------------------- .nv.constant0.sum_channel_kernel --------------------------
	.section	.nv.constant0.sum_channel_kernel,"a",@progbits
	.sectionflags	@""
	.align	4
.nv.constant0.sum_channel_kernel:
	.zero		932


//--------------------- .nv.constant0.sum_kernel  --------------------------
	.section	.nv.constant0.sum_kernel,"a",@progbits
	.sectionflags	@""
	.align	4
.nv.constant0.sum_kernel:
	.zero		920


//--------------------- .nv.constant0.expand_kernel --------------------------
	.section	.nv.constant0.expand_kernel,"a",@progbits
	.sectionflags	@""
	.align	4
.nv.constant0.expand_kernel:
	.zero		924


//--------------------- .nv.constant0.mul_axis_back_right_kernel --------------------------
	.section	.nv.constant0.mul_axis_back_right_kernel,"a",@progbits
	.sectionflags	@""
	.align	4
.nv.constant0.mul_axis_back_right_kernel:
	.zero		948


//--------------------- .nv.constant0.mul_axis_back_left_kernel --------------------------
	.section	.nv.constant0.mul_axis_back_left_kernel,"a",@progbits
	.sectionflags	@""
	.align	4
.nv.constant0.mul_axis_back_left_kernel:
	.zero		948


//--------------------- .nv.constant0.mul_axis_back_kernel --------------------------
	.section	.nv.constant0.mul_axis_back_kernel,"a",@progbits
	.sectionflags	@""
	.align	4
.nv.constant0.mul_axis_back_kernel:
	.zero		932


//--------------------- .nv.constant0.mul_axis_kernel2 --------------------------
	.section	.nv.constant0.mul_axis_kernel2,"a",@progbits
	.sectionflags	@""
	.align	4
.nv.constant0.mul_axis_kernel2:
	.zero		932


//--------------------- .nv.constant0.mul_axis_kernel --------------------------
	.section	.nv.constant0.mul_axis_kernel,"a",@progbits
	.sectionflags	@""
	.align	4
.nv.constant0.mul_axis_kernel:
	.zero		948


//--------------------- .nv.constant0.add_axis_back_kernel --------------------------
	.section	.nv.constant0.add_axis_back_kernel,"a",@progbits
	.sectionflags	@""
	.align	4
.nv.constant0.add_axis_back_kernel:
	.zero		940


//--------------------- .nv.constant0.add_axis_kernel3 --------------------------
	.section	.nv.constant0.add_axis_kernel3,"a",@progbits
	.sectionflags	@""
	.align	4
.nv.constant0.add_axis_kernel3:
	.zero		948


//--------------------- .nv.constant0.add_axis_kernel2 --------------------------
	.section	.nv.constant0.add_axis_kernel2,"a",@progbits
	.sectionflags	@""
	.align	4
.nv.constant0.add_axis_kernel2:
	.zero		932


//--------------------- .nv.constant0.add_axis_kernel --------------------------
	.section	.nv.constant0.add_axis_kernel,"a",@progbits
	.sectionflags	@""
	.align	4
.nv.constant0.add_axis_kernel:
	.zero		932


//--------------------- .nv.constant0.add_kernel  --------------------------
	.section	.nv.constant0.add_kernel,"a",@progbits
	.sectionflags	@""
	.align	4
.nv.constant0.add_kernel:
	.zero		928


//--------------------- .nv.constant0.broadcast_row_plus_kernel --------------------------
	.section	.nv.constant0.broadcast_row_plus_kernel,"a",@progbits
	.sectionflags	@""
	.align	4
.nv.constant0.broadcast_row_plus_kernel:
	.zero		932


//--------------------- .nv.constant0.broadcast_number_plus_kernel --------------------------
	.section	.nv.constant0.broadcast_number_plus_kernel,"a",@progbits
	.sectionflags	@""
	.align	4
.nv.constant0.broadcast_number_plus_kernel:
	.zero		932


//--------------------- .nv.constant0.broadcast_plus_kernel --------------------------
	.section	.nv.constant0.broadcast_plus_kernel,"a",@progbits
	.sectionflags	@""
	.align	4
.nv.constant0.broadcast_plus_kernel:
	.zero		920


//--------------------- .nv.constant0.broadcast_row_kernel --------------------------
	.section	.nv.constant0.broadcast_row_kernel,"a",@progbits
	.sectionflags	@""
	.align	4
.nv.constant0.broadcast_row_kernel:
	.zero		932


//--------------------- .nv.constant0.broadcast_number_kernel --------------------------
	.section	.nv.constant0.broadcast_number_kernel,"a",@progbits
	.sectionflags	@""
	.align	4
.nv.constant0.broadcast_number_kernel:
	.zero		932


//--------------------- .nv.constant0.broadcast_kernel --------------------------
	.section	.nv.constant0.broadcast_kernel,"a",@progbits
	.sectionflags	@""
	.align	4
.nv.constant0.broadcast_kernel:
	.zero		920


//--------------------- .nv.constant0.get_by_channel_kenel --------------------------
	.section	.nv.constant0.get_by_channel_kenel,"a",@progbits
	.sectionflags	@""
	.align	4
.nv.constant0.get_by_channel_kenel:
	.zero		944


//--------------------- .nv.constant0.copy_channel_kernel --------------------------
	.section	.nv.constant0.copy_channel_kernel,"a",@progbits
	.sectionflags	@""
	.align	4
.nv.constant0.copy_channel_kernel:
	.zero		944


//--------------------- .nv.constant0.copy_number_kernel --------------------------
	.section	.nv.constant0.copy_number_kernel,"a",@progbits
	.sectionflags	@""
	.align	4
.nv.constant0.copy_number_kernel:
	.zero		944


//--------------------- .nv.constant0.one_hot_kernel --------------------------
	.section	.nv.constant0.one_hot_kernel,"a",@progbits
	.sectionflags	@""
	.align	4
.nv.constant0.one_hot_kernel:
	.zero		924


//--------------------- .nv.constant0.axpy_kernel --------------------------
	.section	.nv.constant0.axpy_kernel,"a",@progbits
	.sectionflags	@""
	.align	4
.nv.constant0.axpy_kernel:
	.zero		932


//--------------------- .nv.constant0.copy_kernel --------------------------
	.section	.nv.constant0.copy_kernel,"a",@progbits
	.sectionflags	@""
	.align	4
.nv.constant0.copy_kernel:
	.zero		932


//--------------------- .nv.constant0.abs_backward_kernel --------------------------
	.section	.nv.constant0.abs_backward_kernel,"a",@progbits
	.sectionflags	@""
	.align	4
.nv.constant0.abs_backward_kernel:
	.zero		928


//--------------------- .nv.constant0.abs_kernel  --------------------------
	.section	.nv.constant0.abs_kernel,"a",@progbits
	.sectionflags	@""
	.align	4
.nv.constant0.abs_kernel:
	.zero		920


//--------------------- .nv.constant0.fill_kernel --------------------------
	.section	.nv.constant0.fill_kernel,"a",@progbits
	.sectionflags	@""
	.align	4
.nv.constant0.fill_kernel:
	.zero		912


//--------------------- SYMBOLS --------------------------

	.type		.nv.reservedSmem.offset0,@object
	.size		.nv.reservedSmem.offset0,0x4
